def matmul_kernel(
    a_ptr,
    b_ptr,
    c_ptr,
    M,
    N,
    K,
    stride_am,
    stride_ak,
    stride_bk,
    stride_bn,
    stride_cm,
    stride_cn,
    BLOCK_M: tl.constexpr,
    BLOCK_N: tl.constexpr,
    BLOCK_K: tl.constexpr,
    GROUP_M: tl.constexpr,
):
    pid = tl.program_id(axis=0)
    num_pid_m = tl.cdiv(M, BLOCK_M)
    num_pid_n = tl.cdiv(N, BLOCK_N)
    num_pid_in_group = GROUP_M * num_pid_n
    group_id = pid // num_pid_in_group
    first_pid_m = group_id * GROUP_M
    group_size_m = min(num_pid_m - first_pid_m, GROUP_M)
    pid_m = first_pid_m + ((pid % num_pid_in_group) % group_size_m)
    pid_n = (pid % num_pid_in_group) // group_size_m

    offs_am = (pid_m * BLOCK_M + tl.arange(0, BLOCK_M)) % M
    offs_bn = (pid_n * BLOCK_N + tl.arange(0, BLOCK_N)) % N
    offs_k = tl.arange(0, BLOCK_K)
    a_ptrs = a_ptr + offs_am[:, None] * stride_am + offs_k[None, :] * stride_ak
    b_ptrs = b_ptr + offs_k[:, None] * stride_bk + offs_bn[None, :] * stride_bn

    acc = tl.zeros((BLOCK_M, BLOCK_N), dtype=tl.float32)
    for kk in range(0, tl.cdiv(K, BLOCK_K)):
        a = tl.load(a_ptrs, mask=offs_k[None, :] < K - kk * BLOCK_K, other=0.0)
        b = tl.load(b_ptrs, mask=offs_k[:, None] < K - kk * BLOCK_K, other=0.0)
        acc = tl.dot(a, b, acc)
        a_ptrs += BLOCK_K * stride_ak
        b_ptrs += BLOCK_K * stride_bk

    c = acc.to(c_ptr.dtype.element_ty)
    offs_cm = pid_m * BLOCK_M + tl.arange(0, BLOCK_M)
    offs_cn = pid_n * BLOCK_N + tl.arange(0, BLOCK_N)
    c_ptrs = c_ptr + offs_cm[:, None] * stride_cm + offs_cn[None, :] * stride_cn
    mask = (offs_cm[:, None] < M) & (offs_cn[None, :] < N)
    tl.store(c_ptrs, c, mask=mask)

# config = {"BLOCK_K": 128, "BLOCK_M": 64, "BLOCK_N": 256, "GROUP_M": 1, "arch": "sm_100", "dtype": "fp16", "num_ctas": 1, "num_stages": 3, "num_warps": 4}
# arch = sm_100


// ===== COMPILED SASS (sm_100a) =====

	.target	sm_100a

	.elftype	@"ET_EXEC"


//--------------------- .note.nv.tkinfo           --------------------------
	.section	.note.nv.tkinfo,"",@"SHT_NOTE"
	.sectionflags	@"SHF_NOTE_NV_TKINFO"
	.tkinfo
        /*0018*/ 	.word	0x00000081
        /*0030*/ 	.string	""
        /*0030*/ 	.string	"ptxas-blackwell"
        /*0030*/ 	.string	"Cuda compilation tools, release 12.9, V12.9.86"
        /*0030*/ 	.string	"Build cuda_12.9.r12.9/compiler.36037853_0"
        /*0030*/ 	.string	"-v  -suppress-debug-info  -lineinfo  -arch sm_100a "



//--------------------- .note.nv.cuver            --------------------------
	.section	.note.nv.cuver,"",@"SHT_NOTE"
	.sectionflags	@"SHF_NOTE_NV_CUVER"
        /*0018*/ 	.short	0x0001
        /*001a*/ 	.short	0x0064
        /*001c*/ 	.short	0x0001
        /*001e*/ 	.short	0x0000
        /*0020*/ 	.short	0x0001
        /*0022*/ 	.short	0x0000


//--------------------- .nv.info                  --------------------------
	.section	.nv.info,"",@"SHT_CUDA_INFO"
	.align	4


	//----- nvinfo : EIATTR_REGCOUNT
	.align		4
        /*0000*/ 	.byte	0x04, 0x2f
        /*0002*/ 	.short	(.L_4 - .L_3)
	.align		4
.L_3:
        /*0004*/ 	.word	index@(matmul_kernel)
        /*0008*/ 	.word	0x000000a8


	//----- nvinfo : EIATTR_FRAME_SIZE
	.align		4
.L_4:
        /*000c*/ 	.byte	0x04, 0x11
        /*000e*/ 	.short	(.L_6 - .L_5)
	.align		4
.L_5:
        /*0010*/ 	.word	index@($__internal_2_$__cuda_sm10x_tcgen05_guardrail_trap_unallocated_columns_being_dealloced)
        /*0014*/ 	.word	0x00000df0


	//----- nvinfo : EIATTR_FRAME_SIZE
	.align		4
.L_6:
        /*0018*/ 	.byte	0x04, 0x11
        /*001a*/ 	.short	(.L_8 - .L_7)
	.align		4
.L_7:
        /*001c*/ 	.word	index@($__internal_1_$__cuda_sm10x_tcgen05_guardrail_trap_phase_invalid_during_alloc)
        /*0020*/ 	.word	0x00000df0


	//----- nvinfo : EIATTR_FRAME_SIZE
	.align		4
.L_8:
        /*0024*/ 	.byte	0x04, 0x11
        /*0026*/ 	.short	(.L_10 - .L_9)
	.align		4
.L_9:
        /*0028*/ 	.word	index@($__internal_0_$__cuda_sm10x_tcgen05_guardrail_trap_col_being_dealloced_not_returned_by_alloc)
        /*002c*/ 	.word	0x00000df0


	//----- nvinfo : EIATTR_FRAME_SIZE
	.align		4
.L_10:
        /*0030*/ 	.byte	0x04, 0x11
        /*0032*/ 	.short	(.L_12 - .L_11)
	.align		4
.L_11:
        /*0034*/ 	.word	index@(matmul_kernel)
        /*0038*/ 	.word	0x00000df0


	//----- nvinfo : EIATTR_MIN_STACK_SIZE
	.align		4
.L_12:
        /*003c*/ 	.byte	0x04, 0x12
        /*003e*/ 	.short	(.L_14 - .L_13)
	.align		4
.L_13:
        /*0040*/ 	.word	index@(matmul_kernel)
        /*0044*/ 	.word	0x00000df0
.L_14:


//--------------------- .nv.info.matmul_kernel    --------------------------
	.section	.nv.info.matmul_kernel,"",@"SHT_CUDA_INFO"
	.sectionflags	@""
	.align	4


	//----- nvinfo : EIATTR_CUDA_API_VERSION
	.align		4
        /*0000*/ 	.byte	0x04, 0x37
        /*0002*/ 	.short	(.L_16 - .L_15)
.L_15:
        /*0004*/ 	.word	0x00000081


	//----- nvinfo : EIATTR_KPARAM_INFO
	.align		4
.L_16:
        /*0008*/ 	.byte	0x04, 0x17
        /*000a*/ 	.short	(.L_18 - .L_17)
.L_17:
        /*000c*/ 	.word	0x00000000
        /*0010*/ 	.short	0x000d
        /*0012*/ 	.short	0x0048
        /*0014*/ 	.byte	0x00, 0xf4, 0x21, 0x00


	//----- nvinfo : EIATTR_KPARAM_INFO
	.align		4
.L_18:
        /*0018*/ 	.byte	0x04, 0x17
        /*001a*/ 	.short	(.L_20 - .L_19)
.L_19:
        /*001c*/ 	.word	0x00000000
        /*0020*/ 	.short	0x000c
        /*0022*/ 	.short	0x0040
        /*0024*/ 	.byte	0x00, 0xf4, 0x21, 0x00


	//----- nvinfo : EIATTR_KPARAM_INFO
	.align		4
.L_20:
        /*0028*/ 	.byte	0x04, 0x17
        /*002a*/ 	.short	(.L_22 - .L_21)
.L_21:
        /*002c*/ 	.word	0x00000000
        /*0030*/ 	.short	0x000b
        /*0032*/ 	.short	0x0038
        /*0034*/ 	.byte	0x00, 0xf0, 0x11, 0x00


	//----- nvinfo : EIATTR_KPARAM_INFO
	.align		4
.L_22:
        /*0038*/ 	.byte	0x04, 0x17
        /*003a*/ 	.short	(.L_24 - .L_23)
.L_23:
        /*003c*/ 	.word	0x00000000
        /*0040*/ 	.short	0x000a
        /*0042*/ 	.short	0x0034
        /*0044*/ 	.byte	0x00, 0xf0, 0x11, 0x00


	//----- nvinfo : EIATTR_KPARAM_INFO
	.align		4
.L_24:
        /*0048*/ 	.byte	0x04, 0x17
        /*004a*/ 	.short	(.L_26 - .L_25)
.L_25:
        /*004c*/ 	.word	0x00000000
        /*0050*/ 	.short	0x0009
        /*0052*/ 	.short	0x0030
        /*0054*/ 	.byte	0x00, 0xf0, 0x11, 0x00


	//----- nvinfo : EIATTR_KPARAM_INFO
	.align		4
.L_26:
        /*0058*/ 	.byte	0x04, 0x17
        /*005a*/ 	.short	(.L_28 - .L_27)
.L_27:
        /*005c*/ 	.word	0x00000000
        /*0060*/ 	.short	0x0008
        /*0062*/ 	.short	0x002c
        /*0064*/ 	.byte	0x00, 0xf0, 0x11, 0x00


	//----- nvinfo : EIATTR_KPARAM_INFO
	.align		4
.L_28:
        /*0068*/ 	.byte	0x04, 0x17
        /*006a*/ 	.short	(.L_30 - .L_29)
.L_29:
        /*006c*/ 	.word	0x00000000
        /*0070*/ 	.short	0x0007
        /*0072*/ 	.short	0x0028
        /*0074*/ 	.byte	0x00, 0xf0, 0x11, 0x00


	//----- nvinfo : EIATTR_KPARAM_INFO
	.align		4
.L_30:
        /*0078*/ 	.byte	0x04, 0x17
        /*007a*/ 	.short	(.L_32 - .L_31)
.L_31:
        /*007c*/ 	.word	0x00000000
        /*0080*/ 	.short	0x0006
        /*0082*/ 	.short	0x0024
        /*0084*/ 	.byte	0x00, 0xf0, 0x11, 0x00


	//----- nvinfo : EIATTR_KPARAM_INFO
	.align		4
.L_32:
        /*0088*/ 	.byte	0x04, 0x17
        /*008a*/ 	.short	(.L_34 - .L_33)
.L_33:
        /*008c*/ 	.word	0x00000000
        /*0090*/ 	.short	0x0005
        /*0092*/ 	.short	0x0020
        /*0094*/ 	.byte	0x00, 0xf0, 0x11, 0x00


	//----- nvinfo : EIATTR_KPARAM_INFO
	.align		4
.L_34:
        /*0098*/ 	.byte	0x04, 0x17
        /*009a*/ 	.short	(.L_36 - .L_35)
.L_35:
        /*009c*/ 	.word	0x00000000
        /*00a0*/ 	.short	0x0004
        /*00a2*/ 	.short	0x001c
        /*00a4*/ 	.byte	0x00, 0xf0, 0x11, 0x00


	//----- nvinfo : EIATTR_KPARAM_INFO
	.align		4
.L_36:
        /*00a8*/ 	.byte	0x04, 0x17
        /*00aa*/ 	.short	(.L_38 - .L_37)
.L_37:
        /*00ac*/ 	.word	0x00000000
        /*00b0*/ 	.short	0x0003
        /*00b2*/ 	.short	0x0018
        /*00b4*/ 	.byte	0x00, 0xf0, 0x11, 0x00


	//----- nvinfo : EIATTR_KPARAM_INFO
	.align		4
.L_38:
        /*00b8*/ 	.byte	0x04, 0x17
        /*00ba*/ 	.short	(.L_40 - .L_39)
.L_39:
        /*00bc*/ 	.word	0x00000000
        /*00c0*/ 	.short	0x0002
        /*00c2*/ 	.short	0x0010
        /*00c4*/ 	.byte	0x00, 0xf4, 0x21, 0x00


	//----- nvinfo : EIATTR_KPARAM_INFO
	.align		4
.L_40:
        /*00c8*/ 	.byte	0x04, 0x17
        /*00ca*/ 	.short	(.L_42 - .L_41)
.L_41:
        /*00cc*/ 	.word	0x00000000
        /*00d0*/ 	.short	0x0001
        /*00d2*/ 	.short	0x0008
        /*00d4*/ 	.byte	0x00, 0xf4, 0x21, 0x00


	//----- nvinfo : EIATTR_KPARAM_INFO
	.align		4
.L_42:
        /*00d8*/ 	.byte	0x04, 0x17
        /*00da*/ 	.short	(.L_44 - .L_43)
.L_43:
        /*00dc*/ 	.word	0x00000000
        /*00e0*/ 	.short	0x0000
        /*00e2*/ 	.short	0x0000
        /*00e4*/ 	.byte	0x00, 0xf4, 0x21, 0x00


	//----- nvinfo : EIATTR_AT_ENTRY_FRAGMENTS
	.align		4
.L_44:
        /*00e8*/ 	.byte	0x04, 0x4f
        /*00ea*/ 	.short	(.L_46 - .L_45)


	//   ....[0]....
.L_45:
        /*00ec*/ 	.word	0x00000004


	//----- nvinfo : EIATTR_RESERVED_SMEM_USED
	.align		4
.L_46:
        /*00f0*/ 	.byte	0x01, 0x41
	.zero		2


	//----- nvinfo : EIATTR_SPARSE_MMA_MASK
	.align		4
        /*00f4*/ 	.byte	0x03, 0x50
        /*00f6*/ 	.short	0x0000


	//----- nvinfo : EIATTR_TCGEN05_1CTA_USED
	.align		4
        /*00f8*/ 	.byte	0x01, 0x51
	.zero		2


	//----- nvinfo : EIATTR_MAXREG_COUNT
	.align		4
        /*00fc*/ 	.byte	0x03, 0x1b
        /*00fe*/ 	.short	0x00ff


	//----- nvinfo : EIATTR_NUM_BARRIERS
	.align		4
        /*0100*/ 	.byte	0x02, 0x4c
        /*0102*/ 	.byte	0x01
	.zero		1


	//----- nvinfo : EIATTR_ANNOTATIONS
	.align		4
        /*0104*/ 	.byte	0x04, 0x55
        /*0106*/ 	.short	(.L_48 - .L_47)


	//   ....[0]....
.L_47:
        /*0108*/ 	.word	0x00000001
        /*010c*/ 	.byte	0xa0, 0x09, 0x00, 0x00, 0x01, 0x00, 0x00, 0x00, 0xc0, 0x0d, 0x00, 0x00, 0x01, 0x00, 0x00, 0x00
        /* <DEDUP_REMOVED lines=1874> */
        /*763c*/ 	.byte	0xb0, 0x48, 0x03, 0x00, 0x01, 0x00, 0x00, 0x00, 0xf0, 0x48, 0x03, 0x00


	//----- nvinfo : EIATTR_INT_WARP_WIDE_INSTR_OFFSETS
	.align		4
.L_48:
        /*7648*/ 	.byte	0x04, 0x31
        /*764a*/ 	.short	(.L_50 - .L_49)


	//   ....[0]....
.L_49:
        /*764c*/ 	.word	0x0000d140


	//   ....[1]....
        /*7650*/ 	.word	0x0000d170


	//   ....[2]....
        /*7654*/ 	.word	0x00019670


	//   ....[3]....
        /*7658*/ 	.word	0x00036be0


	//   ....[4]....
        /*765c*/ 	.word	0x00036c30


	//----- nvinfo : EIATTR_COOP_GROUP_MASK_REGIDS
	.align		4
.L_50:
        /*7660*/ 	.byte	0x04, 0x29
        /*7662*/ 	.short	(.L_52 - .L_51)


	//   ....[0]....
.L_51:
        /*7664*/ 	.word	0xffffffff


	//   ....[1]....
        /*7668*/ 	.word	0xffffffff


	//   ....[2]....
        /*766c*/ 	.word	0xffffffff


	//   ....[3]....
        /*7670*/ 	.word	0xffffffff


	//----- nvinfo : EIATTR_COOP_GROUP_INSTR_OFFSETS
	.align		4
.L_52:
        /*7674*/ 	.byte	0x04, 0x28
        /*7676*/ 	.short	(.L_54 - .L_53)


	//   ....[0]....
.L_53:
        /*7678*/ 	.word	0x00000070


	//   ....[1]....
        /*767c*/ 	.word	0x00000330


	//   ....[2]....
        /*7680*/ 	.word	0x00036a70


	//   ....[3]....
        /*7684*/ 	.word	0x00036ce0


	//----- nvinfo : EIATTR_VRC_CTA_INIT_COUNT
	.align		4
.L_54:
        /*7688*/ 	.byte	0x02, 0x4a
        /*768a*/ 	.byte	0x80
	.zero		1


	//----- nvinfo : EIATTR_MBARRIER_INSTR_OFFSETS
	.align		4
        /*768c*/ 	.byte	0x04, 0x39
        /*768e*/ 	.short	(.L_56 - .L_55)


	//   ....[0]....
.L_55:
        /*7690*/ 	.word	0x0000d2f0
        /*7694*/ 	.word	0x000000ff
        /*7698*/ 	.word	0x00000000
        /*769c*/ 	.short	0x0100
        /*769e*/ 	.byte	0x08
	.zero		1


	//   ....[1]....
        /*76a0*/ 	.word	0x000196b0
        /*76a4*/ 	.word	0x000000ff
        /*76a8*/ 	.word	0x00028008
        /*76ac*/ 	.short	0x0100
        /*76ae*/ 	.byte	0x0a
	.zero		1


	//   ....[2]....
        /*76b0*/ 	.word	0x00027d80
        /*76b4*/ 	.word	0x000000ff
        /*76b8*/ 	.word	0x00000000
        /*76bc*/ 	.short	0x010a
        /*76be*/ 	.byte	0x08
	.zero		1


	//   ....[3]....
        /*76c0*/ 	.word	0x000327c0
        /*76c4*/ 	.word	0x000000ff
        /*76c8*/ 	.word	0x00000000
        /*76cc*/ 	.short	0x010a
        /*76ce*/ 	.byte	0x08
	.zero		1


	//   ....[4]....
        /*76d0*/ 	.word	0x000328f0
        /*76d4*/ 	.word	0x000000ff
        /*76d8*/ 	.word	0x00028000
        /*76dc*/ 	.short	0x0108
        /*76de*/ 	.byte	0x0a
	.zero		1


	//   ....[5]....
        /*76e0*/ 	.word	0x000329e0
        /*76e4*/ 	.word	0x000000ff
        /*76e8*/ 	.word	0x00028008
        /*76ec*/ 	.short	0x0108
        /*76ee*/ 	.byte	0x0a
	.zero		1


	//   ....[6]....
        /*76f0*/ 	.word	0x00036d00
        /*76f4*/ 	.word	0x000000ff
        /*76f8*/ 	.word	0x00000000
        /*76fc*/ 	.short	0x010a
        /*76fe*/ 	.byte	0x08
	.zero		1


	//   ....[7]....
        /*7700*/ 	.word	0x00036d30
        /*7704*/ 	.word	0x000000ff
        /*7708*/ 	.word	0x00000000
        /*770c*/ 	.short	0x010a
        /*770e*/ 	.byte	0x08
	.zero		1


	//----- nvinfo : EIATTR_NUM_MBARRIERS
	.align		4
.L_56:
        /*7710*/ 	.byte	0x03, 0x38
        /*7712*/ 	.short	0x0002


	//----- nvinfo : EIATTR_EXIT_INSTR_OFFSETS
	.align		4
        /*7714*/ 	.byte	0x04, 0x1c
        /*7716*/ 	.short	(.L_58 - .L_57)


	//   ....[0]....
.L_57:
        /*7718*/ 	.word	0x00036cf0


	//----- nvinfo : EIATTR_REQNTID
	.align		4
.L_58:
        /*771c*/ 	.byte	0x04, 0x10
        /*771e*/ 	.short	(.L_60 - .L_59)
.L_59:
        /*7720*/ 	.word	0x00000080
        /*7724*/ 	.word	0x00000001
        /*7728*/ 	.word	0x00000001


	//----- nvinfo : EIATTR_CRS_STACK_SIZE
	.align		4
.L_60:
        /*772c*/ 	.byte	0x04, 0x1e
        /*772e*/ 	.short	(.L_62 - .L_61)
.L_61:
        /*7730*/ 	.word	0x00000000


	//----- nvinfo : EIATTR_CBANK_PARAM_SIZE
	.align		4
.L_62:
        /*7734*/ 	.byte	0x03, 0x19
        /*7736*/ 	.short	0x0050


	//----- nvinfo : EIATTR_PARAM_CBANK
	.align		4
        /*7738*/ 	.byte	0x04, 0x0a
        /*773a*/ 	.short	(.L_64 - .L_63)
	.align		4
.L_63:
        /*773c*/ 	.word	index@(.nv.constant0.matmul_kernel)
        /*7740*/ 	.short	0x0380
        /*7742*/ 	.short	0x0050


	//----- nvinfo : EIATTR_SW_WAR
	.align		4
.L_64:
        /*7744*/ 	.byte	0x04, 0x36
        /*7746*/ 	.short	(.L_66 - .L_65)
.L_65:
        /*7748*/ 	.word	0x00000008
.L_66:


//--------------------- .nv.compat                --------------------------
	.section	.nv.compat,"",@"SHT_CUDA_COMPAT_INFO"
	.align	4
        /*0000*/ 	.byte	0x02, 0x02, 0x02, 0x00, 0x02, 0x05, 0x05, 0x00, 0x02, 0x03, 0x00, 0x00, 0x02, 0x06, 0x01, 0x00


//--------------------- .nv.callgraph             --------------------------
	.section	.nv.callgraph,"",@"SHT_CUDA_CALLGRAPH"
	.align	4
	.sectionentsize	8
	.align		4
        /*0000*/ 	.word	0x00000000
	.align		4
        /*0004*/ 	.word	0xffffffff
	.align		4
        /*0008*/ 	.word	0x00000000
	.align		4
        /*000c*/ 	.word	0xfffffffe
	.align		4
        /*0010*/ 	.word	0x00000000
	.align		4
        /*0014*/ 	.word	0xfffffffd
	.align		4
        /*0018*/ 	.word	0x00000000
	.align		4
        /*001c*/ 	.word	0xfffffffc


//--------------------- .text.matmul_kernel       --------------------------
	.section	.text.matmul_kernel,"ax",@progbits
	.align	128
        .global         matmul_kernel
        .type           matmul_kernel,@function
        .size           matmul_kernel,(.L_x_20 - matmul_kernel)
        .other          matmul_kernel,@"STO_CUDA_ENTRY STV_DEFAULT"
matmul_kernel:
.text.matmul_kernel:
[----:B------:R-:W0:Y:S01]  /*0000*/  LDC R1, c[0x0][0x37c] ;  /* 0x0000df00ff017b82 */ /* 0x000e220000000800 */
[----:B------:R-:W1:Y:S01]  /*0010*/  S2R R0, SR_TID.X ;  /* 0x0000000000007919 */ /* 0x000e620000002100 */
[----:B0-----:R-:W-:Y:S01]  /*0020*/  VIADD R1, R1, 0xfffff210 ;  /* 0xfffff21001017836 */ /* 0x001fe20000000000 */
[----:B-1----:R-:W-:-:S13]  /*0030*/  ISETP.GE.U32.AND P0, PT, R0, 0x20, PT ;  /* 0x000000200000780c */ /* 0x002fda0003f06070 */
[----:B------:R-:W-:Y:S02]  /*0040*/  VOTEU.ANY UP0, P0 ;  /* 0x0000000000ff7886 */ /* 0x000fe40000000100 */
[----:B------:R-:W-:Y:S05]  /*0050*/  BRA.U UP0, `(.L_x_0) ;  /* 0x0000000100b87547 */ /* 0x000fea000b800000 */
[----:B------:R-:W0:Y:S01]  /*0060*/  S2UR UR6, SR_CgaCtaId ;  /* 0x00000000000679c3 */ /* 0x000e220000008800 */
[----:B------:R-:W-:Y:S01]  /*0070*/  NOP ;  /* 0x0000000000007918 */ /* 0x000fe20000000000 */
[----:B------:R-:W-:Y:S02]  /*0080*/  UMOV UR4, 0x40 ;  /* 0x0000004000047882 */ /* 0x000fe40000000000 */
[----:B0-----:R-:W-:-:S09]  /*0090*/  ULEA UR4, UR6, UR4, 0x18 ;  /* 0x0000000406047291 */ /* 0x001fd2000f8ec0ff */
[----:B------:R-:W0:Y:S01]  /*00a0*/  LDS.U8 R0, [UR4] ;  /* 0x00000004ff007984 */ /* 0x000e220008000000 */
[----:B------:R-:W-:Y:S02]  /*00b0*/  UMOV UR4, 0x400 ;  /* 0x0000040000047882 */ /* 0x000fe40000000000 */
[----:B------:R-:W-:Y:S01]  /*00c0*/  ULEA UR4, UR6, UR4, 0x18 ;  /* 0x0000000406047291 */ /* 0x000fe2000f8ec0ff */
[----:B0-----:R-:W-:-:S13]  /*00d0*/  ISETP.NE.AND P0, PT, R0, RZ, PT ;  /* 0x000000ff0000720c */ /* 0x001fda0003f05270 */
[----:B------:R-:W-:Y:S05]  /*00e0*/  @P0 BRA `(.L_x_1) ;  /* 0x00000000007c0947 */ /* 0x000fea0003800000 */
[----:B------:R-:W-:-:S13]  /*00f0*/  ELECT P0, URZ, PT ;  /* 0x0000000000ff782f */ /* 0x000fda0003800000 */
[----:B------:R-:W-:Y:S05]  /*0100*/  @!P0 BRA `(.L_x_2) ;  /* 0x0000000000848947 */ /* 0x000fea0003800000 */
[----:B------:R-:W-:Y:S01]  /*0110*/  UMOV UR5, 0x8 ;  /* 0x0000000800057882 */ /* 0x000fe20000000000 */
[----:B------:R-:W-:Y:S02]  /*0120*/  IMAD.MOV.U32 R4, RZ, RZ, 0x1 ;  /* 0x00000001ff047424 */ /* 0x000fe400078e00ff */
[----:B------:R-:W-:Y:S02]  /*0130*/  IMAD.MOV.U32 R5, RZ, RZ, 0xff ;  /* 0x000000ffff057424 */ /* 0x000fe400078e00ff */
[----:B------:R-:W-:Y:S04]  /*0140*/  DEPBAR.LE SB0, 0x36 ;  /* 0x00008d800000791a */ /* 0x000fe80000000000 */
[----:B------:R-:W0:Y:S02]  /*0150*/  UTCATOMSWS.FIND_AND_SET.ALIGN UP1, UR5, UR5 ;  /* 0x00000005000575e3 */ /* 0x000e240008020800 */
[----:B0-----:R-:W-:-:S04]  /*0160*/  PLOP3.LUT P0, PT, PT, PT, UP1, 0x80, 0x8 ;  /* 0x000000000008781c */ /* 0x001fc80003f0f018 */
[----:B------:R-:W-:-:S04]  /*0170*/  SEL R0, RZ, 0xffffffff, !P0 ;  /* 0xffffffffff007807 */ /* 0x000fc80004000000 */
[----:B------:R-:W-:Y:S01]  /*0180*/  ISETP.NE.AND P0, PT, R0, RZ, PT ;  /* 0x000000ff0000720c */ /* 0x000fe20003f05270 */
[----:B------:R-:W-:-:S12]  /*0190*/  IMAD.U32 R0, RZ, RZ, UR5 ;  /* 0x00000005ff007e24 */ /* 0x000fd8000f8e00ff */
[----:B------:R-:W-:Y:S05]  /*01a0*/  @P0 BRA `(.L_x_3) ;  /* 0x0000000000240947 */ /* 0x000fea0003800000 */
.L_x_4:
[----:B------:R-:W-:Y:S05]  /*01b0*/  NANOSLEEP 0x64 ;  /* 0x000000640000795d */ /* 0x000fea0003800000 */
[----:B------:R-:W-:-:S05]  /*01c0*/  UMOV UR5, 0x8 ;  /* 0x0000000800057882 */ /* 0x000fca0000000000 */
[----:B------:R-:W-:Y:S04]  /*01d0*/  DEPBAR.LE SB0, 0x36 ;  /* 0x00008d800000791a */ /* 0x000fe80000000000 */
[----:B------:R-:W0:Y:S02]  /*01e0*/  UTCATOMSWS.FIND_AND_SET.ALIGN UP1, UR5, UR5 ;  /* 0x00000005000575e3 */ /* 0x000e240008020800 */
[----:B0-----:R-:W-:-:S04]  /*01f0*/  PLOP3.LUT P0, PT, PT, PT, UP1, 0x80, 0x8 ;  /* 0x000000000008781c */ /* 0x001fc80003f0f018 */
[----:B------:R-:W-:-:S04]  /*0200*/  SEL R0, RZ, 0xffffffff, !P0 ;  /* 0xffffffffff007807 */ /* 0x000fc80004000000 */
[----:B------:R-:W-:Y:S01]  /*0210*/  ISETP.NE.AND P0, PT, R0, RZ, PT ;  /* 0x000000ff0000720c */ /* 0x000fe20003f05270 */
[----:B------:R-:W-:-:S12]  /*0220*/  IMAD.U32 R0, RZ, RZ, UR5 ;  /* 0x00000005ff007e24 */ /* 0x000fd8000f8e00ff */
[----:B------:R-:W-:Y:S05]  /*0230*/  @!P0 BRA `(.L_x_4) ;  /* 0xfffffffc00dc8947 */ /* 0x000fea000383ffff */
.L_x_3:
[C---:B------:R-:W-:Y:S01]  /*0240*/  VIADD R3, R0.reuse, 0x10 ;  /* 0x0000001000037836 */ /* 0x040fe20000000000 */
[----:B------:R-:W-:Y:S01]  /*0250*/  UMOV UR5, 0x50 ;  /* 0x0000005000057882 */ /* 0x000fe20000000000 */
[----:B------:R-:W-:Y:S01]  /*0260*/  SHF.L.U32 R2, R5, R0, RZ ;  /* 0x0000000005027219 */ /* 0x000fe200000006ff */
[----:B------:R-:W-:Y:S01]  /*0270*/  ULEA UR5, UR6, UR5, 0x18 ;  /* 0x0000000506057291 */ /* 0x000fe2000f8ec0ff */
[----:B------:R-:W-:Y:S01]  /*0280*/  IMAD.SHL.U32 R0, R0, 0x20, RZ ;  /* 0x0000002000007824 */ /* 0x000fe200078e00ff */
[----:B------:R-:W-:-:S04]  /*0290*/  SHF.L.U32 R3, R4, R3, RZ ;  /* 0x0000000304037219 */ /* 0x000fc800000006ff */
[----:B------:R-:W-:-:S05]  /*02a0*/  LOP3.LUT R2, R3, R2, RZ, 0xfc, !PT ;  /* 0x0000000203027212 */ /* 0x000fca00078efcff */
[----:B------:R0:W-:Y:S04]  /*02b0*/  ATOMS.OR RZ, [UR5], R2 ;  /* 0x00000002ffff798c */ /* 0x0001e8000b000005 */
[----:B------:R0:W-:Y:S01]  /*02c0*/  STS [UR4], R0 ;  /* 0x00000000ff007988 */ /* 0x0001e20008000804 */
[----:B------:R-:W-:Y:S05]  /*02d0*/  BRA `(.L_x_2) ;  /* 0x0000000000107947 */ /* 0x000fea0003800000 */
.L_x_1:
[----:B------:R-:W-:Y:S01]  /*02e0*/  IMAD.MOV.U32 R0, RZ, RZ, -0x1 ;  /* 0xffffffffff007424 */ /* 0x000fe200078e00ff */
[----:B------:R-:W-:-:S04]  /*02f0*/  MOV R2, 0x320 ;  /* 0x0000032000027802 */ /* 0x000fc80000000f00 */
[----:B------:R0:W-:Y:S03]  /*0300*/  STS [UR4], R0 ;  /* 0x00000000ff007988 */ /* 0x0001e60008000804 */
[----:B0-----:R-:W-:Y:S05]  /*0310*/  CALL.REL.NOINC `($__internal_1_$__cuda_sm10x_tcgen05_guardrail_trap_phase_invalid_during_alloc) ;  /* 0x00000368009c7944 */ /* 0x001fea0003c00000 */
.L_x_2:
[----:B------:R-:W-:Y:S05]  /*0320*/  WARPSYNC.ALL ;  /* 0x0000000000007948 */ /* 0x000fea0003800000 */
[----:B------:R-:W-:Y:S01]  /*0330*/  NOP ;  /* 0x0000000000007918 */ /* 0x000fe20000000000 */
.L_x_0:
[----:B------:R-:W1:Y:S01]  /*0340*/  LDC.64 R16, c[0x0][0x398] ;  /* 0x0000e600ff107b82 */ /* 0x000e620000000a00 */
[----:B------:R-:W2:Y:S01]  /*0350*/  S2R R5, SR_CTAID.X ;  /* 0x0000000000057919 */ /* 0x000ea20000002500 */
[----:B------:R-:W-:Y:S01]  /*0360*/  UMOV UR10, 0x400 ;  /* 0x00000400000a7882 */ /* 0x000fe20000000000 */
[----:B------:R-:W3:Y:S01]  /*0370*/  LDCU UR5, c[0x0][0x3a4] ;  /* 0x00007480ff0577ac */ /* 0x000ee20008000800 */
[----:B------:R-:W4:Y:S01]  /*0380*/  S2R R51, SR_TID.X ;  /* 0x0000000000337919 */ /* 0x000f220000002100 */
[----:B------:R-:W5:Y:S03]  /*0390*/  LDCU.128 UR12, c[0x0][0x380] ;  /* 0x00007000ff0c77ac */ /* 0x000f660008000c00 */
[----:B------:R-:W0:Y:S01]  /*03a0*/  S2UR UR4, SR_CgaCtaId ;  /* 0x00000000000479c3 */ /* 0x000e220000008800 */
[----:B------:R-:W0:Y:S01]  /*03b0*/  LDCU.64 UR24, c[0x0][0x358] ;  /* 0x00006b00ff1877ac */ /* 0x000e220008000a00 */
[----:B------:R-:W-:Y:S01]  /*03c0*/  UMOV UR6, 0x1 ;  /* 0x0000000100067882 */ /* 0x000fe20000000000 */
[----:B01----:R-:W-:-:S05]  /*03d0*/  VIADD R0, R17, 0xff ;  /* 0x000000ff11007836 */ /* 0x003fca0000000000 */
[----:B------:R-:W-:Y:S01]  /*03e0*/  SHF.R.S32.HI R3, RZ, 0x1f, R0 ;  /* 0x0000001fff037819 */ /* 0x000fe20000011400 */
[----:B------:R-:W-:-:S03]  /*03f0*/  ULEA UR10, UR4, UR10, 0x18 ;  /* 0x0000000a040a7291 */ /* 0x000fc6000f8ec0ff */
[----:B------:R-:W-:Y:S02]  /*0400*/  LEA.HI R3, R3, R0, RZ, 0x8 ;  /* 0x0000000003037211 */ /* 0x000fe400078f40ff */
[----:B--2---:R-:W-:Y:S02]  /*0410*/  IABS R8, R5 ;  /* 0x0000000500087213 */ /* 0x004fe40000000000 */
[----:B------:R-:W-:Y:S02]  /*0420*/  SHF.R.S32.HI R4, RZ, 0x8, R3 ;  /* 0x00000008ff047819 */ /* 0x000fe40000011403 */
[----:B----4-:R-:W-:Y:S02]  /*0430*/  LOP3.LUT R12, R51, 0x3f, RZ, 0xc0, !PT ;  /* 0x0000003f330c7812 */ /* 0x010fe400078ec0ff */
[-C--:B------:R-:W-:Y:S02]  /*0440*/  IABS R7, R4.reuse ;  /* 0x0000000400077213 */ /* 0x080fe40000000000 */
[----:B------:R-:W-:-:S02]  /*0450*/  IABS R10, R4 ;  /* 0x00000004000a7213 */ /* 0x000fc40000000000 */
[----:B------:R-:W0:Y:S08]  /*0460*/  I2F.RP R0, R7 ;  /* 0x0000000700007306 */ /* 0x000e300000209400 */
[----:B0-----:R-:W0:Y:S02]  /*0470*/  MUFU.RCP R0, R0 ;  /* 0x0000000000007308 */ /* 0x001e240000001000 */
[----:B0-----:R-:W-:-:S02]  /*0480*/  VIADD R2, R0, 0xffffffe ;  /* 0x0ffffffe00027836 */ /* 0x001fc40000000000 */
[----:B------:R-:W-:-:S04]  /*0490*/  IMAD.MOV R0, RZ, RZ, -R10 ;  /* 0x000000ffff007224 */ /* 0x000fc800078e0a0a */
[----:B------:R0:W1:Y:S02]  /*04a0*/  F2I.FTZ.U32.TRUNC.NTZ R3, R2 ;  /* 0x0000000200037305 */ /* 0x000064000021f000 */
[----:B0-----:R-:W-:Y:S02]  /*04b0*/  IMAD.MOV.U32 R2, RZ, RZ, RZ ;  /* 0x000000ffff027224 */ /* 0x001fe400078e00ff */
[----:B-1----:R-:W-:-:S04]  /*04c0*/  IMAD.MOV R6, RZ, RZ, -R3 ;  /* 0x000000ffff067224 */ /* 0x002fc800078e0a03 */
[----:B------:R-:W-:Y:S02]  /*04d0*/  IMAD R9, R6, R7, RZ ;  /* 0x0000000706097224 */ /* 0x000fe400078e02ff */
[----:B------:R-:W-:Y:S02]  /*04e0*/  IMAD.MOV.U32 R6, RZ, RZ, R8 ;  /* 0x000000ffff067224 */ /* 0x000fe400078e0008 */
[----:B------:R-:W-:-:S06]  /*04f0*/  IMAD.HI.U32 R3, R3, R9, R2 ;  /* 0x0000000903037227 */ /* 0x000fcc00078e0002 */
[----:B------:R-:W-:-:S04]  /*0500*/  IMAD.HI.U32 R3, R3, R6, RZ ;  /* 0x0000000603037227 */ /* 0x000fc800078e00ff */
[----:B------:R-:W-:Y:S01]  /*0510*/  IMAD R0, R3, R0, R6 ;  /* 0x0000000003007224 */ /* 0x000fe200078e0206 */
[----:B------:R-:W-:Y:S04]  /*0520*/  BAR.SYNC.DEFER_BLOCKING 0x0 ;  /* 0x0000000000007b1d */ /* 0x000fe80000010000 */
[----:B------:R-:W-:-:S13]  /*0530*/  ISETP.GT.U32.AND P1, PT, R7, R0, PT ;  /* 0x000000000700720c */ /* 0x000fda0003f24070 */
[----:B------:R-:W-:Y:S02]  /*0540*/  @!P1 IMAD.IADD R0, R0, 0x1, -R7 ;  /* 0x0000000100009824 */ /* 0x000fe400078e0a07 */
[----:B------:R-:W-:Y:S01]  /*0550*/  @!P1 VIADD R3, R3, 0x1 ;  /* 0x0000000103039836 */ /* 0x000fe20000000000 */
[----:B------:R-:W-:Y:S02]  /*0560*/  ISETP.NE.AND P1, PT, R4, RZ, PT ;  /* 0x000000ff0400720c */ /* 0x000fe40003f25270 */
[----:B------:R-:W-:Y:S02]  /*0570*/  ISETP.GE.U32.AND P0, PT, R0, R7, PT ;  /* 0x000000070000720c */ /* 0x000fe40003f06070 */
[----:B------:R-:W-:-:S04]  /*0580*/  LOP3.LUT R0, R5, R4, RZ, 0x3c, !PT ;  /* 0x0000000405007212 */ /* 0x000fc800078e3cff */
[----:B------:R-:W-:Y:S01]  /*0590*/  ISETP.GE.AND P2, PT, R0, RZ, PT ;  /* 0x000000ff0000720c */ /* 0x000fe20003f46270 */
[----:B------:R-:W-:-:S06]  /*05a0*/  VIADD R0, R16, 0x3f ;  /* 0x0000003f10007836 */ /* 0x000fcc0000000000 */
[----:B------:R-:W-:-:S04]  /*05b0*/  @P0 VIADD R3, R3, 0x1 ;  /* 0x0000000103030836 */ /* 0x000fc80000000000 */
[----:B------:R-:W-:Y:S01]  /*05c0*/  IMAD.MOV.U32 R10, RZ, RZ, R3 ;  /* 0x000000ffff0a7224 */ /* 0x000fe200078e0003 */
[----:B------:R-:W-:-:S03]  /*05d0*/  SHF.R.S32.HI R3, RZ, 0x1f, R0 ;  /* 0x0000001fff037819 */ /* 0x000fc60000011400 */
[----:B------:R-:W-:Y:S01]  /*05e0*/  @!P2 IMAD.MOV R10, RZ, RZ, -R10 ;  /* 0x000000ffff0aa224 */ /* 0x000fe200078e0a0a */
[----:B------:R-:W-:Y:S02]  /*05f0*/  LEA.HI R3, R3, R0, RZ, 0x6 ;  /* 0x0000000003037211 */ /* 0x000fe400078f30ff */
[----:B------:R-:W-:-:S04]  /*0600*/  @!P1 LOP3.LUT R10, RZ, R4, RZ, 0x33, !PT ;  /* 0x00000004ff0a9212 */ /* 0x000fc800078e33ff */
[----:B------:R-:W-:Y:S01]  /*0610*/  LEA.HI.SX32 R3, R3, -R10, 0x1a ;  /* 0x8000000a03037211 */ /* 0x000fe200078fd2ff */
[----:B------:R-:W-:-:S03]  /*0620*/  IMAD.MOV R6, RZ, RZ, -R10 ;  /* 0x000000ffff067224 */ /* 0x000fc600078e0a0a */
[----:B------:R-:W-:Y:S01]  /*0630*/  VIMNMX R11, PT, PT, R3, 0x1, PT ;  /* 0x00000001030b7848 */ /* 0x000fe20003fe0100 */
[----:B------:R-:W-:-:S03]  /*0640*/  IMAD R6, R4, R6, R5 ;  /* 0x0000000604067224 */ /* 0x000fc600078e0205 */
[-C--:B------:R-:W-:Y:S02]  /*0650*/  IABS R7, R11.reuse ;  /* 0x0000000b00077213 */ /* 0x080fe40000000000 */
[----:B------:R-:W-:Y:S02]  /*0660*/  IABS R9, R11 ;  /* 0x0000000b00097213 */ /* 0x000fe40000000000 */
[----:B------:R-:W0:Y:S08]  /*0670*/  I2F.RP R0, R7 ;  /* 0x0000000700007306 */ /* 0x000e300000209400 */
[----:B0-----:R-:W0:Y:S02]  /*0680*/  MUFU.RCP R0, R0 ;  /* 0x0000000000007308 */ /* 0x001e240000001000 */
[----:B0-----:R-:W-:-:S02]  /*0690*/  VIADD R2, R0, 0xffffffe ;  /* 0x0ffffffe00027836 */ /* 0x001fc40000000000 */
[----:B------:R-:W-:Y:S01]  /*06a0*/  IMAD.MOV R0, RZ, RZ, -R9 ;  /* 0x000000ffff007224 */ /* 0x000fe200078e0a09 */
[----:B------:R-:W-:-:S03]  /*06b0*/  IABS R9, R17 ;  /* 0x0000001100097213 */ /* 0x000fc60000000000 */
[----:B------:R0:W1:Y:S02]  /*06c0*/  F2I.FTZ.U32.TRUNC.NTZ R3, R2 ;  /* 0x0000000200037305 */ /* 0x000064000021f000 */
[----:B0-----:R-:W-:Y:S02]  /*06d0*/  IMAD.MOV.U32 R2, RZ, RZ, RZ ;  /* 0x000000ffff027224 */ /* 0x001fe400078e00ff */
[----:B-1----:R-:W-:-:S04]  /*06e0*/  IMAD.MOV R8, RZ, RZ, -R3 ;  /* 0x000000ffff087224 */ /* 0x002fc800078e0a03 */
[----:B------:R-:W-:Y:S01]  /*06f0*/  IMAD.MOV.U32 R4, RZ, RZ, R8 ;  /* 0x000000ffff047224 */ /* 0x000fe200078e0008 */
[----:B------:R-:W-:-:S03]  /*0700*/  IABS R8, R6 ;  /* 0x0000000600087213 */ /* 0x000fc60000000000 */
[----:B------:R-:W-:Y:S02]  /*0710*/  IMAD R5, R4, R7, RZ ;  /* 0x0000000704057224 */ /* 0x000fe400078e02ff */
[----:B------:R-:W-:Y:S01]  /*0720*/  IMAD.MOV.U32 R4, RZ, RZ, R8 ;  /* 0x000000ffff047224 */ /* 0x000fe200078e0008 */
[----:B------:R-:W-:Y:S01]  /*0730*/  IABS R8, R16 ;  /* 0x0000001000087213 */ /* 0x000fe20000000000 */
[----:B------:R-:W-:Y:S02]  /*0740*/  IMAD.HI.U32 R3, R3, R5, R2 ;  /* 0x0000000503037227 */ /* 0x000fe400078e0002 */
[----:B------:R-:W0:Y:S04]  /*0750*/  I2F.RP R5, R9 ;  /* 0x0000000900057306 */ /* 0x000e280000209400 */
[----:B------:R-:W-:-:S04]  /*0760*/  IMAD.HI.U32 R3, R3, R4, RZ ;  /* 0x0000000403037227 */ /* 0x000fc800078e00ff */
[----:B------:R-:W-:Y:S01]  /*0770*/  IMAD R0, R3, R0, R4 ;  /* 0x0000000003007224 */ /* 0x000fe200078e0204 */
[----:B------:R-:W1:Y:S04]  /*0780*/  I2F.RP R2, R8 ;  /* 0x0000000800027306 */ /* 0x000e680000209400 */
[----:B------:R-:W-:-:S04]  /*0790*/  ISETP.GT.U32.AND P1, PT, R7, R0, PT ;  /* 0x000000000700720c */ /* 0x000fc80003f24070 */
[----:B0-----:R-:W-:Y:S08]  /*07a0*/  MUFU.RCP R5, R5 ;  /* 0x0000000500057308 */ /* 0x001ff00000001000 */
[----:B-1----:R-:W0:Y:S01]  /*07b0*/  MUFU.RCP R2, R2 ;  /* 0x0000000200027308 */ /* 0x002e220000001000 */
[----:B------:R-:W-:Y:S02]  /*07c0*/  @!P1 IMAD.IADD R0, R0, 0x1, -R7 ;  /* 0x0000000100009824 */ /* 0x000fe400078e0a07 */
[----:B------:R-:W-:Y:S01]  /*07d0*/  @!P1 VIADD R3, R3, 0x1 ;  /* 0x0000000103039836 */ /* 0x000fe20000000000 */
[----:B------:R-:W-:-:S02]  /*07e0*/  ISETP.NE.AND P1, PT, R11, RZ, PT ;  /* 0x000000ff0b00720c */ /* 0x000fc40003f25270 */
[----:B------:R-:W-:Y:S02]  /*07f0*/  ISETP.GE.U32.AND P0, PT, R0, R7, PT ;  /* 0x000000070000720c */ /* 0x000fe40003f06070 */
[----:B------:R-:W-:-:S04]  /*0800*/  LOP3.LUT R0, R6, R11, RZ, 0x3c, !PT ;  /* 0x0000000b06007212 */ /* 0x000fc800078e3cff */
[----:B------:R-:W-:Y:S01]  /*0810*/  ISETP.GE.AND P2, PT, R0, RZ, PT ;  /* 0x000000ff0000720c */ /* 0x000fe20003f46270 */
[----:B0-----:R-:W-:-:S06]  /*0820*/  VIADD R4, R2, 0xffffffe ;  /* 0x0ffffffe02047836 */ /* 0x001fcc0000000000 */
[----:B------:R-:W-:Y:S02]  /*0830*/  @P0 VIADD R3, R3, 0x1 ;  /* 0x0000000103030836 */ /* 0x000fe40000000000 */
[----:B------:R-:W-:Y:S02]  /*0840*/  IMAD.MOV.U32 R2, RZ, RZ, RZ ;  /* 0x000000ffff027224 */ /* 0x000fe400078e00ff */
[----:B------:R-:W-:Y:S02]  /*0850*/  IMAD.MOV.U32 R7, RZ, RZ, R3 ;  /* 0x000000ffff077224 */ /* 0x000fe400078e0003 */
[----:B------:R0:W1:Y:S02]  /*0860*/  F2I.FTZ.U32.TRUNC.NTZ R3, R4 ;  /* 0x0000000400037305 */ /* 0x000064000021f000 */
[----:B------:R-:W-:Y:S01]  /*0870*/  @!P2 IMAD.MOV R7, RZ, RZ, -R7 ;  /* 0x000000ffff07a224 */ /* 0x000fe200078e0a07 */
[----:B------:R-:W-:-:S05]  /*0880*/  @!P1 LOP3.LUT R7, RZ, R11, RZ, 0x33, !PT ;  /* 0x0000000bff079212 */ /* 0x000fca00078e33ff */
[----:B------:R-:W-:Y:S01]  /*0890*/  IMAD.MOV R0, RZ, RZ, -R7 ;  /* 0x000000ffff007224 */ /* 0x000fe200078e0a07 */
[----:B0-----:R-:W-:-:S03]  /*08a0*/  SHF.R.U32.HI R4, RZ, 0x5, R51 ;  /* 0x00000005ff047819 */ /* 0x001fc60000011633 */
[----:B------:R-:W-:Y:S02]  /*08b0*/  IMAD R0, R11, R0, R6 ;  /* 0x000000000b007224 */ /* 0x000fe400078e0206 */
[--C-:B-1----:R-:W-:Y:S02]  /*08c0*/  IMAD.MOV R11, RZ, RZ, -R3.reuse ;  /* 0x000000ffff0b7224 */ /* 0x102fe400078e0a03 */
[----:B------:R-:W-:Y:S02]  /*08d0*/  IMAD.IADD R0, R10, 0x1, R0 ;  /* 0x000000010a007824 */ /* 0x000fe400078e0200 */
[----:B------:R-:W-:Y:S02]  /*08e0*/  VIADD R10, R5, 0xffffffe ;  /* 0x0ffffffe050a7836 */ /* 0x000fe40000000000 */
[----:B------:R-:W-:Y:S02]  /*08f0*/  IMAD R5, R11, R8, RZ ;  /* 0x000000080b057224 */ /* 0x000fe400078e02ff */
[----:B------:R-:W-:Y:S01]  /*0900*/  IMAD R18, R0, 0x40, R12 ;  /* 0x0000004000127824 */ /* 0x000fe200078e020c */
[----:B------:R0:W1:Y:S01]  /*0910*/  F2I.FTZ.U32.TRUNC.NTZ R11, R10 ;  /* 0x0000000a000b7305 */ /* 0x000062000021f000 */
[----:B------:R-:W-:Y:S01]  /*0920*/  IMAD.HI.U32 R2, R3, R5, R2 ;  /* 0x0000000503027227 */ /* 0x000fe200078e0002 */
[----:B------:R-:W2:Y:S02]  /*0930*/  LDS R12, [UR10] ;  /* 0x0000000aff0c7984 */ /* 0x000ea40008000800 */
[----:B------:R-:W-:Y:S01]  /*0940*/  IABS R0, R18 ;  /* 0x0000001200007213 */ /* 0x000fe20000000000 */
[----:B------:R-:W-:Y:S01]  /*0950*/  BAR.SYNC.DEFER_BLOCKING 0x0 ;  /* 0x0000000000007b1d */ /* 0x000fe20000010000 */
[----:B------:R-:W-:-:S03]  /*0960*/  ISETP.GE.AND P5, PT, R18, RZ, PT ;  /* 0x000000ff1200720c */ /* 0x000fc60003fa6270 */
[----:B------:R-:W-:Y:S02]  /*0970*/  IMAD.MOV.U32 R5, RZ, RZ, R0 ;  /* 0x000000ffff057224 */ /* 0x000fe400078e0000 */
[----:B0-----:R-:W-:Y:S02]  /*0980*/  IMAD.MOV.U32 R10, RZ, RZ, RZ ;  /* 0x000000ffff0a7224 */ /* 0x001fe400078e00ff */
[----:B------:R-:W-:Y:S01]  /*0990*/  IMAD.HI.U32 R2, R2, R5, RZ ;  /* 0x0000000502027227 */ /* 0x000fe200078e00ff */
[----:B------:R-:W-:Y:S03]  /*09a0*/  STL [R1+0xb14], R18 ;  /* 0x000b141201007387 */ /* 0x000fe60000100800 */
[----:B-1----:R-:W-:Y:S02]  /*09b0*/  IMAD.MOV R0, RZ, RZ, -R11 ;  /* 0x000000ffff007224 */ /* 0x002fe400078e0a0b */
[----:B------:R-:W-:-:S02]  /*09c0*/  IMAD.MOV R2, RZ, RZ, -R2 ;  /* 0x000000ffff027224 */ /* 0x000fc400078e0a02 */
[----:B------:R-:W-:Y:S02]  /*09d0*/  IMAD R3, R0, R9, RZ ;  /* 0x0000000900037224 */ /* 0x000fe400078e02ff */
[----:B------:R-:W-:Y:S02]  /*09e0*/  IMAD.SHL.U32 R0, R7, 0x100, RZ ;  /* 0x0000010007007824 */ /* 0x000fe400078e00ff */
[----:B------:R-:W-:Y:S02]  /*09f0*/  IMAD R5, R8, R2, R5 ;  /* 0x0000000208057224 */ /* 0x000fe400078e0205 */
[----:B------:R-:W-:Y:S02]  /*0a00*/  VIADD R13, R0, 0x1 ;  /* 0x00000001000d7836 */ /* 0x000fe40000000000 */
[----:B------:R-:W-:Y:S01]  /*0a10*/  IMAD.SHL.U32 R2, R4, 0x200000, RZ ;  /* 0x0020000004027824 */ /* 0x000fe200078e00ff */
[----:B------:R-:W-:Y:S01]  /*0a20*/  ISETP.GT.U32.AND P0, PT, R8, R5, PT ;  /* 0x000000050800720c */ /* 0x000fe20003f04070 */
[----:B------:R-:W-:Y:S01]  /*0a30*/  IMAD.HI.U32 R10, R11, R3, R10 ;  /* 0x000000030b0a7227 */ /* 0x000fe200078e000a */
[----:B------:R-:W-:-:S02]  /*0a40*/  IABS R6, R13 ;  /* 0x0000000d00067213 */ /* 0x000fc40000000000 */
[----:B------:R-:W-:Y:S01]  /*0a50*/  LOP3.LUT R2, R2, 0x600000, RZ, 0xc0, !PT ;  /* 0x0060000002027812 */ /* 0x000fe200078ec0ff */
[C---:B------:R-:W-:Y:S01]  /*0a60*/  VIADD R15, R0.reuse, 0x2 ;  /* 0x00000002000f7836 */ /* 0x040fe20000000000 */
[----:B------:R-:W-:Y:S01]  /*0a70*/  ISETP.GE.AND P2, PT, R13, RZ, PT ;  /* 0x000000ff0d00720c */ /* 0x000fe20003f46270 */
[----:B------:R-:W-:Y:S01]  /*0a80*/  VIADD R17, R0, 0x3 ;  /* 0x0000000300117836 */ /* 0x000fe20000000000 */
[----:B------:R-:W-:Y:S01]  /*0a90*/  R2UR UR11, R2 ;  /* 0x00000000020b72ca */ /* 0x000fe200000e0000 */
[----:B------:R-:W-:Y:S01]  /*0aa0*/  IMAD.HI.U32 R2, R10, R6, RZ ;  /* 0x000000060a027227 */ /* 0x000fe200078e00ff */
[----:B------:R-:W-:Y:S02]  /*0ab0*/  IABS R7, R15 ;  /* 0x0000000f00077213 */ /* 0x000fe40000000000 */
[----:B------:R-:W-:Y:S01]  /*0ac0*/  IABS R11, R17 ;  /* 0x00000011000b7213 */ /* 0x000fe20000000000 */
[----:B------:R-:W-:Y:S01]  /*0ad0*/  IMAD.MOV R2, RZ, RZ, -R2 ;  /* 0x000000ffff027224 */ /* 0x000fe200078e0a02 */
[----:B--2---:R-:W-:Y:S01]  /*0ae0*/  R2UR UR7, R12 ;  /* 0x000000000c0772ca */ /* 0x004fe200000e0000 */
[----:B------:R-:W-:Y:S01]  /*0af0*/  @!P0 IMAD.IADD R5, R5, 0x1, -R8 ;  /* 0x0000000105058824 */ /* 0x000fe200078e0a08 */
[----:B------:R-:W-:Y:S01]  /*0b00*/  ISETP.GE.AND P3, PT, R17, RZ, PT ;  /* 0x000000ff1100720c */ /* 0x000fe20003f66270 */
[----:B------:R-:W-:Y:S01]  /*0b10*/  IMAD R2, R9, R2, R6 ;  /* 0x0000000209027224 */ /* 0x000fe200078e0206 */
[----:B------:R-:W-:Y:S01]  /*0b20*/  ISETP.GE.AND P0, PT, R15, RZ, PT ;  /* 0x000000ff0f00720c */ /* 0x000fe20003f06270 */
[----:B------:R-:W-:Y:S01]  /*0b30*/  IMAD.HI.U32 R3, R10, R7, RZ ;  /* 0x000000070a037227 */ /* 0x000fe200078e00ff */
[----:B------:R-:W-:-:S02]  /*0b40*/  ISETP.GT.U32.AND P1, PT, R8, R5, PT ;  /* 0x000000050800720c */ /* 0x000fc40003f24070 */
[----:B------:R-:W-:Y:S01]  /*0b50*/  ISETP.GT.U32.AND P6, PT, R9, R2, PT ;  /* 0x000000020900720c */ /* 0x000fe20003fc4070 */
[----:B------:R-:W-:-:S04]  /*0b60*/  IMAD.HI.U32 R4, R10, R11, RZ ;  /* 0x0000000b0a047227 */ /* 0x000fc800078e00ff */
[----:B------:R-:W-:Y:S02]  /*0b70*/  IMAD.MOV R12, RZ, RZ, -R3 ;  /* 0x000000ffff0c7224 */ /* 0x000fe400078e0a03 */
[----:B------:R-:W-:Y:S02]  /*0b80*/  IMAD.MOV R14, RZ, RZ, -R4 ;  /* 0x000000ffff0e7224 */ /* 0x000fe400078e0a04 */
[C---:B------:R-:W-:Y:S02]  /*0b90*/  IMAD R4, R9.reuse, R12, R7 ;  /* 0x0000000c09047224 */ /* 0x040fe400078e0207 */
[----:B------:R-:W-:Y:S02]  /*0ba0*/  IMAD R6, R9, R14, R11 ;  /* 0x0000000e09067224 */ /* 0x000fe400078e020b */
[----:B------:R-:W-:Y:S01]  /*0bb0*/  @!P1 IMAD.IADD R5, R5, 0x1, -R8 ;  /* 0x0000000105059824 */ /* 0x000fe200078e0a08 */
[C---:B------:R-:W-:Y:S01]  /*0bc0*/  ISETP.GT.U32.AND P4, PT, R9.reuse, R4, PT ;  /* 0x000000040900720c */ /* 0x040fe20003f84070 */
[----:B------:R-:W-:Y:S01]  /*0bd0*/  @!P6 IMAD.IADD R2, R2, 0x1, -R9 ;  /* 0x000000010202e824 */ /* 0x000fe200078e0a09 */
[----:B------:R-:W-:Y:S01]  /*0be0*/  ISETP.NE.AND P1, PT, R16, RZ, PT ;  /* 0x000000ff1000720c */ /* 0x000fe20003f25270 */
[----:B------:R-:W-:Y:S01]  /*0bf0*/  @!P5 IMAD.MOV R5, RZ, RZ, -R5 ;  /* 0x000000ffff05d224 */ /* 0x000fe200078e0a05 */
[C---:B------:R-:W-:Y:S01]  /*0c00*/  ISETP.GT.U32.AND P5, PT, R9.reuse, R6, PT ;  /* 0x000000060900720c */ /* 0x040fe20003fa4070 */
[C---:B------:R-:W-:Y:S01]  /*0c10*/  VIADD R11, R0.reuse, 0x4 ;  /* 0x00000004000b7836 */ /* 0x040fe20000000000 */
[----:B------:R-:W-:Y:S01]  /*0c20*/  ISETP.GT.U32.AND P6, PT, R9, R2, PT ;  /* 0x000000020900720c */ /* 0x000fe20003fc4070 */
[----:B------:R-:W-:-:S02]  /*0c30*/  VIADD R13, R0, 0x5 ;  /* 0x00000005000d7836 */ /* 0x000fc40000000000 */
[C---:B------:R-:W-:Y:S01]  /*0c40*/  VIADD R17, R0.reuse, 0x6 ;  /* 0x0000000600117836 */ /* 0x040fe20000000000 */
[----:B------:R-:W-:Y:S01]  /*0c50*/  IABS R8, R11 ;  /* 0x0000000b00087213 */ /* 0x000fe20000000000 */
[----:B------:R-:W-:Y:S01]  /*0c60*/  VIADD R19, R0, 0x8 ;  /* 0x0000000800137836 */ /* 0x000fe20000000000 */
[----:B------:R-:W-:Y:S01]  /*0c70*/  IABS R12, R13 ;  /* 0x0000000d000c7213 */ /* 0x000fe20000000000 */
[--C-:B------:R-:W-:Y:S01]  /*0c80*/  @!P4 IMAD.IADD R4, R4, 0x1, -R9.reuse ;  /* 0x000000010404c824 */ /* 0x100fe200078e0a09 */
[----:B------:R-:W-:Y:S01]  /*0c90*/  IABS R14, R17 ;  /* 0x00000011000e7213 */ /* 0x000fe20000000000 */
[----:B------:R-:W-:Y:S01]  /*0ca0*/  IMAD.HI.U32 R3, R10, R8, RZ ;  /* 0x000000080a037227 */ /* 0x000fe200078e00ff */
[----:B------:R-:W-:Y:S02]  /*0cb0*/  @!P1 LOP3.LUT R5, RZ, R16, RZ, 0x33, !PT ;  /* 0x00000010ff059212 */ /* 0x000fe400078e33ff */
[----:B------:R-:W-:Y:S01]  /*0cc0*/  ISETP.GE.AND P1, PT, R11, RZ, PT ;  /* 0x000000ff0b00720c */ /* 0x000fe20003f26270 */
[----:B------:R-:W-:Y:S01]  /*0cd0*/  @!P5 IMAD.IADD R6, R6, 0x1, -R9 ;  /* 0x000000010606d824 */ /* 0x000fe200078e0a09 */
[----:B------:R-:W-:Y:S01]  /*0ce0*/  ISETP.GT.U32.AND P5, PT, R9, R4, PT ;  /* 0x000000040900720c */ /* 0x000fe20003fa4070 */
[----:B------:R-:W-:Y:S01]  /*0cf0*/  IMAD.HI.U32 R7, R10, R12, RZ ;  /* 0x0000000c0a077227 */ /* 0x000fe200078e00ff */
[----:B------:R-:W-:-:S03]  /*0d00*/  ISETP.GE.AND P4, PT, R13, RZ, PT ;  /* 0x000000ff0d00720c */ /* 0x000fc60003f86270 */
[----:B------:R-:W-:Y:S02]  /*0d10*/  IMAD.MOV R11, RZ, RZ, -R3 ;  /* 0x000000ffff0b7224 */ /* 0x000fe400078e0a03 */
[----:B------:R-:W-:Y:S01]  /*0d20*/  @!P6 IMAD.IADD R2, R2, 0x1, -R9 ;  /* 0x000000010202e824 */ /* 0x000fe200078e0a09 */
[C---:B------:R-:W-:Y:S01]  /*0d30*/  ISETP.GT.U32.AND P6, PT, R9.reuse, R6, PT ;  /* 0x000000060900720c */ /* 0x040fe20003fc4070 */
[----:B------:R-:W-:Y:S02]  /*0d40*/  IMAD.MOV R7, RZ, RZ, -R7 ;  /* 0x000000ffff077224 */ /* 0x000fe400078e0a07 */
[C---:B------:R-:W-:Y:S01]  /*0d50*/  IMAD R8, R9.reuse, R11, R8 ;  /* 0x0000000b09087224 */ /* 0x040fe200078e0208 */
[----:B------:R-:W-:Y:S01]  /*0d60*/  IABS R11, R19 ;  /* 0x00000013000b7213 */ /* 0x000fe20000000000 */
[----:B------:R-:W-:Y:S02]  /*0d70*/  IMAD.MOV.U32 R15, RZ, RZ, R2 ;  /* 0x000000ffff0f7224 */ /* 0x000fe400078e0002 */
[----:B------:R-:W-:-:S02]  /*0d80*/  IMAD R12, R9, R7, R12 ;  /* 0x00000007090c7224 */ /* 0x000fc400078e020c */
[----:B------:R-:W-:Y:S01]  /*0d90*/  @!P2 IMAD.MOV R15, RZ, RZ, -R15 ;  /* 0x000000ffff0fa224 */ /* 0x000fe200078e0a0f */
[----:B------:R-:W-:Y:S01]  /*0da0*/  ISETP.GT.U32.AND P2, PT, R9, R8, PT ;  /* 0x000000080900720c */ /* 0x000fe20003f44070 */
[----:B------:R-:W-:-:S03]  /*0db0*/  IMAD.HI.U32 R3, R10, R14, RZ ;  /* 0x0000000e0a037227 */ /* 0x000fc600078e00ff */
[----:B------:R0:W-:Y:S01]  /*0dc0*/  STL [R1+0x248], R15 ;  /* 0x0002480f01007387 */ /* 0x0001e20000100800 */
[----:B------:R-:W-:Y:S01]  /*0dd0*/  @!P5 IMAD.IADD R4, R4, 0x1, -R9 ;  /* 0x000000010404d824 */ /* 0x000fe200078e0a09 */
[C---:B------:R-:W-:Y:S01]  /*0de0*/  ISETP.GT.U32.AND P5, PT, R9.reuse, R12, PT ;  /* 0x0000000c0900720c */ /* 0x040fe20003fa4070 */
[----:B------:R-:W-:Y:S02]  /*0df0*/  IMAD.MOV R3, RZ, RZ, -R3 ;  /* 0x000000ffff037224 */ /* 0x000fe400078e0a03 */
[----:B------:R-:W-:Y:S02]  /*0e00*/  VIADD R16, R0, 0x7 ;  /* 0x0000000700107836 */ /* 0x000fe40000000000 */
[C---:B------:R-:W-:Y:S02]  /*0e10*/  IMAD R14, R9.reuse, R3, R14 ;  /* 0x00000003090e7224 */ /* 0x040fe400078e020e */
[--C-:B------:R-:W-:Y:S01]  /*0e20*/  @!P2 IMAD.IADD R8, R8, 0x1, -R9.reuse ;  /* 0x000000010808a824 */ /* 0x100fe200078e0a09 */
[----:B------:R-:W-:Y:S01]  /*0e30*/  IABS R7, R16 ;  /* 0x0000001000077213 */ /* 0x000fe20000000000 */
[--C-:B------:R-:W-:Y:S01]  /*0e40*/  @!P6 IMAD.IADD R6, R6, 0x1, -R9.reuse ;  /* 0x000000010606e824 */ /* 0x100fe200078e0a09 */
[----:B------:R-:W-:Y:S01]  /*0e50*/  ISETP.GT.U32.AND P6, PT, R9, R14, PT ;  /* 0x0000000e0900720c */ /* 0x000fe20003fc4070 */
[----:B------:R-:W-:Y:S01]  /*0e60*/  VIADD R20, R0, 0x9 ;  /* 0x0000000900147836 */ /* 0x000fe20000000000 */
[----:B------:R-:W-:Y:S01]  /*0e70*/  ISETP.GE.AND P2, PT, R17, RZ, PT ;  /* 0x000000ff1100720c */ /* 0x000fe20003f46270 */
[----:B------:R-:W-:Y:S01]  /*0e80*/  @!P5 IMAD.IADD R12, R12, 0x1, -R9 ;  /* 0x000000010c0cd824 */ /* 0x000fe200078e0a09 */
[----:B------:R-:W-:Y:S01]  /*0e90*/  ISETP.GT.U32.AND P5, PT, R9, R8, PT ;  /* 0x000000080900720c */ /* 0x000fe20003fa4070 */
[----:B------:R-:W-:Y:S01]  /*0ea0*/  IMAD.HI.U32 R2, R10, R7, RZ ;  /* 0x000000070a027227 */ /* 0x000fe200078e00ff */
[----:B------:R-:W-:-:S03]  /*0eb0*/  IABS R13, R20 ;  /* 0x00000014000d7213 */ /* 0x000fc60000000000 */
[----:B------:R-:W-:Y:S02]  /*0ec0*/  IMAD.MOV R2, RZ, RZ, -R2 ;  /* 0x000000ffff027224 */ /* 0x000fe400078e0a02 */
[----:B------:R-:W-:Y:S02]  /*0ed0*/  VIADD R21, R0, 0xa ;  /* 0x0000000a00157836 */ /* 0x000fe40000000000 */
[C---:B------:R-:W-:Y:S02]  /*0ee0*/  IMAD R2, R9.reuse, R2, R7 ;  /* 0x0000000209027224 */ /* 0x040fe400078e0207 */
[----:B------:R-:W-:Y:S01]  /*0ef0*/  @!P6 IMAD.IADD R14, R14, 0x1, -R9 ;  /* 0x000000010e0ee824 */ /* 0x000fe200078e0a09 */
[----:B------:R-:W-:Y:S01]  /*0f00*/  ISETP.GT.U32.AND P6, PT, R9, R12, PT ;  /* 0x0000000c0900720c */ /* 0x000fe20003fc4070 */
[----:B------:R-:W-:Y:S01]  /*0f10*/  IMAD.HI.U32 R3, R10, R11, RZ ;  /* 0x0000000b0a037227 */ /* 0x000fe200078e00ff */
[----:B0-----:R-:W-:-:S03]  /*0f20*/  IABS R15, R21 ;  /* 0x00000015000f7213 */ /* 0x001fc60000000000 */
[----:B------:R-:W-:Y:S01]  /*0f30*/  @!P5 IMAD.IADD R8, R8, 0x1, -R9 ;  /* 0x000000010808d824 */ /* 0x000fe200078e0a09 */
[C---:B------:R-:W-:Y:S01]  /*0f40*/  ISETP.GT.U32.AND P5, PT, R9.reuse, R2, PT ;  /* 0x000000020900720c */ /* 0x040fe20003fa4070 */
[----:B------:R-:W-:Y:S02]  /*0f50*/  IMAD.MOV.U32 R22, RZ, RZ, R4 ;  /* 0x000000ffff167224 */ /* 0x000fe400078e0004 */
[----:B------:R-:W-:Y:S02]  /*0f60*/  IMAD.MOV R4, RZ, RZ, -R3 ;  /* 0x000000ffff047224 */ /* 0x000fe400078e0a03 */
[----:B------:R-:W-:Y:S02]  /*0f70*/  IMAD.MOV.U32 R18, RZ, RZ, R6 ;  /* 0x000000ffff127224 */ /* 0x000fe400078e0006 */
[----:B------:R-:W-:Y:S01]  /*0f80*/  @!P0 IMAD.MOV R22, RZ, RZ, -R22 ;  /* 0x000000ffff168224 */ /* 0x000fe200078e0a16 */
[C---:B------:R-:W-:Y:S01]  /*0f90*/  ISETP.GT.U32.AND P0, PT, R9.reuse, R14, PT ;  /* 0x0000000e0900720c */ /* 0x040fe20003f04070 */
[----:B------:R-:W-:Y:S01]  /*0fa0*/  @!P3 IMAD.MOV R18, RZ, RZ, -R18 ;  /* 0x000000ffff12b224 */ /* 0x000fe200078e0a12 */
[----:B------:R-:W-:Y:S01]  /*0fb0*/  ISETP.GE.AND P3, PT, R16, RZ, PT ;  /* 0x000000ff1000720c */ /* 0x000fe20003f66270 */
[----:B------:R-:W-:Y:S01]  /*0fc0*/  IMAD R4, R9, R4, R11 ;  /* 0x0000000409047224 */ /* 0x000fe200078e020b */
[----:B------:R-:W-:Y:S01]  /*0fd0*/  STL [R1+0x244], R22 ;  /* 0x0002441601007387 */ /* 0x000fe20000100800 */
[----:B------:R-:W-:-:S03]  /*0fe0*/  IMAD.HI.U32 R3, R10, R13, RZ ;  /* 0x0000000d0a037227 */ /* 0x000fc600078e00ff */
[----:B------:R0:W-:Y:S01]  /*0ff0*/  STL [R1+0x240], R18 ;  /* 0x0002401201007387 */ /* 0x0001e20000100800 */
[----:B------:R-:W-:-:S04]  /*1000*/  IMAD.HI.U32 R6, R10, R15, RZ ;  /* 0x0000000f0a067227 */ /* 0x000fc800078e00ff */
[----:B------:R-:W-:Y:S01]  /*1010*/  @!P6 IMAD.IADD R12, R12, 0x1, -R9 ;  /* 0x000000010c0ce824 */ /* 0x000fe200078e0a09 */
[C---:B------:R-:W-:Y:S01]  /*1020*/  ISETP.GT.U32.AND P6, PT, R9.reuse, R4, PT ;  /* 0x000000040900720c */ /* 0x040fe20003fc4070 */
[----:B------:R-:W-:Y:S02]  /*1030*/  IMAD.MOV R16, RZ, RZ, -R3 ;  /* 0x000000ffff107224 */ /* 0x000fe400078e0a03 */
[----:B------:R-:W-:Y:S02]  /*1040*/  @!P5 IMAD.IADD R2, R2, 0x1, -R9 ;  /* 0x000000010202d824 */ /* 0x000fe400078e0a09 */
[----:B0-----:R-:W-:Y:S02]  /*1050*/  IMAD.MOV R18, RZ, RZ, -R6 ;  /* 0x000000ffff127224 */ /* 0x001fe400078e0a06 */
[----:B------:R-:W-:Y:S02]  /*1060*/  IMAD.MOV.U32 R22, RZ, RZ, R8 ;  /* 0x000000ffff167224 */ /* 0x000fe400078e0008 */
[----:B------:R-:W-:-:S02]  /*1070*/  IMAD R6, R9, R16, R13 ;  /* 0x0000001009067224 */ /* 0x000fc400078e020d */
[C---:B------:R-:W-:Y:S02]  /*1080*/  IMAD R16, R9.reuse, R18, R15 ;  /* 0x0000001209107224 */ /* 0x040fe400078e020f */
[----:B------:R-:W-:Y:S01]  /*1090*/  @!P1 IMAD.MOV R22, RZ, RZ, -R22 ;  /* 0x000000ffff169224 */ /* 0x000fe200078e0a16 */
[C---:B------:R-:W-:Y:S01]  /*10a0*/  ISETP.GT.U32.AND P1, PT, R9.reuse, R2, PT ;  /* 0x000000020900720c */ /* 0x040fe20003f24070 */
[----:B------:R-:W-:Y:S01]  /*10b0*/  VIADD R17, R0, 0xb ;  /* 0x0000000b00117836 */ /* 0x000fe20000000000 */
[C---:B------:R-:W-:Y:S01]  /*10c0*/  ISETP.GT.U32.AND P5, PT, R9.reuse, R6, PT ;  /* 0x000000060900720c */ /* 0x040fe20003fa4070 */
[----:B------:R-:W-:Y:S01]  /*10d0*/  @!P4 IMAD.MOV R12, RZ, RZ, -R12 ;  /* 0x000000ffff0cc224 */ /* 0x000fe200078e0a0c */
[C---:B------:R-:W-:Y:S01]  /*10e0*/  ISETP.GT.U32.AND P4, PT, R9.reuse, R16, PT ;  /* 0x000000100900720c */ /* 0x040fe20003f84070 */
[--C-:B------:R-:W-:Y:S01]  /*10f0*/  @!P6 IMAD.IADD R4, R4, 0x1, -R9.reuse ;  /* 0x000000010404e824 */ /* 0x100fe200078e0a09 */
[----:B------:R-:W-:Y:S01]  /*1100*/  IABS R7, R17 ;  /* 0x0000001100077213 */ /* 0x000fe20000000000 */
[----:B------:R-:W-:Y:S01]  /*1110*/  VIADD R13, R0, 0xc ;  /* 0x0000000c000d7836 */ /* 0x000fe20000000000 */
[----:B------:R-:W-:Y:S01]  /*1120*/  STL [R1+0x23c], R22 ;  /* 0x00023c1601007387 */ /* 0x000fe20000100800 */
[----:B------:R-:W-:Y:S01]  /*1130*/  @!P0 IMAD.IADD R14, R14, 0x1, -R9 ;  /* 0x000000010e0e8824 */ /* 0x000fe200078e0a09 */
[----:B------:R-:W-:Y:S01]  /*1140*/  ISETP.GT.U32.AND P6, PT, R9, R4, PT ;  /* 0x000000040900720c */ /* 0x000fe20003fc4070 */
[----:B------:R-:W-:Y:S01]  /*1150*/  IMAD.HI.U32 R3, R10, R7, RZ ;  /* 0x000000070a037227 */ /* 0x000fe200078e00ff */
[----:B------:R0:W-:Y:S01]  /*1160*/  STL [R1+0x268], R12 ;  /* 0x0002680c01007387 */ /* 0x0001e20000100800 */
[----:B------:R-:W-:-:S02]  /*1170*/  IABS R11, R13 ;  /* 0x0000000d000b7213 */ /* 0x000fc40000000000 */
[----:B------:R-:W-:Y:S01]  /*1180*/  @!P1 IMAD.IADD R2, R2, 0x1, -R9 ;  /* 0x0000000102029824 */ /* 0x000fe200078e0a09 */
[----:B------:R-:W-:Y:S01]  /*1190*/  ISETP.GE.AND P0, PT, R19, RZ, PT ;  /* 0x000000ff1300720c */ /* 0x000fe20003f06270 */
[----:B------:R-:W-:Y:S01]  /*11a0*/  IMAD.MOV R8, RZ, RZ, -R3 ;  /* 0x000000ffff087224 */ /* 0x000fe200078e0a03 */
[----:B------:R-:W-:Y:S01]  /*11b0*/  ISETP.GE.AND P1, PT, R21, RZ, PT ;  /* 0x000000ff1500720c */ /* 0x000fe20003f26270 */
[----:B------:R-:W-:Y:S01]  /*11c0*/  @!P4 IMAD.IADD R16, R16, 0x1, -R9 ;  /* 0x000000011010c824 */ /* 0x000fe200078e0a09 */
[----:B------:R-:W-:Y:S01]  /*11d0*/  ISETP.GE.AND P4, PT, R17, RZ, PT ;  /* 0x000000ff1100720c */ /* 0x000fe20003f86270 */
[----:B------:R-:W-:Y:S02]  /*11e0*/  IMAD R8, R9, R8, R7 ;  /* 0x0000000809087224 */ /* 0x000fe400078e0207 */
[----:B0-----:R-:W-:Y:S02]  /*11f0*/  IMAD.MOV.U32 R12, RZ, RZ, R2 ;  /* 0x000000ffff0c7224 */ /* 0x001fe400078e0002 */
[----:B------:R-:W-:-:S04]  /*1200*/  IMAD.HI.U32 R3, R10, R11, RZ ;  /* 0x0000000b0a037227 */ /* 0x000fc800078e00ff */
[----:B------:R-:W-:Y:S01]  /*1210*/  @!P3 IMAD.MOV R12, RZ, RZ, -R12 ;  /* 0x000000ffff0cb224 */ /* 0x000fe200078e0a0c */
[C---:B------:R-:W-:Y:S01]  /*1220*/  ISETP.GT.U32.AND P3, PT, R9.reuse, R16, PT ;  /* 0x000000100900720c */ /* 0x040fe20003f64070 */
[--C-:B------:R-:W-:Y:S01]  /*1230*/  @!P6 IMAD.IADD R4, R4, 0x1, -R9.reuse ;  /* 0x000000010404e824 */ /* 0x100fe200078e0a09 */
[C---:B------:R-:W-:Y:S01]  /*1240*/  ISETP.GT.U32.AND P6, PT, R9.reuse, R8, PT ;  /* 0x000000080900720c */ /* 0x040fe20003fc4070 */
[----:B------:R-:W-:Y:S02]  /*1250*/  @!P5 IMAD.IADD R6, R6, 0x1, -R9 ;  /* 0x000000010606d824 */ /* 0x000fe400078e0a09 */
[----:B------:R-:W-:Y:S02]  /*1260*/  IMAD.MOV R2, RZ, RZ, -R3 ;  /* 0x000000ffff027224 */ /* 0x000fe400078e0a03 */
[----:B------:R-:W-:Y:S01]  /*1270*/  @!P2 IMAD.MOV R14, RZ, RZ, -R14 ;  /* 0x000000ffff0ea224 */ /* 0x000fe200078e0a0e */
[C---:B------:R-:W-:Y:S01]  /*1280*/  ISETP.GT.U32.AND P5, PT, R9.reuse, R6, PT ;  /* 0x000000060900720c */ /* 0x040fe20003fa4070 */
[C---:B------:R-:W-:Y:S01]  /*1290*/  IMAD R2, R9.reuse, R2, R11 ;  /* 0x0000000209027224 */ /* 0x040fe200078e020b */
[----:B------:R-:W-:Y:S01]  /*12a0*/  ISETP.GE.AND P2, PT, R20, RZ, PT ;  /* 0x000000ff1400720c */ /* 0x000fe20003f46270 */
[----:B------:R-:W-:Y:S01]  /*12b0*/  @!P0 IMAD.MOV R4, RZ, RZ, -R4 ;  /* 0x000000ffff048224 */ /* 0x000fe200078e0a04 */
[----:B------:R-:W-:Y:S01]  /*12c0*/  STL [R1+0x26c], R14 ;  /* 0x00026c0e01007387 */ /* 0x000fe20000100800 */
[--C-:B------:R-:W-:Y:S01]  /*12d0*/  @!P3 IMAD.IADD R16, R16, 0x1, -R9.reuse ;  /* 0x000000011010b824 */ /* 0x100fe200078e0a09 */
[----:B------:R-:W-:Y:S01]  /*12e0*/  ISETP.GT.U32.AND P3, PT, R9, R2, PT ;  /* 0x000000020900720c */ /* 0x000fe20003f64070 */
[----:B------:R-:W-:Y:S01]  /*12f0*/  @!P6 IMAD.IADD R8, R8, 0x1, -R9 ;  /* 0x000000010808e824 */ /* 0x000fe200078e0a09 */
[----:B------:R-:W-:Y:S01]  /*1300*/  STL [R1+0x270], R12 ;  /* 0x0002700c01007387 */ /* 0x000fe20000100800 */
[----:B------:R-:W-:-:S02]  /*1310*/  VIADD R3, R0, 0xd ;  /* 0x0000000d00037836 */ /* 0x000fc40000000000 */
[----:B------:R-:W-:Y:S01]  /*1320*/  VIADD R7, R0, 0xe ;  /* 0x0000000e00077836 */ /* 0x000fe20000000000 */
[----:B------:R-:W-:Y:S01]  /*1330*/  ISETP.GT.U32.AND P6, PT, R9, R8, PT ;  /* 0x000000080900720c */ /* 0x000fe20003fc4070 */
[--C-:B------:R-:W-:Y:S01]  /*1340*/  @!P5 IMAD.IADD R6, R6, 0x1, -R9.reuse ;  /* 0x000000010606d824 */ /* 0x100fe200078e0a09 */
[----:B------:R-:W-:Y:S01]  /*1350*/  ISETP.GE.AND P5, PT, R13, RZ, PT ;  /* 0x000000ff0d00720c */ /* 0x000fe20003fa6270 */
[----:B------:R0:W-:Y:S01]  /*1360*/  STL [R1+0x238], R4 ;  /* 0x0002380401007387 */ /* 0x0001e20000100800 */
[----:B------:R-:W-:Y:S01]  /*1370*/  IMAD.MOV.U32 R13, RZ, RZ, R16 ;  /* 0x000000ffff0d7224 */ /* 0x000fe200078e0010 */
[----:B------:R-:W-:Y:S01]  /*1380*/  ISETP.GE.AND P0, PT, R3, RZ, PT ;  /* 0x000000ff0300720c */ /* 0x000fe20003f06270 */
[----:B------:R-:W-:Y:S01]  /*1390*/  @!P2 IMAD.MOV R6, RZ, RZ, -R6 ;  /* 0x000000ffff06a224 */ /* 0x000fe200078e0a06 */
[----:B------:R-:W-:Y:S01]  /*13a0*/  ISETP.GE.AND P2, PT, R7, RZ, PT ;  /* 0x000000ff0700720c */ /* 0x000fe20003f46270 */
[----:B------:R-:W-:Y:S01]  /*13b0*/  VIADD R11, R0, 0xf ;  /* 0x0000000f000b7836 */ /* 0x000fe20000000000 */
[----:B------:R-:W-:Y:S01]  /*13c0*/  IABS R7, R7 ;  /* 0x0000000700077213 */ /* 0x000fe20000000000 */
[----:B------:R-:W-:Y:S01]  /*13d0*/  @!P3 IMAD.IADD R2, R2, 0x1, -R9 ;  /* 0x000000010202b824 */ /* 0x000fe200078e0a09 */
[----:B------:R1:W-:Y:S01]  /*13e0*/  STL [R1+0x234], R6 ;  /* 0x0002340601007387 */ /* 0x0003e20000100800 */
[----:B------:R-:W-:Y:S01]  /*13f0*/  @!P1 IMAD.MOV R13, RZ, RZ, -R13 ;  /* 0x000000ffff0d9224 */ /* 0x000fe200078e0a0d */
[----:B0-----:R-:W-:Y:S01]  /*1400*/  IABS R4, R3 ;  /* 0x0000000300047213 */ /* 0x001fe20000000000 */
[----:B------:R-:W-:Y:S01]  /*1410*/  VIADD R12, R0, 0x10 ;  /* 0x00000010000c7836 */ /* 0x000fe20000000000 */
[----:B------:R-:W-:Y:S01]  /*1420*/  ISETP.GT.U32.AND P3, PT, R9, R2, PT ;  /* 0x000000020900720c */ /* 0x000fe20003f64070 */
[----:B------:R-:W-:Y:S01]  /*1430*/  @!P6 IMAD.IADD R8, R8, 0x1, -R9 ;  /* 0x000000010808e824 */ /* 0x000fe200078e0a09 */
[----:B------:R-:W-:Y:S01]  /*1440*/  ISETP.GE.AND P1, PT, R11, RZ, PT ;  /* 0x000000ff0b00720c */ /* 0x000fe20003f26270 */
[----:B------:R-:W-:Y:S01]  /*1450*/  IMAD.HI.U32 R3, R10, R4, RZ ;  /* 0x000000040a037227 */ /* 0x000fe200078e00ff */
[----:B------:R0:W-:Y:S01]  /*1460*/  STL [R1+0x230], R13 ;  /* 0x0002300d01007387 */ /* 0x0001e20000100800 */
[----:B------:R-:W-:-:S02]  /*1470*/  ISETP.GE.AND P6, PT, R12, RZ, PT ;  /* 0x000000ff0c00720c */ /* 0x000fc40003fc6270 */
[----:B-1----:R-:W-:Y:S01]  /*1480*/  IABS R6, R11 ;  /* 0x0000000b00067213 */ /* 0x002fe20000000000 */
[----:B------:R-:W-:Y:S02]  /*1490*/  IMAD.MOV.U32 R11, RZ, RZ, R7 ;  /* 0x000000ffff0b7224 */ /* 0x000fe400078e0007 */
[----:B------:R-:W-:Y:S02]  /*14a0*/  IMAD.MOV R7, RZ, RZ, -R3 ;  /* 0x000000ffff077224 */ /* 0x000fe400078e0a03 */
[----:B------:R-:W-:Y:S01]  /*14b0*/  IMAD.HI.U32 R3, R10, R11, RZ ;  /* 0x0000000b0a037227 */ /* 0x000fe200078e00ff */
[----:B0-----:R-:W-:-:S03]  /*14c0*/  IABS R13, R12 ;  /* 0x0000000c000d7213 */ /* 0x001fc60000000000 */
[----:B------:R-:W-:Y:S02]  /*14d0*/  IMAD.MOV.U32 R12, RZ, RZ, R6 ;  /* 0x000000ffff0c7224 */ /* 0x000fe400078e0006 */
[----:B------:R-:W-:Y:S02]  /*14e0*/  IMAD R4, R9, R7, R4 ;  /* 0x0000000709047224 */ /* 0x000fe400078e0204 */
[----:B------:R-:W-:Y:S02]  /*14f0*/  IMAD.MOV.U32 R14, RZ, RZ, R8 ;  /* 0x000000ffff0e7224 */ /* 0x000fe400078e0008 */
[----:B------:R-:W-:-:S04]  /*1500*/  IMAD.HI.U32 R6, R10, R12, RZ ;  /* 0x0000000c0a067227 */ /* 0x000fc800078e00ff */
[----:B------:R-:W-:Y:S02]  /*1510*/  IMAD.MOV R8, RZ, RZ, -R3 ;  /* 0x000000ffff087224 */ /* 0x000fe400078e0a03 */
[----:B------:R-:W-:Y:S01]  /*1520*/  @!P4 IMAD.MOV R14, RZ, RZ, -R14 ;  /* 0x000000ffff0ec224 */ /* 0x000fe200078e0a0e */
[C---:B------:R-:W-:Y:S01]  /*1530*/  ISETP.GT.U32.AND P4, PT, R9.reuse, R4, PT ;  /* 0x000000040900720c */ /* 0x040fe20003f84070 */
[----:B------:R-:W-:Y:S02]  /*1540*/  IMAD.MOV R7, RZ, RZ, -R6 ;  /* 0x000000ffff077224 */ /* 0x000fe400078e0a06 */
[----:B------:R-:W-:Y:S01]  /*1550*/  @!P3 IMAD.IADD R2, R2, 0x1, -R9 ;  /* 0x000000010202b824 */ /* 0x000fe200078e0a09 */
[----:B------:R0:W-:Y:S01]  /*1560*/  STL [R1+0x22c], R14 ;  /* 0x00022c0e01007387 */ /* 0x0001e20000100800 */
[C---:B------:R-:W-:Y:S02]  /*1570*/  IMAD R6, R9.reuse, R8, R11 ;  /* 0x0000000809067224 */ /* 0x040fe400078e020b */
[----:B------:R-:W-:-:S02]  /*1580*/  IMAD R8, R9, R7, R12 ;  /* 0x0000000709087224 */ /* 0x000fc400078e020c */
[----:B------:R-:W-:Y:S01]  /*1590*/  IMAD.MOV.U32 R16, RZ, RZ, R2 ;  /* 0x000000ffff107224 */ /* 0x000fe200078e0002 */
[----:B------:R-:W-:Y:S01]  /*15a0*/  ISETP.GT.U32.AND P3, PT, R9, R6, PT ;  /* 0x000000060900720c */ /* 0x000fe20003f64070 */
[----:B------:R-:W-:-:S04]  /*15b0*/  IMAD.HI.U32 R3, R10, R13, RZ ;  /* 0x0000000d0a037227 */ /* 0x000fc800078e00ff */
[----:B------:R-:W-:Y:S01]  /*15c0*/  @!P5 IMAD.MOV R16, RZ, RZ, -R16 ;  /* 0x000000ffff10d224 */ /* 0x000fe200078e0a10 */
[C---:B------:R-:W-:Y:S01]  /*15d0*/  ISETP.GT.U32.AND P5, PT, R9.reuse, R8, PT ;  /* 0x000000080900720c */ /* 0x040fe20003fa4070 */
[----:B------:R-:W-:Y:S02]  /*15e0*/  @!P4 IMAD.IADD R4, R4, 0x1, -R9 ;  /* 0x000000010404c824 */ /* 0x000fe400078e0a09 */
[----:B0-----:R-:W-:Y:S01]  /*15f0*/  IMAD.MOV R14, RZ, RZ, -R3 ;  /* 0x000000ffff0e7224 */ /* 0x001fe200078e0a03 */
[----:B------:R0:W-:Y:S01]  /*1600*/  STL [R1+0x228], R16 ;  /* 0x0002281001007387 */ /* 0x0001e20000100800 */
[C---:B------:R-:W-:Y:S01]  /*1610*/  VIADD R17, R0.reuse, 0x12 ;  /* 0x0000001200117836 */ /* 0x040fe20000000000 */
[C---:B------:R-:W-:Y:S01]  /*1620*/  ISETP.GT.U32.AND P4, PT, R9.reuse, R4, PT ;  /* 0x000000040900720c */ /* 0x040fe20003f84070 */
[----:B------:R-:W-:Y:S02]  /*1630*/  IMAD R2, R9, R14, R13 ;  /* 0x0000000e09027224 */ /* 0x000fe400078e020d */
[----:B------:R-:W-:Y:S01]  /*1640*/  VIADD R15, R0, 0x11 ;  /* 0x00000011000f7836 */ /* 0x000fe20000000000 */
[----:B------:R-:W-:Y:S01]  /*1650*/  IABS R14, R17 ;  /* 0x00000011000e7213 */ /* 0x000fe20000000000 */
[----:B------:R-:W-:-:S02]  /*1660*/  @!P3 IMAD.IADD R6, R6, 0x1, -R9 ;  /* 0x000000010606b824 */ /* 0x000fc400078e0a09 */
[--C-:B------:R-:W-:Y:S01]  /*1670*/  @!P5 IMAD.IADD R8, R8, 0x1, -R9.reuse ;  /* 0x000000010808d824 */ /* 0x100fe200078e0a09 */
[----:B------:R-:W-:Y:S01]  /*1680*/  IABS R12, R15 ;  /* 0x0000000f000c7213 */ /* 0x000fe20000000000 */
[----:B------:R-:W-:Y:S01]  /*1690*/  IMAD.HI.U32 R7, R10, R14, RZ ;  /* 0x0000000e0a077227 */ /* 0x000fe200078e00ff */
[C---:B------:R-:W-:Y:S02]  /*16a0*/  ISETP.GT.U32.AND P3, PT, R9.reuse, R6, PT ;  /* 0x000000060900720c */ /* 0x040fe40003f64070 */
[C---:B------:R-:W-:Y:S01]  /*16b0*/  ISETP.GT.U32.AND P5, PT, R9.reuse, R8, PT ;  /* 0x000000080900720c */ /* 0x040fe20003fa4070 */
[----:B------:R-:W-:Y:S01]  /*16c0*/  @!P4 IMAD.IADD R4, R4, 0x1, -R9 ;  /* 0x000000010404c824 */ /* 0x000fe200078e0a09 */
[----:B------:R-:W-:Y:S01]  /*16d0*/  ISETP.GT.U32.AND P4, PT, R9, R2, PT ;  /* 0x000000020900720c */ /* 0x000fe20003f84070 */
[----:B------:R-:W-:Y:S02]  /*16e0*/  IMAD.MOV R7, RZ, RZ, -R7 ;  /* 0x000000ffff077224 */ /* 0x000fe400078e0a07 */
[----:B------:R-:W-:-:S04]  /*16f0*/  IMAD.HI.U32 R3, R10, R12, RZ ;  /* 0x0000000c0a037227 */ /* 0x000fc800078e00ff */
[C---:B------:R-:W-:Y:S02]  /*1700*/  IMAD R14, R9.reuse, R7, R14 ;  /* 0x00000007090e7224 */ /* 0x040fe400078e020e */
[----:B------:R-:W-:Y:S02]  /*1710*/  VIADD R19, R0, 0x14 ;  /* 0x0000001400137836 */ /* 0x000fe40000000000 */
[----:B------:R-:W-:Y:S01]  /*1720*/  @!P5 IMAD.IADD R8, R8, 0x1, -R9 ;  /* 0x000000010808d824 */ /* 0x000fe200078e0a09 */
[----:B------:R-:W-:Y:S01]  /*1730*/  ISETP.GT.U32.AND P5, PT, R9, R14, PT ;  /* 0x0000000e0900720c */ /* 0x000fe20003fa4070 */
[----:B------:R-:W-:Y:S01]  /*1740*/  IMAD.MOV R3, RZ, RZ, -R3 ;  /* 0x000000ffff037224 */ /* 0x000fe200078e0a03 */
[----:B------:R-:W-:Y:S01]  /*1750*/  IABS R13, R19 ;  /* 0x00000013000d7213 */ /* 0x000fe20000000000 */
[----:B------:R-:W-:Y:S02]  /*1760*/  VIADD R18, R0, 0x13 ;  /* 0x0000001300127836 */ /* 0x000fe40000000000 */
[----:B0-----:R-:W-:-:S02]  /*1770*/  IMAD.MOV.U32 R16, RZ, RZ, R4 ;  /* 0x000000ffff107224 */ /* 0x001fc400078e0004 */
[--C-:B------:R-:W-:Y:S01]  /*1780*/  @!P4 IMAD.IADD R2, R2, 0x1, -R9.reuse ;  /* 0x000000010202c824 */ /* 0x100fe200078e0a09 */
[----:B------:R-:W-:Y:S01]  /*1790*/  IABS R11, R18 ;  /* 0x00000012000b7213 */ /* 0x000fe20000000000 */
[----:B------:R-:W-:Y:S01]  /*17a0*/  IMAD R12, R9, R3, R12 ;  /* 0x00000003090c7224 */ /* 0x000fe200078e020c */
[----:B------:R-:W-:Y:S01]  /*17b0*/  ISETP.GE.AND P4, PT, R15, RZ, PT ;  /* 0x000000ff0f00720c */ /* 0x000fe20003f86270 */
[----:B------:R-:W-:Y:S02]  /*17c0*/  VIADD R20, R0, 0x15 ;  /* 0x0000001500147836 */ /* 0x000fe40000000000 */
[----:B------:R-:W-:Y:S01]  /*17d0*/  @!P0 IMAD.MOV R16, RZ, RZ, -R16 ;  /* 0x000000ffff108224 */ /* 0x000fe200078e0a10 */
[C---:B------:R-:W-:Y:S01]  /*17e0*/  ISETP.GT.U32.AND P0, PT, R9.reuse, R2, PT ;  /* 0x000000020900720c */ /* 0x040fe20003f04070 */
[----:B------:R-:W-:Y:S01]  /*17f0*/  @!P3 IMAD.IADD R6, R6, 0x1, -R9 ;  /* 0x000000010606b824 */ /* 0x000fe200078e0a09 */
[----:B------:R-:W-:Y:S01]  /*1800*/  ISETP.GT.U32.AND P3, PT, R9, R12, PT ;  /* 0x0000000c0900720c */ /* 0x000fe20003f64070 */
[C---:B------:R-:W-:Y:S01]  /*1810*/  IMAD.HI.U32 R7, R10.reuse, R13, RZ ;  /* 0x0000000d0a077227 */ /* 0x040fe200078e00ff */
[----:B------:R-:W-:Y:S01]  /*1820*/  IABS R15, R20 ;  /* 0x00000014000f7213 */ /* 0x000fe20000000000 */
[----:B------:R0:W-:Y:S02]  /*1830*/  STL [R1+0x274], R16 ;  /* 0x0002741001007387 */ /* 0x0001e40000100800 */
[----:B------:R-:W-:-:S04]  /*1840*/  IMAD.HI.U32 R3, R10, R11, RZ ;  /* 0x0000000b0a037227 */ /* 0x000fc800078e00ff */
[----:B------:R-:W-:Y:S02]  /*1850*/  @!P5 IMAD.IADD R14, R14, 0x1, -R9 ;  /* 0x000000010e0ed824 */ /* 0x000fe400078e0a09 */
[----:B------:R-:W-:Y:S02]  /*1860*/  IMAD.MOV R4, RZ, RZ, -R3 ;  /* 0x000000ffff047224 */ /* 0x000fe400078e0a03 */
[----:B0-----:R-:W-:Y:S01]  /*1870*/  IMAD.MOV R16, RZ, RZ, -R7 ;  /* 0x000000ffff107224 */ /* 0x001fe200078e0a07 */
[C---:B------:R-:W-:Y:S01]  /*1880*/  ISETP.GT.U32.AND P5, PT, R9.reuse, R14, PT ;  /* 0x0000000e0900720c */ /* 0x040fe20003fa4070 */
[----:B------:R-:W-:Y:S02]  /*1890*/  IMAD.MOV.U32 R7, RZ, RZ, R15 ;  /* 0x000000ffff077224 */ /* 0x000fe400078e000f */
[----:B------:R-:W-:Y:S02]  /*18a0*/  IMAD R4, R9, R4, R11 ;  /* 0x0000000409047224 */ /* 0x000fe400078e020b */
[----:B------:R-:W-:-:S04]  /*18b0*/  IMAD.HI.U32 R3, R10, R7, RZ ;  /* 0x000000070a037227 */ /* 0x000fc800078e00ff */
[--C-:B------:R-:W-:Y:S01]  /*18c0*/  @!P0 IMAD.IADD R2, R2, 0x1, -R9.reuse ;  /* 0x0000000102028824 */ /* 0x100fe200078e0a09 */
[----:B------:R-:W-:Y:S01]  /*18d0*/  ISETP.GT.U32.AND P0, PT, R9, R4, PT ;  /* 0x000000040900720c */ /* 0x000fe20003f04070 */
[----:B------:R-:W-:Y:S02]  /*18e0*/  IMAD.MOV.U32 R11, RZ, RZ, R8 ;  /* 0x000000ffff0b7224 */ /* 0x000fe400078e0008 */
[----:B------:R-:W-:Y:S01]  /*18f0*/  @!P3 IMAD.IADD R12, R12, 0x1, -R9 ;  /* 0x000000010c0cb824 */ /* 0x000fe200078e0a09 */
[----:B------:R-:W-:Y:S01]  /*1900*/  ISETP.GE.AND P3, PT, R17, RZ, PT ;  /* 0x000000ff1100720c */ /* 0x000fe20003f66270 */
[----:B------:R-:W-:Y:S02]  /*1910*/  IMAD.MOV.U32 R21, RZ, RZ, R6 ;  /* 0x000000ffff157224 */ /* 0x000fe400078e0006 */
[----:B------:R-:W-:Y:S02]  /*1920*/  IMAD.MOV R8, RZ, RZ, -R3 ;  /* 0x000000ffff087224 */ /* 0x000fe400078e0a03 */
[----:B------:R-:W-:-:S02]  /*1930*/  IMAD R6, R9, R16, R13 ;  /* 0x0000001009067224 */ /* 0x000fc400078e020d */
[----:B------:R-:W-:Y:S02]  /*1940*/  IMAD.MOV.U32 R13, RZ, RZ, R2 ;  /* 0x000000ffff0d7224 */ /* 0x000fe400078e0002 */
[----:B------:R-:W-:Y:S01]  /*1950*/  @!P2 IMAD.MOV R21, RZ, RZ, -R21 ;  /* 0x000000ffff15a224 */ /* 0x000fe200078e0a15 */
[C---:B------:R-:W-:Y:S01]  /*1960*/  ISETP.GT.U32.AND P2, PT, R9.reuse, R12, PT ;  /* 0x0000000c0900720c */ /* 0x040fe20003f44070 */
[C---:B------:R-:W-:Y:S02]  /*1970*/  IMAD R2, R9.reuse, R8, R7 ;  /* 0x0000000809027224 */ /* 0x040fe400078e0207 */
[----:B------:R-:W-:Y:S01]  /*1980*/  @!P1 IMAD.MOV R11, RZ, RZ, -R11 ;  /* 0x000000ffff0b9224 */ /* 0x000fe200078e0a0b */
[----:B------:R-:W-:Y:S01]  /*1990*/  STL [R1+0x278], R21 ;  /* 0x0002781501007387 */ /* 0x000fe20000100800 */
[----:B------:R-:W-:Y:S01]  /*19a0*/  @!P6 IMAD.MOV R13, RZ, RZ, -R13 ;  /* 0x000000ffff0de224 */ /* 0x000fe200078e0a0d */
[C---:B------:R-:W-:Y:S01]  /*19b0*/  ISETP.GT.U32.AND P6, PT, R9.reuse, R6, PT ;  /* 0x000000060900720c */ /* 0x040fe20003fc4070 */
[--C-:B------:R-:W-:Y:S01]  /*19c0*/  @!P5 IMAD.IADD R14, R14, 0x1, -R9.reuse ;  /* 0x000000010e0ed824 */ /* 0x100fe200078e0a09 */
[----:B------:R-:W-:Y:S01]  /*19d0*/  ISETP.GT.U32.AND P5, PT, R9, R2, PT ;  /* 0x000000020900720c */ /* 0x000fe20003fa4070 */
[----:B------:R0:W-:Y:S01]  /*19e0*/  STL [R1+0x27c], R11 ;  /* 0x00027c0b01007387 */ /* 0x0001e20000100800 */
[--C-:B------:R-:W-:Y:S01]  /*19f0*/  @!P0 IMAD.IADD R4, R4, 0x1, -R9.reuse ;  /* 0x0000000104048824 */ /* 0x100fe200078e0a09 */
[----:B------:R-:W-:Y:S01]  /*1a00*/  ISETP.GE.AND P1, PT, R18, RZ, PT ;  /* 0x000000ff1200720c */ /* 0x000fe20003f26270 */
[----:B------:R-:W-:Y:S01]  /*1a10*/  VIADD R15, R0, 0x18 ;  /* 0x00000018000f7836 */ /* 0x000fe20000000000 */
[----:B------:R1:W-:Y:S01]  /*1a20*/  STL [R1+0x224], R13 ;  /* 0x0002240d01007387 */ /* 0x0003e20000100800 */
[----:B------:R-:W-:Y:S01]  /*1a30*/  @!P2 IMAD.IADD R12, R12, 0x1, -R9 ;  /* 0x000000010c0ca824 */ /* 0x000fe200078e0a09 */
[----:B------:R-:W-:Y:S01]  /*1a40*/  ISETP.GE.AND P2, PT, R19, RZ, PT ;  /* 0x000000ff1300720c */ /* 0x000fe20003f46270 */
[----:B------:R-:W-:Y:S01]  /*1a50*/  VIADD R17, R0, 0x19 ;  /* 0x0000001900117836 */ /* 0x000fe20000000000 */
[----:B------:R-:W-:Y:S01]  /*1a60*/  ISETP.GE.AND P0, PT, R20, RZ, PT ;  /* 0x000000ff1400720c */ /* 0x000fe20003f06270 */
[----:B------:R-:W-:-:S02]  /*1a70*/  IMAD.MOV.U32 R16, RZ, RZ, R12 ;  /* 0x000000ffff107224 */ /* 0x000fc400078e000c */
[----:B0-----:R-:W-:Y:S01]  /*1a80*/  VIADD R11, R0, 0x16 ;  /* 0x00000016000b7836 */ /* 0x001fe20000000000 */
[----:B------:R-:W-:Y:S01]  /*1a90*/  IABS R18, R17 ;  /* 0x0000001100127213 */ /* 0x000fe20000000000 */
[--C-:B------:R-:W-:Y:S01]  /*1aa0*/  @!P6 IMAD.IADD R6, R6, 0x1, -R9.reuse ;  /* 0x000000010606e824 */ /* 0x100fe200078e0a09 */
[C---:B------:R-:W-:Y:S01]  /*1ab0*/  ISETP.GT.U32.AND P6, PT, R9.reuse, R4, PT ;  /* 0x000000040900720c */ /* 0x040fe20003fc4070 */
[----:B-1----:R-:W-:Y:S01]  /*1ac0*/  VIADD R13, R0, 0x17 ;  /* 0x00000017000d7836 */ /* 0x002fe20000000000 */
[----:B------:R-:W-:Y:S01]  /*1ad0*/  IABS R8, R11 ;  /* 0x0000000b00087213 */ /* 0x000fe20000000000 */
[----:B------:R-:W-:Y:S01]  /*1ae0*/  @!P5 IMAD.IADD R2, R2, 0x1, -R9 ;  /* 0x000000010202d824 */ /* 0x000fe200078e0a09 */
[C---:B------:R-:W-:Y:S01]  /*1af0*/  ISETP.GT.U32.AND P5, PT, R9.reuse, R6, PT ;  /* 0x000000060900720c */ /* 0x040fe20003fa4070 */
[----:B------:R-:W-:Y:S01]  /*1b00*/  @!P4 IMAD.MOV R16, RZ, RZ, -R16 ;  /* 0x000000ffff10c224 */ /* 0x000fe200078e0a10 */
[----:B------:R-:W-:Y:S01]  /*1b10*/  IABS R7, R13 ;  /* 0x0000000d00077213 */ /* 0x000fe20000000000 */
[----:B------:R-:W-:Y:S01]  /*1b20*/  IMAD.HI.U32 R3, R10, R8, RZ ;  /* 0x000000080a037227 */ /* 0x000fe200078e00ff */
[----:B------:R-:W-:-:S02]  /*1b30*/  ISETP.GT.U32.AND P4, PT, R9, R2, PT ;  /* 0x000000020900720c */ /* 0x000fc40003f84070 */
[----:B------:R0:W-:Y:S01]  /*1b40*/  STL [R1+0x220], R16 ;  /* 0x0002201001007387 */ /* 0x0001e20000100800 */
[----:B------:R-:W-:Y:S02]  /*1b50*/  IMAD.MOV.U32 R12, RZ, RZ, R7 ;  /* 0x000000ffff0c7224 */ /* 0x000fe400078e0007 */
[----:B------:R-:W-:Y:S02]  /*1b60*/  IMAD.MOV R7, RZ, RZ, -R3 ;  /* 0x000000ffff077224 */ /* 0x000fe400078e0a03 */
[----:B------:R-:W-:-:S04]  /*1b70*/  IMAD.HI.U32 R3, R10, R12, RZ ;  /* 0x0000000c0a037227 */ /* 0x000fc800078e00ff */
[C---:B------:R-:W-:Y:S01]  /*1b80*/  IMAD R8, R9.reuse, R7, R8 ;  /* 0x0000000709087224 */ /* 0x040fe200078e0208 */
[----:B0-----:R-:W-:Y:S01]  /*1b90*/  IABS R16, R15 ;  /* 0x0000000f00107213 */ /* 0x001fe20000000000 */
[----:B------:R-:W-:Y:S02]  /*1ba0*/  IMAD.MOV R3, RZ, RZ, -R3 ;  /* 0x000000ffff037224 */ /* 0x000fe400078e0a03 */
[--C-:B------:R-:W-:Y:S01]  /*1bb0*/  @!P6 IMAD.IADD R4, R4, 0x1, -R9.reuse ;  /* 0x000000010404e824 */ /* 0x100fe200078e0a09 */
[C---:B------:R-:W-:Y:S01]  /*1bc0*/  ISETP.GT.U32.AND P6, PT, R9.reuse, R8, PT ;  /* 0x000000080900720c */ /* 0x040fe20003fc4070 */
[C---:B------:R-:W-:Y:S02]  /*1bd0*/  IMAD R12, R9.reuse, R3, R12 ;  /* 0x00000003090c7224 */ /* 0x040fe400078e020c */
[----:B------:R-:W-:Y:S02]  /*1be0*/  @!P4 IMAD.IADD R2, R2, 0x1, -R9 ;  /* 0x000000010202c824 */ /* 0x000fe400078e0a09 */
[----:B------:R-:W-:Y:S01]  /*1bf0*/  IMAD.HI.U32 R3, R10, R16, RZ ;  /* 0x000000100a037227 */ /* 0x000fe200078e00ff */
[----:B------:R-:W-:-:S03]  /*1c00*/  ISETP.GT.U32.AND P4, PT, R9, R12, PT ;  /* 0x0000000c0900720c */ /* 0x000fc60003f84070 */
[----:B------:R-:W-:Y:S02]  /*1c10*/  VIADD R19, R0, 0x1a ;  /* 0x0000001a00137836 */ /* 0x000fe40000000000 */
[----:B------:R-:W-:Y:S02]  /*1c20*/  IMAD.MOV R3, RZ, RZ, -R3 ;  /* 0x000000ffff037224 */ /* 0x000fe400078e0a03 */
[----:B------:R-:W-:Y:S01]  /*1c30*/  @!P6 IMAD.IADD R8, R8, 0x1, -R9 ;  /* 0x000000010808e824 */ /* 0x000fe200078e0a09 */
[----:B------:R-:W-:Y:S01]  /*1c40*/  ISETP.GE.AND P6, PT, R13, RZ, PT ;  /* 0x000000ff0d00720c */ /* 0x000fe20003fc6270 */
[----:B------:R-:W-:-:S04]  /*1c50*/  IMAD.HI.U32 R7, R10, R18, RZ ;  /* 0x000000120a077227 */ /* 0x000fc800078e00ff */
[C---:B------:R-:W-:Y:S01]  /*1c60*/  IMAD R16, R9.reuse, R3, R16 ;  /* 0x0000000309107224 */ /* 0x040fe200078e0210 */
[----:B------:R-:W-:Y:S01]  /*1c70*/  IABS R3, R19 ;  /* 0x0000001300037213 */ /* 0x000fe20000000000 */
[----:B------:R-:W-:Y:S01]  /*1c80*/  @!P4 IMAD.IADD R12, R12, 0x1, -R9 ;  /* 0x000000010c0cc824 */ /* 0x000fe200078e0a09 */
[----:B------:R-:W-:Y:S01]  /*1c90*/  ISETP.GT.U32.AND P4, PT, R9, R8, PT ;  /* 0x000000080900720c */ /* 0x000fe20003f84070 */
[----:B------:R-:W-:Y:S02]  /*1ca0*/  IMAD.MOV R7, RZ, RZ, -R7 ;  /* 0x000000ffff077224 */ /* 0x000fe400078e0a07 */
[----:B------:R-:W-:Y:S02]  /*1cb0*/  IMAD.MOV.U32 R20, RZ, RZ, R4 ;  /* 0x000000ffff147224 */ /* 0x000fe400078e0004 */
[----:B------:R-:W-:Y:S01]  /*1cc0*/  @!P5 IMAD.IADD R6, R6, 0x1, -R9 ;  /* 0x000000010606d824 */ /* 0x000fe200078e0a09 */
[----:B------:R-:W-:Y:S01]  /*1cd0*/  ISETP.GE.AND P5, PT, R11, RZ, PT ;  /* 0x000000ff0b00720c */ /* 0x000fe20003fa6270 */
[----:B------:R-:W-:-:S02]  /*1ce0*/  VIADD R13, R0, 0x1b ;  /* 0x0000001b000d7836 */ /* 0x000fc40000000000 */
[----:B------:R-:W-:Y:S01]  /*1cf0*/  @!P3 IMAD.MOV R14, RZ, RZ, -R14 ;  /* 0x000000ffff0eb224 */ /* 0x000fe200078e0a0e */
[C---:B------:R-:W-:Y:S01]  /*1d00*/  ISETP.GT.U32.AND P3, PT, R9.reuse, R12, PT ;  /* 0x0000000c0900720c */ /* 0x040fe20003f64070 */
[----:B------:R-:W-:Y:S01]  /*1d10*/  IMAD.MOV.U32 R4, RZ, RZ, R2 ;  /* 0x000000ffff047224 */ /* 0x000fe200078e0002 */
[----:B------:R-:W-:Y:S01]  /*1d20*/  IABS R11, R13 ;  /* 0x0000000d000b7213 */ /* 0x000fe20000000000 */
[C---:B------:R-:W-:Y:S01]  /*1d30*/  IMAD R18, R9.reuse, R7, R18 ;  /* 0x0000000709127224 */ /* 0x040fe200078e0212 */
[----:B------:R-:W-:Y:S01]  /*1d40*/  STL [R1+0x21c], R14 ;  /* 0x00021c0e01007387 */ /* 0x000fe20000100800 */
[----:B------:R-:W-:Y:S02]  /*1d50*/  IMAD.MOV.U32 R7, RZ, RZ, R3 ;  /* 0x000000ffff077224 */ /* 0x000fe400078e0003 */
[----:B------:R-:W-:Y:S01]  /*1d60*/  @!P1 IMAD.MOV R20, RZ, RZ, -R20 ;  /* 0x000000ffff149224 */ /* 0x000fe200078e0a14 */
[C---:B------:R-:W-:Y:S01]  /*1d70*/  ISETP.GT.U32.AND P1, PT, R9.reuse, R16, PT ;  /* 0x000000100900720c */ /* 0x040fe20003f24070 */
[----:B------:R-:W-:Y:S01]  /*1d80*/  @!P2 IMAD.MOV R6, RZ, RZ, -R6 ;  /* 0x000000ffff06a224 */ /* 0x000fe200078e0a06 */
[----:B------:R-:W-:Y:S01]  /*1d90*/  ISETP.GT.U32.AND P2, PT, R9, R18, PT ;  /* 0x000000120900720c */ /* 0x000fe20003f44070 */
[----:B------:R-:W-:Y:S01]  /*1da0*/  @!P0 IMAD.MOV R4, RZ, RZ, -R4 ;  /* 0x000000ffff048224 */ /* 0x000fe200078e0a04 */
[----:B------:R-:W-:Y:S01]  /*1db0*/  STL [R1+0x218], R20 ;  /* 0x0002181401007387 */ /* 0x000fe20000100800 */
[----:B------:R-:W-:Y:S01]  /*1dc0*/  IMAD.HI.U32 R3, R10, R7, RZ ;  /* 0x000000070a037227 */ /* 0x000fe200078e00ff */
[----:B------:R-:W-:-:S02]  /*1dd0*/  ISETP.GE.AND P0, PT, R15, RZ, PT ;  /* 0x000000ff0f00720c */ /* 0x000fc40003f06270 */
[----:B------:R0:W-:Y:S01]  /*1de0*/  STL [R1+0x214], R6 ;  /* 0x0002140601007387 */ /* 0x0001e20000100800 */
[----:B------:R-:W-:-:S03]  /*1df0*/  IMAD.HI.U32 R2, R10, R11, RZ ;  /* 0x0000000b0a027227 */ /* 0x000fc600078e00ff */
[----:B------:R1:W-:Y:S01]  /*1e00*/  STL [R1+0x280], R4 ;  /* 0x0002800401007387 */ /* 0x0003e20000100800 */
[--C-:B------:R-:W-:Y:S01]  /*1e10*/  @!P4 IMAD.IADD R8, R8, 0x1, -R9.reuse ;  /* 0x000000010808c824 */ /* 0x100fe200078e0a09 */
[----:B------:R-:W-:Y:S01]  /*1e20*/  ISETP.GE.AND P4, PT, R17, RZ, PT ;  /* 0x000000ff1100720c */ /* 0x000fe20003f86270 */
[----:B------:R-:W-:Y:S01]  /*1e30*/  @!P3 IMAD.IADD R12, R12, 0x1, -R9 ;  /* 0x000000010c0cb824 */ /* 0x000fe200078e0a09 */
[----:B------:R-:W-:Y:S01]  /*1e40*/  ISETP.GE.AND P3, PT, R19, RZ, PT ;  /* 0x000000ff1300720c */ /* 0x000fe20003f66270 */
[----:B------:R-:W-:Y:S02]  /*1e50*/  IMAD.MOV.U32 R21, RZ, RZ, R8 ;  /* 0x000000ffff157224 */ /* 0x000fe400078e0008 */
[----:B0-----:R-:W-:Y:S02]  /*1e60*/  IMAD.MOV R6, RZ, RZ, -R2 ;  /* 0x000000ffff067224 */ /* 0x001fe400078e0a02 */
[----:B------:R-:W-:Y:S02]  /*1e70*/  IMAD.MOV.U32 R20, RZ, RZ, R12 ;  /* 0x000000ffff147224 */ /* 0x000fe400078e000c */
[----:B-1----:R-:W-:-:S02]  /*1e80*/  IMAD.MOV R4, RZ, RZ, -R3 ;  /* 0x000000ffff047224 */ /* 0x002fc400078e0a03 */
[----:B------:R-:W-:Y:S02]  /*1e90*/  @!P5 IMAD.MOV R21, RZ, RZ, -R21 ;  /* 0x000000ffff15d224 */ /* 0x000fe400078e0a15 */
[C---:B------:R-:W-:Y:S02]  /*1ea0*/  IMAD R2, R9.reuse, R4, R7 ;  /* 0x0000000409027224 */ /* 0x040fe400078e0207 */
[C---:B------:R-:W-:Y:S01]  /*1eb0*/  IMAD R4, R9.reuse, R6, R11 ;  /* 0x0000000609047224 */ /* 0x040fe200078e020b */
[----:B------:R-:W-:Y:S01]  /*1ec0*/  STL [R1+0x284], R21 ;  /* 0x0002841501007387 */ /* 0x000fe20000100800 */
[--C-:B------:R-:W-:Y:S01]  /*1ed0*/  @!P2 IMAD.IADD R18, R18, 0x1, -R9.reuse ;  /* 0x000000011212a824 */ /* 0x100fe200078e0a09 */
[C---:B------:R-:W-:Y:S01]  /*1ee0*/  ISETP.GT.U32.AND P5, PT, R9.reuse, R2, PT ;  /* 0x000000020900720c */ /* 0x040fe20003fa4070 */
[----:B------:R-:W-:Y:S01]  /*1ef0*/  @!P6 IMAD.MOV R20, RZ, RZ, -R20 ;  /* 0x000000ffff14e224 */ /* 0x000fe200078e0a14 */
[C---:B------:R-:W-:Y:S01]  /*1f00*/  ISETP.GT.U32.AND P6, PT, R9.reuse, R4, PT ;  /* 0x000000040900720c */ /* 0x040fe20003fc4070 */
[C---:B------:R-:W-:Y:S01]  /*1f10*/  VIADD R6, R0.reuse, 0x1c ;  /* 0x0000001c00067836 */ /* 0x040fe20000000000 */
[C---:B------:R-:W-:Y:S01]  /*1f20*/  ISETP.GT.U32.AND P2, PT, R9.reuse, R18, PT ;  /* 0x000000120900720c */ /* 0x040fe20003f44070 */
[----:B------:R-:W-:Y:S01]  /*1f30*/  VIADD R14, R0, 0x1d ;  /* 0x0000001d000e7836 */ /* 0x000fe20000000000 */
[----:B------:R-:W-:Y:S01]  /*1f40*/  STL [R1+0x288], R20 ;  /* 0x0002881401007387 */ /* 0x000fe20000100800 */
[--C-:B------:R-:W-:Y:S01]  /*1f50*/  @!P1 IMAD.IADD R16, R16, 0x1, -R9.reuse ;  /* 0x0000000110109824 */ /* 0x100fe200078e0a09 */
[----:B------:R-:W-:Y:S01]  /*1f60*/  IABS R7, R6 ;  /* 0x0000000600077213 */ /* 0x000fe20000000000 */
[C---:B------:R-:W-:Y:S01]  /*1f70*/  VIADD R15, R0.reuse, 0x1e ;  /* 0x0000001e000f7836 */ /* 0x040fe20000000000 */
[----:B------:R-:W-:Y:S01]  /*1f80*/  IABS R11, R14 ;  /* 0x0000000e000b7213 */ /* 0x000fe20000000000 */
[----:B------:R-:W-:Y:S01]  /*1f90*/  VIADD R19, R0, 0x21 ;  /* 0x0000002100137836 */ /* 0x000fe20000000000 */
[----:B------:R-:W-:Y:S01]  /*1fa0*/  ISETP.GT.U32.AND P1, PT, R9, R16, PT ;  /* 0x000000100900720c */ /* 0x000fe20003f24070 */
[----:B------:R-:W-:-:S02]  /*1fb0*/  @!P5 IMAD.IADD R2, R2, 0x1, -R9 ;  /* 0x000000010202d824 */ /* 0x000fc400078e0a09 */
[--C-:B------:R-:W-:Y:S02]  /*1fc0*/  @!P6 IMAD.IADD R4, R4, 0x1, -R9.reuse ;  /* 0x000000010404e824 */ /* 0x100fe400078e0a09 */
[----:B------:R-:W-:Y:S01]  /*1fd0*/  IMAD.HI.U32 R3, R10, R7, RZ ;  /* 0x000000070a037227 */ /* 0x000fe200078e00ff */
[C---:B------:R-:W-:Y:S02]  /*1fe0*/  ISETP.GT.U32.AND P5, PT, R9.reuse, R2, PT ;  /* 0x000000020900720c */ /* 0x040fe40003fa4070 */
[----:B------:R-:W-:Y:S01]  /*1ff0*/  ISETP.GT.U32.AND P6, PT, R9, R4, PT ;  /* 0x000000040900720c */ /* 0x000fe20003fc4070 */
[----:B------:R-:W-:Y:S01]  /*2000*/  @!P2 IMAD.IADD R18, R18, 0x1, -R9 ;  /* 0x000000011212a824 */ /* 0x000fe200078e0a09 */
[----:B------:R-:W-:Y:S01]  /*2010*/  ISETP.GE.AND P2, PT, R6, RZ, PT ;  /* 0x000000ff0600720c */ /* 0x000fe20003f46270 */
[----:B------:R-:W-:-:S04]  /*2020*/  IMAD.HI.U32 R6, R10, R11, RZ ;  /* 0x0000000b0a067227 */ /* 0x000fc800078e00ff */
[----:B------:R-:W-:Y:S02]  /*2030*/  IMAD.MOV R8, RZ, RZ, -R3 ;  /* 0x000000ffff087224 */ /* 0x000fe400078e0a03 */
[----:B------:R-:W-:Y:S02]  /*2040*/  IMAD.MOV R12, RZ, RZ, -R6 ;  /* 0x000000ffff0c7224 */ /* 0x000fe400078e0a06 */
[C---:B------:R-:W-:Y:S02]  /*2050*/  IMAD R6, R9.reuse, R8, R7 ;  /* 0x0000000809067224 */ /* 0x040fe400078e0207 */
[C---:B------:R-:W-:Y:S01]  /*2060*/  IMAD R8, R9.reuse, R12, R11 ;  /* 0x0000000c09087224 */ /* 0x040fe200078e020b */
[----:B------:R-:W-:Y:S01]  /*2070*/  IABS R11, R19 ;  /* 0x00000013000b7213 */ /* 0x000fe20000000000 */
[--C-:B------:R-:W-:Y:S01]  /*2080*/  @!P5 IMAD.IADD R2, R2, 0x1, -R9.reuse ;  /* 0x000000010202d824 */ /* 0x100fe200078e0a09 */
[----:B------:R-:W-:Y:S01]  /*2090*/  ISETP.GT.U32.AND P5, PT, R9, R6, PT ;  /* 0x000000060900720c */ /* 0x000fe20003fa4070 */
[--C-:B------:R-:W-:Y:S01]  /*20a0*/  @!P1 IMAD.IADD R16, R16, 0x1, -R9.reuse ;  /* 0x0000000110109824 */ /* 0x100fe200078e0a09 */
[----:B------:R-:W-:Y:S01]  /*20b0*/  ISETP.GE.AND P1, PT, R13, RZ, PT ;  /* 0x000000ff0d00720c */ /* 0x000fe20003f26270 */
[----:B------:R-:W-:Y:S01]  /*20c0*/  @!P6 IMAD.IADD R4, R4, 0x1, -R9 ;  /* 0x000000010404e824 */ /* 0x000fe200078e0a09 */
[----:B------:R-:W-:Y:S01]  /*20d0*/  IABS R13, R15 ;  /* 0x0000000f000d7213 */ /* 0x000fe20000000000 */
[----:B------:R-:W-:Y:S01]  /*20e0*/  IMAD.MOV.U32 R17, RZ, RZ, R16 ;  /* 0x000000ffff117224 */ /* 0x000fe200078e0010 */
[----:B------:R-:W-:Y:S01]  /*20f0*/  ISETP.GT.U32.AND P6, PT, R9, R8, PT ;  /* 0x000000080900720c */ /* 0x000fe20003fc4070 */
[----:B------:R-:W-:Y:S01]  /*2100*/  @!P4 IMAD.MOV R18, RZ, RZ, -R18 ;  /* 0x000000ffff12c224 */ /* 0x000fe200078e0a12 */
[----:B------:R-:W-:Y:S01]  /*2110*/  ISETP.GE.AND P4, PT, R15, RZ, PT ;  /* 0x000000ff0f00720c */ /* 0x000fe20003f86270 */
[----:B------:R-:W-:-:S02]  /*2120*/  IMAD.MOV.U32 R7, RZ, RZ, R13 ;  /* 0x000000ffff077224 */ /* 0x000fc400078e000d */
[----:B------:R-:W-:Y:S02]  /*2130*/  VIADD R13, R0, 0x1f ;  /* 0x0000001f000d7836 */ /* 0x000fe40000000000 */
[----:B------:R-:W-:Y:S01]  /*2140*/  @!P0 IMAD.MOV R17, RZ, RZ, -R17 ;  /* 0x000000ffff118224 */ /* 0x000fe200078e0a11 */
[----:B------:R-:W-:Y:S01]  /*2150*/  ISETP.GE.AND P0, PT, R14, RZ, PT ;  /* 0x000000ff0e00720c */ /* 0x000fe20003f06270 */
[--C-:B------:R-:W-:Y:S01]  /*2160*/  @!P5 IMAD.IADD R6, R6, 0x1, -R9.reuse ;  /* 0x000000010606d824 */ /* 0x100fe200078e0a09 */
[----:B------:R-:W-:Y:S01]  /*2170*/  IABS R14, R13 ;  /* 0x0000000d000e7213 */ /* 0x000fe20000000000 */
[----:B------:R-:W-:Y:S01]  /*2180*/  IMAD.HI.U32 R3, R10, R7, RZ ;  /* 0x000000070a037227 */ /* 0x000fe200078e00ff */
[----:B------:R0:W-:Y:S03]  /*2190*/  STL [R1+0x210], R17 ;  /* 0x0002101101007387 */ /* 0x0001e60000100800 */
[----:B------:R-:W-:Y:S01]  /*21a0*/  @!P6 IMAD.IADD R8, R8, 0x1, -R9 ;  /* 0x000000010808e824 */ /* 0x000fe200078e0a09 */
[----:B------:R-:W-:Y:S01]  /*21b0*/  ISETP.GT.U32.AND P6, PT, R9, R6, PT ;  /* 0x000000060900720c */ /* 0x000fe20003fc4070 */
[----:B------:R-:W-:Y:S01]  /*21c0*/  IMAD.MOV R12, RZ, RZ, -R3 ;  /* 0x000000ffff0c7224 */ /* 0x000fe200078e0a03 */
[----:B------:R1:W-:Y:S01]  /*21d0*/  STL [R1+0x208], R18 ;  /* 0x0002081201007387 */ /* 0x0003e20000100800 */
[----:B------:R-:W-:-:S04]  /*21e0*/  IMAD.HI.U32 R3, R10, R14, RZ ;  /* 0x0000000e0a037227 */ /* 0x000fc800078e00ff */
[----:B------:R-:W-:Y:S02]  /*21f0*/  IMAD.MOV R3, RZ, RZ, -R3 ;  /* 0x000000ffff037224 */ /* 0x000fe400078e0a03 */
[----:B0-----:R-:W-:Y:S02]  /*2200*/  VIADD R17, R0, 0x20 ;  /* 0x0000002000117836 */ /* 0x001fe40000000000 */
[C---:B------:R-:W-:Y:S02]  /*2210*/  IMAD R14, R9.reuse, R3, R14 ;  /* 0x00000003090e7224 */ /* 0x040fe400078e020e */
[----:B------:R-:W-:Y:S01]  /*2220*/  @!P6 IMAD.IADD R6, R6, 0x1, -R9 ;  /* 0x000000010606e824 */ /* 0x000fe200078e0a09 */
[----:B------:R-:W-:Y:S01]  /*2230*/  IABS R16, R17 ;  /* 0x0000001100107213 */ /* 0x000fe20000000000 */
[----:B-1----:R-:W-:Y:S01]  /*2240*/  IMAD.MOV.U32 R18, RZ, RZ, R2 ;  /* 0x000000ffff127224 */ /* 0x002fe200078e0002 */
[----:B------:R-:W-:Y:S01]  /*2250*/  ISETP.GT.U32.AND P6, PT, R9, R14, PT ;  /* 0x0000000e0900720c */ /* 0x000fe20003fc4070 */
[----:B------:R-:W-:-:S04]  /*2260*/  IMAD.HI.U32 R2, R10, R11, RZ ;  /* 0x0000000b0a027227 */ /* 0x000fc800078e00ff */
[C---:B------:R-:W-:Y:S02]  /*2270*/  IMAD R12, R9.reuse, R12, R7 ;  /* 0x0000000c090c7224 */ /* 0x040fe400078e0207 */
[----:B------:R-:W-:Y:S02]  /*2280*/  VIADD R20, R0, 0x22 ;  /* 0x0000002200147836 */ /* 0x000fe40000000000 */
[----:B------:R-:W-:Y:S01]  /*2290*/  IMAD.HI.U32 R7, R10, R16, RZ ;  /* 0x000000100a077227 */ /* 0x000fe200078e00ff */
[C---:B------:R-:W-:Y:S02]  /*22a0*/  ISETP.GT.U32.AND P5, PT, R9.reuse, R12, PT ;  /* 0x0000000c0900720c */ /* 0x040fe40003fa4070 */
[----:B------:R-:W-:Y:S01]  /*22b0*/  IABS R3, R20 ;  /* 0x0000001400037213 */ /* 0x000fe20000000000 */
[----:B------:R-:W-:Y:S01]  /*22c0*/  @!P3 IMAD.MOV R18, RZ, RZ, -R18 ;  /* 0x000000ffff12b224 */ /* 0x000fe200078e0a12 */
[----:B------:R-:W-:Y:S01]  /*22d0*/  ISETP.GT.U32.AND P3, PT, R9, R8, PT ;  /* 0x000000080900720c */ /* 0x000fe20003f64070 */
[----:B------:R-:W-:-:S02]  /*22e0*/  IMAD.MOV R2, RZ, RZ, -R2 ;  /* 0x000000ffff027224 */ /* 0x000fc400078e0a02 */
[----:B------:R-:W-:Y:S01]  /*22f0*/  IMAD.MOV R7, RZ, RZ, -R7 ;  /* 0x000000ffff077224 */ /* 0x000fe200078e0a07 */
[----:B------:R-:W-:Y:S01]  /*2300*/  STL [R1+0x204], R18 ;  /* 0x0002041201007387 */ /* 0x000fe20000100800 */
[C---:B------:R-:W-:Y:S02]  /*2310*/  IMAD R2, R9.reuse, R2, R11 ;  /* 0x0000000209027224 */ /* 0x040fe400078e020b */
[C---:B------:R-:W-:Y:S02]  /*2320*/  IMAD R16, R9.reuse, R7, R16 ;  /* 0x0000000709107224 */ /* 0x040fe400078e0210 */
[----:B------:R-:W-:Y:S01]  /*2330*/  @!P6 IMAD.IADD R14, R14, 0x1, -R9 ;  /* 0x000000010e0ee824 */ /* 0x000fe200078e0a09 */
[----:B------:R-:W-:Y:S01]  /*2340*/  ISETP.GT.U32.AND P6, PT, R9, R2, PT ;  /* 0x000000020900720c */ /* 0x000fe20003fc4070 */
[----:B------:R-:W-:Y:S02]  /*2350*/  IMAD.MOV.U32 R7, RZ, RZ, R3 ;  /* 0x000000ffff077224 */ /* 0x000fe400078e0003 */
[----:B------:R-:W-:Y:S01]  /*2360*/  @!P1 IMAD.MOV R4, RZ, RZ, -R4 ;  /* 0x000000ffff049224 */ /* 0x000fe200078e0a04 */
[----:B------:R-:W-:Y:S01]  /*2370*/  ISETP.GE.AND P1, PT, R13, RZ, PT ;  /* 0x000000ff0d00720c */ /* 0x000fe20003f26270 */
[----:B------:R-:W-:-:S03]  /*2380*/  IMAD.HI.U32 R3, R10, R7, RZ ;  /* 0x000000070a037227 */ /* 0x000fc600078e00ff */
[----:B------:R0:W-:Y:S01]  /*2390*/  STL [R1+0x200], R4 ;  /* 0x0002000401007387 */ /* 0x0001e20000100800 */
[--C-:B------:R-:W-:Y:S01]  /*23a0*/  @!P3 IMAD.IADD R8, R8, 0x1, -R9.reuse ;  /* 0x000000010808b824 */ /* 0x100fe200078e0a09 */
[----:B------:R-:W-:Y:S01]  /*23b0*/  ISETP.GE.AND P3, PT, R17, RZ, PT ;  /* 0x000000ff1100720c */ /* 0x000fe20003f66270 */
[----:B------:R-:W-:Y:S02]  /*23c0*/  IMAD.MOV.U32 R15, RZ, RZ, R6 ;  /* 0x000000ffff0f7224 */ /* 0x000fe400078e0006 */
[----:B------:R-:W-:Y:S02]  /*23d0*/  VIADD R17, R0, 0x23 ;  /* 0x0000002300117836 */ /* 0x000fe40000000000 */
[----:B------:R-:W-:Y:S02]  /*23e0*/  @!P5 IMAD.IADD R12, R12, 0x1, -R9 ;  /* 0x000000010c0cd824 */ /* 0x000fe400078e0a09 */
[----:B------:R-:W-:Y:S01]  /*23f0*/  @!P2 IMAD.MOV R15, RZ, RZ, -R15 ;  /* 0x000000ffff0fa224 */ /* 0x000fe200078e0a0f */
[----:B------:R-:W-:Y:S01]  /*2400*/  IABS R6, R17 ;  /* 0x0000001100067213 */ /* 0x000fe20000000000 */
[----:B0-----:R-:W-:Y:S01]  /*2410*/  IMAD.MOV R4, RZ, RZ, -R3 ;  /* 0x000000ffff047224 */ /* 0x001fe200078e0a03 */
[C---:B------:R-:W-:Y:S01]  /*2420*/  ISETP.GT.U32.AND P2, PT, R9.reuse, R16, PT ;  /* 0x000000100900720c */ /* 0x040fe20003f44070 */
[----:B------:R-:W-:Y:S01]  /*2430*/  IMAD.MOV.U32 R3, RZ, RZ, R8 ;  /* 0x000000ffff037224 */ /* 0x000fe200078e0008 */
[C---:B------:R-:W-:Y:S01]  /*2440*/  ISETP.GT.U32.AND P5, PT, R9.reuse, R12, PT ;  /* 0x0000000c0900720c */ /* 0x040fe20003fa4070 */
[----:B------:R-:W-:Y:S01]  /*2450*/  @!P6 IMAD.IADD R2, R2, 0x1, -R9 ;  /* 0x000000010202e824 */ /* 0x000fe200078e0a09 */
[----:B------:R-:W-:Y:S01]  /*2460*/  STL [R1+0x1fc], R15 ;  /* 0x0001fc0f01007387 */ /* 0x000fe20000100800 */
[----:B------:R-:W-:Y:S01]  /*2470*/  @!P0 IMAD.MOV R3, RZ, RZ, -R3 ;  /* 0x000000ffff038224 */ /* 0x000fe200078e0a03 */
[C---:B------:R-:W-:Y:S01]  /*2480*/  ISETP.GT.U32.AND P0, PT, R9.reuse, R14, PT ;  /* 0x0000000e0900720c */ /* 0x040fe20003f04070 */
[C---:B------:R-:W-:Y:S01]  /*2490*/  IMAD R4, R9.reuse, R4, R7 ;  /* 0x0000000409047224 */ /* 0x040fe200078e0207 */
[----:B------:R-:W-:Y:S01]  /*24a0*/  ISETP.GT.U32.AND P6, PT, R9, R2, PT ;  /* 0x000000020900720c */ /* 0x000fe20003fc4070 */
[C---:B------:R-:W-:Y:S01]  /*24b0*/  VIADD R21, R0.reuse, 0x25 ;  /* 0x0000002500157836 */ /* 0x040fe20000000000 */
[----:B------:R0:W-:Y:S01]  /*24c0*/  STL [R1+0x28c], R3 ;  /* 0x00028c0301007387 */ /* 0x0001e20000100800 */
[----:B------:R-:W-:-:S02]  /*24d0*/  VIADD R23, R0, 0x26 ;  /* 0x0000002600177836 */ /* 0x000fc40000000000 */
[--C-:B------:R-:W-:Y:S01]  /*24e0*/  @!P2 IMAD.IADD R16, R16, 0x1, -R9.reuse ;  /* 0x000000011010a824 */ /* 0x100fe200078e0a09 */
[----:B------:R-:W-:Y:S01]  /*24f0*/  IABS R13, R21 ;  /* 0x00000015000d7213 */ /* 0x000fe20000000000 */
[--C-:B------:R-:W-:Y:S01]  /*2500*/  @!P5 IMAD.IADD R12, R12, 0x1, -R9.reuse ;  /* 0x000000010c0cd824 */ /* 0x100fe200078e0a09 */
[----:B------:R-:W-:Y:S01]  /*2510*/  ISETP.GE.AND P5, PT, R19, RZ, PT ;  /* 0x000000ff1300720c */ /* 0x000fe20003fa6270 */
[----:B------:R-:W-:Y:S01]  /*2520*/  VIADD R19, R0, 0x24 ;  /* 0x0000002400137836 */ /* 0x000fe20000000000 */
[C---:B------:R-:W-:Y:S01]  /*2530*/  ISETP.GT.U32.AND P2, PT, R9.reuse, R16, PT ;  /* 0x000000100900720c */ /* 0x040fe20003f44070 */
[----:B------:R-:W-:Y:S01]  /*2540*/  @!P0 IMAD.IADD R14, R14, 0x1, -R9 ;  /* 0x000000010e0e8824 */ /* 0x000fe200078e0a09 */
[----:B------:R-:W-:Y:S01]  /*2550*/  ISETP.GT.U32.AND P0, PT, R9, R4, PT ;  /* 0x000000040900720c */ /* 0x000fe20003f04070 */
[----:B0-----:R-:W-:Y:S01]  /*2560*/  IMAD.HI.U32 R3, R10, R6, RZ ;  /* 0x000000060a037227 */ /* 0x001fe200078e00ff */
[----:B------:R-:W-:Y:S02]  /*2570*/  IABS R11, R19 ;  /* 0x00000013000b7213 */ /* 0x000fe40000000000 */
[----:B------:R-:W-:Y:S01]  /*2580*/  IABS R15, R23 ;  /* 0x00000017000f7213 */ /* 0x000fe20000000000 */
[----:B------:R-:W-:-:S02]  /*2590*/  IMAD.MOV R3, RZ, RZ, -R3 ;  /* 0x000000ffff037224 */ /* 0x000fc400078e0a03 */
[----:B------:R-:W-:Y:S02]  /*25a0*/  @!P6 IMAD.IADD R2, R2, 0x1, -R9 ;  /* 0x000000010202e824 */ /* 0x000fe400078e0a09 */
[----:B------:R-:W-:Y:S02]  /*25b0*/  IMAD R6, R9, R3, R6 ;  /* 0x0000000309067224 */ /* 0x000fe400078e0206 */
[----:B------:R-:W-:-:S03]  /*25c0*/  IMAD.HI.U32 R3, R10, R11, RZ ;  /* 0x0000000b0a037227 */ /* 0x000fc600078e00ff */
[----:B------:R-:W-:Y:S01]  /*25d0*/  ISETP.GT.U32.AND P6, PT, R9, R6, PT ;  /* 0x000000060900720c */ /* 0x000fe20003fc4070 */
[----:B------:R-:W-:Y:S01]  /*25e0*/  @!P0 IMAD.IADD R4, R4, 0x1, -R9 ;  /* 0x0000000104048824 */ /* 0x000fe200078e0a09 */
[----:B------:R-:W-:Y:S01]  /*25f0*/  ISETP.GE.AND P0, PT, R17, RZ, PT ;  /* 0x000000ff1100720c */ /* 0x000fe20003f06270 */
[----:B------:R-:W-:-:S04]  /*2600*/  IMAD.HI.U32 R7, R10, R13, RZ ;  /* 0x0000000d0a077227 */ /* 0x000fc800078e00ff */
[----:B------:R-:W-:-:S04]  /*2610*/  IMAD.HI.U32 R8, R10, R15, RZ ;  /* 0x0000000f0a087227 */ /* 0x000fc800078e00ff */
[----:B------:R-:W-:Y:S02]  /*2620*/  IMAD.MOV R18, RZ, RZ, -R3 ;  /* 0x000000ffff127224 */ /* 0x000fe400078e0a03 */
[--C-:B------:R-:W-:Y:S01]  /*2630*/  @!P6 IMAD.IADD R6, R6, 0x1, -R9.reuse ;  /* 0x000000010606e824 */ /* 0x100fe200078e0a09 */
[C---:B------:R-:W-:Y:S01]  /*2640*/  ISETP.GT.U32.AND P6, PT, R9.reuse, R4, PT ;  /* 0x000000040900720c */ /* 0x040fe20003fc4070 */
[----:B------:R-:W-:Y:S01]  /*2650*/  @!P2 IMAD.IADD R16, R16, 0x1, -R9 ;  /* 0x000000011010a824 */ /* 0x000fe200078e0a09 */
[----:B------:R-:W-:Y:S01]  /*2660*/  ISETP.GE.AND P2, PT, R20, RZ, PT ;  /* 0x000000ff1400720c */ /* 0x000fe20003f46270 */
[----:B------:R-:W-:Y:S02]  /*2670*/  @!P4 IMAD.MOV R12, RZ, RZ, -R12 ;  /* 0x000000ffff0cc224 */ /* 0x000fe400078e0a0c */
[----:B------:R-:W-:Y:S02]  /*2680*/  IMAD.MOV R20, RZ, RZ, -R7 ;  /* 0x000000ffff147224 */ /* 0x000fe400078e0a07 */
[----:B------:R-:W-:Y:S01]  /*2690*/  IMAD.MOV R22, RZ, RZ, -R8 ;  /* 0x000000ffff167224 */ /* 0x000fe200078e0a08 */
[----:B------:R0:W-:Y:S01]  /*26a0*/  STL [R1+0x290], R12 ;  /* 0x0002900c01007387 */ /* 0x0001e20000100800 */
[----:B------:R-:W-:-:S02]  /*26b0*/  IMAD R8, R9, R18, R11 ;  /* 0x0000001209087224 */ /* 0x000fc400078e020b */
[----:B------:R-:W-:Y:S02]  /*26c0*/  IMAD.MOV.U32 R24, RZ, RZ, R14 ;  /* 0x000000ffff187224 */ /* 0x000fe400078e000e */
[C---:B------:R-:W-:Y:S01]  /*26d0*/  IMAD R18, R9.reuse, R20, R13 ;  /* 0x0000001409127224 */ /* 0x040fe200078e020d */
[C---:B------:R-:W-:Y:S01]  /*26e0*/  ISETP.GT.U32.AND P4, PT, R9.reuse, R8, PT ;  /* 0x000000080900720c */ /* 0x040fe20003f84070 */
[C---:B------:R-:W-:Y:S02]  /*26f0*/  VIADD R13, R0.reuse, 0x27 ;  /* 0x00000027000d7836 */ /* 0x040fe40000000000 */
[----:B------:R-:W-:Y:S01]  /*2700*/  @!P1 IMAD.MOV R24, RZ, RZ, -R24 ;  /* 0x000000ffff189224 */ /* 0x000fe200078e0a18 */
[C---:B------:R-:W-:Y:S01]  /*2710*/  ISETP.GT.U32.AND P1, PT, R9.reuse, R6, PT ;  /* 0x000000060900720c */ /* 0x040fe20003f24070 */
[----:B0-----:R-:W-:Y:S01]  /*2720*/  IMAD.MOV.U32 R12, RZ, RZ, R16 ;  /* 0x000000ffff0c7224 */ /* 0x001fe200078e0010 */
[----:B------:R-:W-:Y:S01]  /*2730*/  IABS R7, R13 ;  /* 0x0000000d00077213 */ /* 0x000fe20000000000 */
[----:B------:R-:W-:Y:S01]  /*2740*/  IMAD R20, R9, R22, R15 ;  /* 0x0000001609147224 */ /* 0x000fe200078e020f */
[----:B------:R-:W-:Y:S01]  /*2750*/  STL [R1+0x294], R24 ;  /* 0x0002941801007387 */ /* 0x000fe20000100800 */
[----:B------:R-:W-:-:S02]  /*2760*/  VIADD R15, R0, 0x28 ;  /* 0x00000028000f7836 */ /* 0x000fc40000000000 */
[----:B------:R-:W-:Y:S02]  /*2770*/  IMAD.MOV.U32 R3, RZ, RZ, R2 ;  /* 0x000000ffff037224 */ /* 0x000fe400078e0002 */
[----:B------:R-:W-:Y:S01]  /*2780*/  @!P3 IMAD.MOV R12, RZ, RZ, -R12 ;  /* 0x000000ffff0cb224 */ /* 0x000fe200078e0a0c */
[C---:B------:R-:W-:Y:S01]  /*2790*/  ISETP.GT.U32.AND P3, PT, R9.reuse, R18, PT ;  /* 0x000000120900720c */ /* 0x040fe20003f64070 */
[----:B------:R-:W-:Y:S01]  /*27a0*/  @!P6 IMAD.IADD R4, R4, 0x1, -R9 ;  /* 0x000000010404e824 */ /* 0x000fe200078e0a09 */
[----:B------:R-:W-:Y:S01]  /*27b0*/  ISETP.GT.U32.AND P6, PT, R9, R20, PT ;  /* 0x000000140900720c */ /* 0x000fe20003fc4070 */
[----:B------:R-:W-:Y:S01]  /*27c0*/  @!P5 IMAD.MOV R3, RZ, RZ, -R3 ;  /* 0x000000ffff03d224 */ /* 0x000fe200078e0a03 */
[----:B------:R-:W-:Y:S01]  /*27d0*/  IABS R11, R15 ;  /* 0x0000000f000b7213 */ /* 0x000fe20000000000 */
[----:B------:R-:W-:Y:S01]  /*27e0*/  IMAD.HI.U32 R2, R10, R7, RZ ;  /* 0x000000070a027227 */ /* 0x000fe200078e00ff */
[----:B------:R0:W-:Y:S01]  /*27f0*/  STL [R1+0x1f8], R12 ;  /* 0x0001f80c01007387 */ /* 0x0001e20000100800 */
[----:B------:R-:W-:-:S02]  /*2800*/  ISETP.GE.AND P5, PT, R19, RZ, PT ;  /* 0x000000ff1300720c */ /* 0x000fc40003fa6270 */
[----:B------:R-:W-:Y:S01]  /*2810*/  IMAD.MOV R2, RZ, RZ, -R2 ;  /* 0x000000ffff027224 */ /* 0x000fe200078e0a02 */
[----:B------:R1:W-:Y:S01]  /*2820*/  STL [R1+0x1f4], R3 ;  /* 0x0001f40301007387 */ /* 0x0003e20000100800 */
[--C-:B------:R-:W-:Y:S01]  /*2830*/  @!P1 IMAD.IADD R6, R6, 0x1, -R9.reuse ;  /* 0x0000000106069824 */ /* 0x100fe200078e0a09 */
[----:B------:R-:W-:Y:S01]  /*2840*/  ISETP.GE.AND P1, PT, R21, RZ, PT ;  /* 0x000000ff1500720c */ /* 0x000fe20003f26270 */
[----:B------:R-:W-:Y:S01]  /*2850*/  @!P4 IMAD.IADD R8, R8, 0x1, -R9 ;  /* 0x000000010808c824 */ /* 0x000fe200078e0a09 */
[----:B------:R-:W-:Y:S01]  /*2860*/  ISETP.GE.AND P4, PT, R23, RZ, PT ;  /* 0x000000ff1700720c */ /* 0x000fe20003f86270 */
[C---:B------:R-:W-:Y:S02]  /*2870*/  IMAD R2, R9.reuse, R2, R7 ;  /* 0x0000000209027224 */ /* 0x040fe400078e0207 */
[----:B0-----:R-:W-:Y:S02]  /*2880*/  IMAD.MOV.U32 R12, RZ, RZ, R4 ;  /* 0x000000ffff0c7224 */ /* 0x001fe400078e0004 */
[----:B------:R-:W-:Y:S01]  /*2890*/  @!P3 IMAD.IADD R18, R18, 0x1, -R9 ;  /* 0x000000011212b824 */ /* 0x000fe200078e0a09 */
[----:B------:R-:W-:Y:S01]  /*28a0*/  ISETP.GT.U32.AND P3, PT, R9, R8, PT ;  /* 0x000000080900720c */ /* 0x000fe20003f64070 */
[----:B-1----:R-:W-:-:S04]  /*28b0*/  IMAD.HI.U32 R3, R10, R11, RZ ;  /* 0x0000000b0a037227 */ /* 0x002fc800078e00ff */
[----:B------:R-:W-:Y:S02]  /*28c0*/  IMAD.MOV R4, RZ, RZ, -R3 ;  /* 0x000000ffff047224 */ /* 0x000fe400078e0a03 */
[----:B------:R-:W-:Y:S02]  /*28d0*/  IMAD.MOV.U32 R3, RZ, RZ, R6 ;  /* 0x000000ffff037224 */ /* 0x000fe400078e0006 */
[----:B------:R-:W-:Y:S01]  /*28e0*/  @!P6 IMAD.IADD R20, R20, 0x1, -R9 ;  /* 0x000000011414e824 */ /* 0x000fe200078e0a09 */
[C---:B------:R-:W-:Y:S01]  /*28f0*/  ISETP.GT.U32.AND P6, PT, R9.reuse, R18, PT ;  /* 0x000000120900720c */ /* 0x040fe20003fc4070 */
[----:B------:R-:W-:Y:S01]  /*2900*/  @!P0 IMAD.MOV R3, RZ, RZ, -R3 ;  /* 0x000000ffff038224 */ /* 0x000fe200078e0a03 */
[C---:B------:R-:W-:Y:S01]  /*2910*/  ISETP.GT.U32.AND P0, PT, R9.reuse, R2, PT ;  /* 0x000000020900720c */ /* 0x040fe20003f04070 */
[----:B------:R-:W-:Y:S01]  /*2920*/  @!P2 IMAD.MOV R12, RZ, RZ, -R12 ;  /* 0x000000ffff0ca224 */ /* 0x000fe200078e0a0c */
[----:B------:R-:W-:Y:S01]  /*2930*/  ISETP.GT.U32.AND P2, PT, R9, R20, PT ;  /* 0x000000140900720c */ /* 0x000fe20003f44070 */
[----:B------:R-:W-:Y:S01]  /*2940*/  @!P3 IMAD.IADD R8, R8, 0x1, -R9 ;  /* 0x000000010808b824 */ /* 0x000fe200078e0a09 */
[----:B------:R-:W-:Y:S01]  /*2950*/  ISETP.GE.AND P3, PT, R13, RZ, PT ;  /* 0x000000ff0d00720c */ /* 0x000fe20003f66270 */
[----:B------:R-:W-:Y:S01]  /*2960*/  VIADD R14, R0, 0x2a ;  /* 0x0000002a000e7836 */ /* 0x000fe20000000000 */
[----:B------:R0:W-:Y:S01]  /*2970*/  STL [R1+0x1f0], R12 ;  /* 0x0001f00c01007387 */ /* 0x0001e20000100800 */
[----:B------:R-:W-:-:S02]  /*2980*/  IMAD R4, R9, R4, R11 ;  /* 0x0000000409047224 */ /* 0x000fc400078e020b */
[----:B------:R-:W-:Y:S01]  /*2990*/  IMAD.MOV.U32 R16, RZ, RZ, R8 ;  /* 0x000000ffff107224 */ /* 0x000fe200078e0008 */
[----:B------:R-:W-:Y:S01]  /*29a0*/  IABS R11, R14 ;  /* 0x0000000e000b7213 */ /* 0x000fe20000000000 */
[----:B------:R1:W-:Y:S01]  /*29b0*/  STL [R1+0x1ec], R3 ;  /* 0x0001ec0301007387 */ /* 0x0003e20000100800 */
[--C-:B------:R-:W-:Y:S01]  /*29c0*/  @!P6 IMAD.IADD R18, R18, 0x1, -R9.reuse ;  /* 0x000000011212e824 */ /* 0x100fe200078e0a09 */
[----:B------:R-:W-:Y:S01]  /*29d0*/  ISETP.GT.U32.AND P6, PT, R9, R4, PT ;  /* 0x000000040900720c */ /* 0x000fe20003fc4070 */
[--C-:B------:R-:W-:Y:S02]  /*29e0*/  @!P0 IMAD.IADD R2, R2, 0x1, -R9.reuse ;  /* 0x0000000102028824 */ /* 0x100fe400078e0a09 */
[----:B0-----:R-:W-:Y:S02]  /*29f0*/  VIADD R12, R0, 0x29 ;  /* 0x00000029000c7836 */ /* 0x001fe40000000000 */
[----:B------:R-:W-:Y:S01]  /*2a00*/  @!P2 IMAD.IADD R20, R20, 0x1, -R9 ;  /* 0x000000011414a824 */ /* 0x000fe200078e0a09 */
[----:B------:R-:W-:Y:S01]  /*2a10*/  ISETP.GE.AND P2, PT, R15, RZ, PT ;  /* 0x000000ff0f00720c */ /* 0x000fe20003f46270 */
[----:B------:R-:W-:Y:S01]  /*2a20*/  VIADD R15, R0, 0x2b ;  /* 0x0000002b000f7836 */ /* 0x000fe20000000000 */
[----:B------:R-:W-:Y:S01]  /*2a30*/  IABS R7, R12 ;  /* 0x0000000c00077213 */ /* 0x000fe20000000000 */
[----:B------:R-:W-:Y:S01]  /*2a40*/  @!P5 IMAD.MOV R16, RZ, RZ, -R16 ;  /* 0x000000ffff10d224 */ /* 0x000fe200078e0a10 */
[----:B------:R-:W-:Y:S01]  /*2a50*/  ISETP.GT.U32.AND P5, PT, R9, R2, PT ;  /* 0x000000020900720c */ /* 0x000fe20003fa4070 */
[----:B------:R-:W-:Y:S01]  /*2a60*/  IMAD.HI.U32 R6, R10, R11, RZ ;  /* 0x0000000b0a067227 */ /* 0x000fe200078e00ff */
[----:B------:R-:W-:-:S02]  /*2a70*/  IABS R13, R15 ;  /* 0x0000000f000d7213 */ /* 0x000fc40000000000 */
[----:B------:R-:W-:Y:S01]  /*2a80*/  ISETP.GE.AND P0, PT, R12, RZ, PT ;  /* 0x000000ff0c00720c */ /* 0x000fe20003f06270 */
[----:B-1----:R-:W-:Y:S01]  /*2a90*/  IMAD.HI.U32 R3, R10, R7, RZ ;  /* 0x000000070a037227 */ /* 0x002fe200078e00ff */
[----:B------:R0:W-:Y:S03]  /*2aa0*/  STL [R1+0x1e8], R16 ;  /* 0x0001e81001007387 */ /* 0x0001e60000100800 */
[----:B------:R-:W-:Y:S02]  /*2ab0*/  IMAD.MOV R8, RZ, RZ, -R3 ;  /* 0x000000ffff087224 */ /* 0x000fe400078e0a03 */
[----:B------:R-:W-:Y:S02]  /*2ac0*/  IMAD.MOV R12, RZ, RZ, -R6 ;  /* 0x000000ffff0c7224 */ /* 0x000fe400078e0a06 */
[----:B------:R-:W-:Y:S02]  /*2ad0*/  IMAD R6, R9, R8, R7 ;  /* 0x0000000809067224 */ /* 0x000fe400078e0207 */
[----:B------:R-:W-:-:S02]  /*2ae0*/  IMAD.MOV.U32 R17, RZ, RZ, R18 ;  /* 0x000000ffff117224 */ /* 0x000fc400078e0012 */
[----:B------:R-:W-:-:S04]  /*2af0*/  IMAD.HI.U32 R3, R10, R13, RZ ;  /* 0x0000000d0a037227 */ /* 0x000fc800078e00ff */
[----:B------:R-:W-:Y:S01]  /*2b00*/  @!P1 IMAD.MOV R17, RZ, RZ, -R17 ;  /* 0x000000ffff119224 */ /* 0x000fe200078e0a11 */
[C---:B------:R-:W-:Y:S01]  /*2b10*/  ISETP.GT.U32.AND P1, PT, R9.reuse, R6, PT ;  /* 0x000000060900720c */ /* 0x040fe20003f24070 */
[C---:B------:R-:W-:Y:S02]  /*2b20*/  IMAD R8, R9.reuse, R12, R11 ;  /* 0x0000000c09087224 */ /* 0x040fe400078e020b */
[----:B------:R-:W-:Y:S01]  /*2b30*/  @!P6 IMAD.IADD R4, R4, 0x1, -R9 ;  /* 0x000000010404e824 */ /* 0x000fe200078e0a09 */
[----:B------:R1:W-:Y:S01]  /*2b40*/  STL [R1+0x298], R17 ;  /* 0x0002981101007387 */ /* 0x0003e20000100800 */
[----:B------:R-:W-:Y:S02]  /*2b50*/  IMAD.MOV R12, RZ, RZ, -R3 ;  /* 0x000000ffff0c7224 */ /* 0x000fe400078e0a03 */
[----:B------:R-:W-:Y:S01]  /*2b60*/  @!P5 IMAD.IADD R2, R2, 0x1, -R9 ;  /* 0x000000010202d824 */ /* 0x000fe200078e0a09 */
[C---:B------:R-:W-:Y:S01]  /*2b70*/  ISETP.GT.U32.AND P6, PT, R9.reuse, R4, PT ;  /* 0x000000040900720c */ /* 0x040fe20003fc4070 */
[C---:B------:R-:W-:Y:S01]  /*2b80*/  IMAD R12, R9.reuse, R12, R13 ;  /* 0x0000000c090c7224 */ /* 0x040fe200078e020d */
[----:B------:R-:W-:Y:S01]  /*2b90*/  ISETP.GT.U32.AND P5, PT, R9, R8, PT ;  /* 0x000000080900720c */ /* 0x000fe20003fa4070 */
[----:B0-----:R-:W-:-:S02]  /*2ba0*/  IMAD.MOV.U32 R16, RZ, RZ, R20 ;  /* 0x000000ffff107224 */ /* 0x001fc400078e0014 */
[----:B------:R-:W-:Y:S02]  /*2bb0*/  @!P1 IMAD.IADD R6, R6, 0x1, -R9 ;  /* 0x0000000106069824 */ /* 0x000fe400078e0a09 */
[----:B-1----:R-:W-:Y:S02]  /*2bc0*/  IMAD.MOV.U32 R17, RZ, RZ, R2 ;  /* 0x000000ffff117224 */ /* 0x002fe400078e0002 */
[----:B------:R-:W-:Y:S01]  /*2bd0*/  @!P4 IMAD.MOV R16, RZ, RZ, -R16 ;  /* 0x000000ffff10c224 */ /* 0x000fe200078e0a10 */
[----:B------:R-:W-:Y:S01]  /*2be0*/  ISETP.GE.AND P4, PT, R14, RZ, PT ;  /* 0x000000ff0e00720c */ /* 0x000fe20003f86270 */
[----:B------:R-:W-:Y:S01]  /*2bf0*/  @!P3 IMAD.MOV R17, RZ, RZ, -R17 ;  /* 0x000000ffff11b224 */ /* 0x000fe200078e0a11 */
[C---:B------:R-:W-:Y:S01]  /*2c00*/  ISETP.GT.U32.AND P3, PT, R9.reuse, R12, PT ;  /* 0x0000000c0900720c */ /* 0x040fe20003f64070 */
[----:B------:R-:W-:Y:S01]  /*2c10*/  @!P6 IMAD.IADD R4, R4, 0x1, -R9 ;  /* 0x000000010404e824 */ /* 0x000fe200078e0a09 */
[----:B------:R-:W-:Y:S01]  /*2c20*/  ISETP.GT.U32.AND P1, PT, R9, R6, PT ;  /* 0x000000060900720c */ /* 0x000fe20003f24070 */
[C---:B------:R-:W-:Y:S01]  /*2c30*/  VIADD R14, R0.reuse, 0x2d ;  /* 0x0000002d000e7836 */ /* 0x040fe20000000000 */
[----:B------:R-:W-:Y:S01]  /*2c40*/  ISETP.GE.AND P6, PT, R15, RZ, PT ;  /* 0x000000ff0f00720c */ /* 0x000fe20003fc6270 */
[----:B------:R0:W-:Y:S01]  /*2c50*/  STL [R1+0x29c], R16 ;  /* 0x00029c1001007387 */ /* 0x0001e20000100800 */
[----:B------:R-:W-:-:S02]  /*2c60*/  VIADD R15, R0, 0x2e ;  /* 0x0000002e000f7836 */ /* 0x000fc40000000000 */
[----:B------:R-:W-:Y:S01]  /*2c70*/  VIADD R3, R0, 0x2c ;  /* 0x0000002c00037836 */ /* 0x000fe20000000000 */
[----:B------:R-:W-:Y:S01]  /*2c80*/  IABS R11, R14 ;  /* 0x0000000e000b7213 */ /* 0x000fe20000000000 */
[--C-:B------:R-:W-:Y:S01]  /*2c90*/  @!P5 IMAD.IADD R8, R8, 0x1, -R9.reuse ;  /* 0x000000010808d824 */ /* 0x100fe200078e0a09 */
[----:B------:R-:W-:Y:S01]  /*2ca0*/  IABS R13, R15 ;  /* 0x0000000f000d7213 */ /* 0x000fe20000000000 */
[----:B------:R-:W-:Y:S01]  /*2cb0*/  STL [R1+0x2a0], R17 ;  /* 0x0002a01101007387 */ /* 0x000fe20000100800 */
[--C-:B------:R-:W-:Y:S01]  /*2cc0*/  @!P3 IMAD.IADD R12, R12, 0x1, -R9.reuse ;  /* 0x000000010c0cb824 */ /* 0x100fe200078e0a09 */
[----:B------:R-:W-:Y:S01]  /*2cd0*/  IABS R7, R3 ;  /* 0x0000000300077213 */ /* 0x000fe20000000000 */
[----:B0-----:R-:W-:Y:S01]  /*2ce0*/  IMAD.MOV.U32 R16, RZ, RZ, R4 ;  /* 0x000000ffff107224 */ /* 0x001fe200078e0004 */
[C---:B------:R-:W-:Y:S01]  /*2cf0*/  ISETP.GT.U32.AND P5, PT, R9.reuse, R8, PT ;  /* 0x000000080900720c */ /* 0x040fe20003fa4070 */
[----:B------:R-:W-:Y:S01]  /*2d00*/  @!P1 IMAD.IADD R6, R6, 0x1, -R9 ;  /* 0x0000000106069824 */ /* 0x000fe200078e0a09 */
[----:B------:R-:W-:Y:S01]  /*2d10*/  ISETP.GT.U32.AND P3, PT, R9, R12, PT ;  /* 0x0000000c0900720c */ /* 0x000fe20003f64070 */
[----:B------:R-:W-:Y:S01]  /*2d20*/  @!P2 IMAD.MOV R16, RZ, RZ, -R16 ;  /* 0x000000ffff10a224 */ /* 0x000fe200078e0a10 */
[----:B------:R-:W-:Y:S01]  /*2d30*/  ISETP.GE.AND P2, PT, R3, RZ, PT ;  /* 0x000000ff0300720c */ /* 0x000fe20003f46270 */
[----:B------:R-:W-:Y:S01]  /*2d40*/  IMAD.HI.U32 R3, R10, R11, RZ ;  /* 0x0000000b0a037227 */ /* 0x000fe200078e00ff */
[----:B------:R-:W-:-:S02]  /*2d50*/  ISETP.GE.AND P1, PT, R14, RZ, PT ;  /* 0x000000ff0e00720c */ /* 0x000fc40003f26270 */
[----:B------:R0:W-:Y:S01]  /*2d60*/  STL [R1+0x1e4], R16 ;  /* 0x0001e41001007387 */ /* 0x0001e20000100800 */
[----:B------:R-:W-:-:S04]  /*2d70*/  IMAD.HI.U32 R4, R10, R13, RZ ;  /* 0x0000000d0a047227 */ /* 0x000fc800078e00ff */
[----:B------:R-:W-:Y:S02]  /*2d80*/  IMAD.MOV R14, RZ, RZ, -R3 ;  /* 0x000000ffff0e7224 */ /* 0x000fe400078e0a03 */
[----:B------:R-:W-:-:S04]  /*2d90*/  IMAD.HI.U32 R2, R10, R7, RZ ;  /* 0x000000070a027227 */ /* 0x000fc800078e00ff */
[----:B0-----:R-:W-:Y:S02]  /*2da0*/  IMAD.MOV R16, RZ, RZ, -R4 ;  /* 0x000000ffff107224 */ /* 0x001fe400078e0a04 */
[C---:B------:R-:W-:Y:S02]  /*2db0*/  IMAD R4, R9.reuse, R14, R11 ;  /* 0x0000000e09047224 */ /* 0x040fe400078e020b */
[--C-:B------:R-:W-:Y:S02]  /*2dc0*/  @!P3 IMAD.IADD R12, R12, 0x1, -R9.reuse ;  /* 0x000000010c0cb824 */ /* 0x100fe400078e0a09 */
[----:B------:R-:W-:Y:S01]  /*2dd0*/  IMAD.MOV R2, RZ, RZ, -R2 ;  /* 0x000000ffff027224 */ /* 0x000fe200078e0a02 */
[----:B------:R-:W-:Y:S01]  /*2de0*/  ISETP.GT.U32.AND P3, PT, R9, R4, PT ;  /* 0x000000040900720c */ /* 0x000fe20003f64070 */
[----:B------:R-:W-:Y:S01]  /*2df0*/  @!P5 IMAD.IADD R8, R8, 0x1, -R9 ;  /* 0x000000010808d824 */ /* 0x000fe200078e0a09 */
[----:B------:R-:W-:Y:S01]  /*2e00*/  ISETP.GE.AND P5, PT, R15, RZ, PT ;  /* 0x000000ff0f00720c */ /* 0x000fe20003fa6270 */
[----:B------:R-:W-:-:S02]  /*2e10*/  IMAD R2, R9, R2, R7 ;  /* 0x0000000209027224 */ /* 0x000fc400078e0207 */
[----:B------:R-:W-:Y:S02]  /*2e20*/  IMAD.MOV.U32 R18, RZ, RZ, R6 ;  /* 0x000000ffff127224 */ /* 0x000fe400078e0006 */
[----:B------:R-:W-:Y:S02]  /*2e30*/  IMAD.MOV.U32 R17, RZ, RZ, R8 ;  /* 0x000000ffff117224 */ /* 0x000fe400078e0008 */
[----:B------:R-:W-:Y:S01]  /*2e40*/  @!P0 IMAD.MOV R18, RZ, RZ, -R18 ;  /* 0x000000ffff128224 */ /* 0x000fe200078e0a12 */
[----:B------:R-:W-:Y:S01]  /*2e50*/  ISETP.GT.U32.AND P0, PT, R9, R2, PT ;  /* 0x000000020900720c */ /* 0x000fe20003f04070 */
[C---:B------:R-:W-:Y:S02]  /*2e60*/  VIADD R3, R0.reuse, 0x2f ;  /* 0x0000002f00037836 */ /* 0x040fe40000000000 */
[C---:B------:R-:W-:Y:S01]  /*2e70*/  VIADD R19, R0.reuse, 0x30 ;  /* 0x0000003000137836 */ /* 0x040fe20000000000 */
[----:B------:R-:W-:Y:S01]  /*2e80*/  STL [R1+0x1e0], R18 ;  /* 0x0001e01201007387 */ /* 0x000fe20000100800 */
[----:B------:R-:W-:Y:S01]  /*2e90*/  @!P4 IMAD.MOV R17, RZ, RZ, -R17 ;  /* 0x000000ffff11c224 */ /* 0x000fe200078e0a11 */
[----:B------:R-:W-:Y:S01]  /*2ea0*/  IABS R11, R3 ;  /* 0x00000003000b7213 */ /* 0x000fe20000000000 */
[----:B------:R-:W-:Y:S01]  /*2eb0*/  VIADD R22, R0, 0x32 ;  /* 0x0000003200167836 */ /* 0x000fe20000000000 */
[----:B------:R-:W-:Y:S01]  /*2ec0*/  ISETP.GE.AND P4, PT, R3, RZ, PT ;  /* 0x000000ff0300720c */ /* 0x000fe20003f86270 */
[----:B------:R-:W-:Y:S01]  /*2ed0*/  IMAD R14, R9, R16, R13 ;  /* 0x00000010090e7224 */ /* 0x000fe200078e020d */
[----:B------:R-:W-:Y:S01]  /*2ee0*/  IABS R13, R19 ;  /* 0x00000013000d7213 */ /* 0x000fe20000000000 */
[----:B------:R-:W-:Y:S01]  /*2ef0*/  @!P3 IMAD.IADD R4, R4, 0x1, -R9 ;  /* 0x000000010404b824 */ /* 0x000fe200078e0a09 */
[----:B------:R0:W-:Y:S01]  /*2f00*/  STL [R1+0x1dc], R17 ;  /* 0x0001dc1101007387 */ /* 0x0001e20000100800 */
[----:B------:R-:W-:-:S02]  /*2f10*/  IMAD.MOV.U32 R23, RZ, RZ, R12 ;  /* 0x000000ffff177224 */ /* 0x000fc400078e000c */
[----:B------:R-:W-:Y:S01]  /*2f20*/  IMAD.HI.U32 R3, R10, R11, RZ ;  /* 0x0000000b0a037227 */ /* 0x000fe200078e00ff */
[----:B------:R-:W-:-:S03]  /*2f30*/  ISETP.GT.U32.AND P3, PT, R9, R4, PT ;  /* 0x000000040900720c */ /* 0x000fc60003f64070 */
[----:B------:R-:W-:Y:S01]  /*2f40*/  @!P6 IMAD.MOV R23, RZ, RZ, -R23 ;  /* 0x000000ffff17e224 */ /* 0x000fe200078e0a17 */
[----:B------:R-:W-:Y:S01]  /*2f50*/  ISETP.GT.U32.AND P6, PT, R9, R14, PT ;  /* 0x0000000e0900720c */ /* 0x000fe20003fc4070 */
[----:B------:R-:W-:Y:S01]  /*2f60*/  IMAD.HI.U32 R6, R10, R13, RZ ;  /* 0x0000000d0a067227 */ /* 0x000fe200078e00ff */
[----:B0-----:R-:W-:Y:S02]  /*2f70*/  IABS R17, R22 ;  /* 0x0000001600117213 */ /* 0x001fe40000000000 */
[----:B------:R0:W-:Y:S01]  /*2f80*/  STL [R1+0x1d8], R23 ;  /* 0x0001d81701007387 */ /* 0x0001e20000100800 */
[----:B------:R-:W-:Y:S02]  /*2f90*/  VIADD R21, R0, 0x31 ;  /* 0x0000003100157836 */ /* 0x000fe40000000000 */
[----:B------:R-:W-:Y:S02]  /*2fa0*/  @!P0 IMAD.IADD R2, R2, 0x1, -R9 ;  /* 0x0000000102028824 */ /* 0x000fe400078e0a09 */
[----:B------:R-:W-:Y:S01]  /*2fb0*/  IMAD.HI.U32 R8, R10, R17, RZ ;  /* 0x000000110a087227 */ /* 0x000fe200078e00ff */
[----:B------:R-:W-:-:S02]  /*2fc0*/  IABS R15, R21 ;  /* 0x00000015000f7213 */ /* 0x000fc40000000000 */
[C---:B------:R-:W-:Y:S01]  /*2fd0*/  ISETP.GT.U32.AND P0, PT, R9.reuse, R2, PT ;  /* 0x000000020900720c */ /* 0x040fe20003f04070 */
[----:B------:R-:W-:Y:S02]  /*2fe0*/  IMAD.MOV R16, RZ, RZ, -R3 ;  /* 0x000000ffff107224 */ /* 0x000fe400078e0a03 */
[----:B------:R-:W-:Y:S02]  /*2ff0*/  IMAD.MOV R18, RZ, RZ, -R6 ;  /* 0x000000ffff127224 */ /* 0x000fe400078e0a06 */
[----:B------:R-:W-:Y:S02]  /*3000*/  IMAD.MOV R20, RZ, RZ, -R8 ;  /* 0x000000ffff147224 */ /* 0x000fe400078e0a08 */
[C---:B------:R-:W-:Y:S02]  /*3010*/  IMAD R6, R9.reuse, R16, R11 ;  /* 0x0000001009067224 */ /* 0x040fe400078e020b */
[C---:B------:R-:W-:Y:S02]  /*3020*/  IMAD R8, R9.reuse, R18, R13 ;  /* 0x0000001209087224 */ /* 0x040fe400078e020d */
[--C-:B------:R-:W-:Y:S01]  /*3030*/  @!P3 IMAD.IADD R4, R4, 0x1, -R9.reuse ;  /* 0x000000010404b824 */ /* 0x100fe200078e0a09 */
[C---:B------:R-:W-:Y:S01]  /*3040*/  ISETP.GT.U32.AND P3, PT, R9.reuse, R6, PT ;  /* 0x000000060900720c */ /* 0x040fe20003f64070 */
[----:B------:R-:W-:Y:S01]  /*3050*/  @!P6 IMAD.IADD R14, R14, 0x1, -R9 ;  /* 0x000000010e0ee824 */ /* 0x000fe200078e0a09 */
[----:B------:R-:W-:Y:S01]  /*3060*/  ISETP.GT.U32.AND P6, PT, R9, R8, PT ;  /* 0x000000080900720c */ /* 0x000fe20003fc4070 */
[----:B------:R-:W-:-:S04]  /*3070*/  IMAD.HI.U32 R7, R10, R15, RZ ;  /* 0x0000000f0a077227 */ /* 0x000fc800078e00ff */
[----:B------:R-:W-:Y:S02]  /*3080*/  IMAD.MOV R12, RZ, RZ, -R7 ;  /* 0x000000ffff0c7224 */ /* 0x000fe400078e0a07 */
[----:B------:R-:W-:Y:S01]  /*3090*/  @!P0 IMAD.IADD R2, R2, 0x1, -R9 ;  /* 0x0000000102028824 */ /* 0x000fe200078e0a09 */
[----:B------:R-:W-:Y:S01]  /*30a0*/  ISETP.GE.AND P0, PT, R19, RZ, PT ;  /* 0x000000ff1300720c */ /* 0x000fe20003f06270 */
[C---:B------:R-:W-:Y:S02]  /*30b0*/  IMAD R12, R9.reuse, R12, R15 ;  /* 0x0000000c090c7224 */ /* 0x040fe400078e020f */
[C---:B------:R-:W-:Y:S02]  /*30c0*/  VIADD R13, R0.reuse, 0x33 ;  /* 0x00000033000d7836 */ /* 0x040fe40000000000 */
[----:B------:R-:W-:Y:S02]  /*30d0*/  VIADD R15, R0, 0x34 ;  /* 0x00000034000f7836 */ /* 0x000fe40000000000 */
[----:B0-----:R-:W-:Y:S01]  /*30e0*/  IMAD.MOV.U32 R23, RZ, RZ, R2 ;  /* 0x000000ffff177224 */ /* 0x001fe200078e0002 */
[----:B------:R-:W-:Y:S01]  /*30f0*/  IABS R7, R13 ;  /* 0x0000000d00077213 */ /* 0x000fe20000000000 */
[--C-:B------:R-:W-:Y:S01]  /*3100*/  @!P3 IMAD.IADD R6, R6, 0x1, -R9.reuse ;  /* 0x000000010606b824 */ /* 0x100fe200078e0a09 */
[----:B------:R-:W-:Y:S01]  /*3110*/  IABS R11, R15 ;  /* 0x0000000f000b7213 */ /* 0x000fe20000000000 */
[----:B------:R-:W-:Y:S01]  /*3120*/  @!P6 IMAD.IADD R8, R8, 0x1, -R9 ;  /* 0x000000010808e824 */ /* 0x000fe200078e0a09 */
[C---:B------:R-:W-:Y:S01]  /*3130*/  ISETP.GT.U32.AND P3, PT, R9.reuse, R14, PT ;  /* 0x0000000e0900720c */ /* 0x040fe20003f64070 */
[----:B------:R-:W-:Y:S01]  /*3140*/  @!P2 IMAD.MOV R23, RZ, RZ, -R23 ;  /* 0x000000ffff17a224 */ /* 0x000fe200078e0a17 */
[C---:B------:R-:W-:Y:S01]  /*3150*/  ISETP.GT.U32.AND P2, PT, R9.reuse, R6, PT ;  /* 0x000000060900720c */ /* 0x040fe20003f44070 */
[----:B------:R-:W-:Y:S01]  /*3160*/  IMAD.HI.U32 R2, R10, R7, RZ ;  /* 0x000000070a027227 */ /* 0x000fe200078e00ff */
[----:B------:R-:W-:-:S02]  /*3170*/  ISETP.GT.U32.AND P6, PT, R9, R8, PT ;  /* 0x000000080900720c */ /* 0x000fc40003fc4070 */
[----:B------:R0:W-:Y:S01]  /*3180*/  STL [R1+0x1d4], R23 ;  /* 0x0001d41701007387 */ /* 0x0001e20000100800 */
[----:B------:R-:W-:-:S04]  /*3190*/  IMAD.HI.U32 R3, R10, R11, RZ ;  /* 0x0000000b0a037227 */ /* 0x000fc800078e00ff */
[C---:B------:R-:W-:Y:S02]  /*31a0*/  IMAD R16, R9.reuse, R20, R17 ;  /* 0x0000001409107224 */ /* 0x040fe400078e0211 */
[----:B------:R-:W-:Y:S02]  /*31b0*/  IMAD.MOV R2, RZ, RZ, -R2 ;  /* 0x000000ffff027224 */ /* 0x000fe400078e0a02 */
[----:B------:R-:W-:Y:S01]  /*31c0*/  @!P3 IMAD.IADD R14, R14, 0x1, -R9 ;  /* 0x000000010e0eb824 */ /* 0x000fe200078e0a09 */
[C---:B------:R-:W-:Y:S01]  /*31d0*/  ISETP.GT.U32.AND P3, PT, R9.reuse, R16, PT ;  /* 0x000000100900720c */ /* 0x040fe20003f64070 */
[----:B0-----:R-:W-:Y:S02]  /*31e0*/  IMAD.MOV.U32 R23, RZ, RZ, R4 ;  /* 0x000000ffff177224 */ /* 0x001fe400078e0004 */
[----:B------:R-:W-:Y:S02]  /*31f0*/  IMAD.MOV R4, RZ, RZ, -R3 ;  /* 0x000000ffff047224 */ /* 0x000fe400078e0a03 */
[----:B------:R-:W-:Y:S01]  /*3200*/  @!P1 IMAD.MOV R23, RZ, RZ, -R23 ;  /* 0x000000ffff179224 */ /* 0x000fe200078e0a17 */
[C---:B------:R-:W-:Y:S01]  /*3210*/  ISETP.GT.U32.AND P1, PT, R9.reuse, R12, PT ;  /* 0x0000000c0900720c */ /* 0x040fe20003f24070 */
[----:B------:R-:W-:-:S02]  /*3220*/  IMAD R2, R9, R2, R7 ;  /* 0x0000000209027224 */ /* 0x000fc400078e0207 */
[C---:B------:R-:W-:Y:S01]  /*3230*/  IMAD R4, R9.reuse, R4, R11 ;  /* 0x0000000409047224 */ /* 0x040fe200078e020b */
[----:B------:R0:W-:Y:S01]  /*3240*/  STL [R1+0x2a4], R23 ;  /* 0x0002a41701007387 */ /* 0x0001e20000100800 */
[----:B------:R-:W-:Y:S02]  /*3250*/  VIADD R17, R0, 0x35 ;  /* 0x0000003500117836 */ /* 0x000fe40000000000 */
[--C-:B------:R-:W-:Y:S01]  /*3260*/  @!P2 IMAD.IADD R6, R6, 0x1, -R9.reuse ;  /* 0x000000010606a824 */ /* 0x100fe200078e0a09 */
[C---:B------:R-:W-:Y:S01]  /*3270*/  ISETP.GT.U32.AND P2, PT, R9.reuse, R2, PT ;  /* 0x000000020900720c */ /* 0x040fe20003f44070 */
[--C-:B------:R-:W-:Y:S01]  /*3280*/  @!P6 IMAD.IADD R8, R8, 0x1, -R9.reuse ;  /* 0x000000010808e824 */ /* 0x100fe200078e0a09 */
[----:B------:R-:W-:Y:S01]  /*3290*/  ISETP.GT.U32.AND P6, PT, R9, R4, PT ;  /* 0x000000040900720c */ /* 0x000fe20003fc4070 */
[----:B------:R-:W-:Y:S01]  /*32a0*/  VIADD R19, R0, 0x36 ;  /* 0x0000003600137836 */ /* 0x000fe20000000000 */
[----:B------:R-:W-:Y:S01]  /*32b0*/  IABS R18, R17 ;  /* 0x0000001100127213 */ /* 0x000fe20000000000 */
[--C-:B------:R-:W-:Y:S01]  /*32c0*/  @!P1 IMAD.IADD R12, R12, 0x1, -R9.reuse ;  /* 0x000000010c0c9824 */ /* 0x100fe200078e0a09 */
[----:B------:R-:W-:Y:S01]  /*32d0*/  ISETP.GE.AND P1, PT, R21, RZ, PT ;  /* 0x000000ff1500720c */ /* 0x000fe20003f26270 */
[----:B------:R-:W-:Y:S01]  /*32e0*/  @!P3 IMAD.IADD R16, R16, 0x1, -R9 ;  /* 0x000000011010b824 */ /* 0x000fe200078e0a09 */
[----:B------:R-:W-:Y:S01]  /*32f0*/  IABS R20, R19 ;  /* 0x0000001300147213 */ /* 0x000fe20000000000 */
[----:B------:R-:W-:Y:S01]  /*3300*/  IMAD.HI.U32 R3, R10, R18, RZ ;  /* 0x000000120a037227 */ /* 0x000fe200078e00ff */
[----:B------:R-:W-:-:S03]  /*3310*/  ISETP.GE.AND P3, PT, R22, RZ, PT ;  /* 0x000000ff1600720c */ /* 0x000fc60003f66270 */
[----:B------:R-:W-:Y:S02]  /*3320*/  IMAD.MOV R3, RZ, RZ, -R3 ;  /* 0x000000ffff037224 */ /* 0x000fe400078e0a03 */
[--C-:B------:R-:W-:Y:S01]  /*3330*/  @!P2 IMAD.IADD R2, R2, 0x1, -R9.reuse ;  /* 0x000000010202a824 */ /* 0x100fe200078e0a09 */
[C---:B------:R-:W-:Y:S01]  /*3340*/  ISETP.GT.U32.AND P2, PT, R9.reuse, R12, PT ;  /* 0x0000000c0900720c */ /* 0x040fe20003f44070 */
[----:B------:R-:W-:Y:S02]  /*3350*/  IMAD.MOV.U32 R24, RZ, RZ, R14 ;  /* 0x000000ffff187224 */ /* 0x000fe400078e000e */
[----:B------:R-:W-:Y:S01]  /*3360*/  @!P6 IMAD.IADD R4, R4, 0x1, -R9 ;  /* 0x000000010404e824 */ /* 0x000fe200078e0a09 */
[C---:B------:R-:W-:Y:S01]  /*3370*/  ISETP.GT.U32.AND P6, PT, R9.reuse, R16, PT ;  /* 0x000000100900720c */ /* 0x040fe20003fc4070 */
[----:B------:R-:W-:Y:S02]  /*3380*/  IMAD R18, R9, R3, R18 ;  /* 0x0000000309127224 */ /* 0x000fe400078e0212 */
[----:B------:R-:W-:-:S04]  /*3390*/  IMAD.HI.U32 R7, R10, R20, RZ ;  /* 0x000000140a077227 */ /* 0x000fc800078e00ff */
[----:B------:R-:W-:Y:S02]  /*33a0*/  IMAD.MOV.U32 R3, RZ, RZ, R8 ;  /* 0x000000ffff037224 */ /* 0x000fe400078e0008 */
[----:B------:R-:W-:Y:S01]  /*33b0*/  @!P5 IMAD.MOV R24, RZ, RZ, -R24 ;  /* 0x000000ffff18d224 */ /* 0x000fe200078e0a18 */
[C---:B------:R-:W-:Y:S01]  /*33c0*/  ISETP.GT.U32.AND P5, PT, R9.reuse, R2, PT ;  /* 0x000000020900720c */ /* 0x040fe20003fa4070 */
[----:B0-----:R-:W-:Y:S02]  /*33d0*/  IMAD.MOV.U32 R23, RZ, RZ, R6 ;  /* 0x000000ffff177224 */ /* 0x001fe400078e0006 */
[----:B------:R-:W-:Y:S01]  /*33e0*/  IMAD.MOV R7, RZ, RZ, -R7 ;  /* 0x000000ffff077224 */ /* 0x000fe200078e0a07 */
[----:B------:R-:W-:Y:S01]  /*33f0*/  STL [R1+0x2a8], R24 ;  /* 0x0002a81801007387 */ /* 0x000fe20000100800 */
[C---:B------:R-:W-:Y:S02]  /*3400*/  VIADD R21, R0.reuse, 0x37 ;  /* 0x0000003700157836 */ /* 0x040fe40000000000 */
[----:B------:R-:W-:Y:S01]  /*3410*/  @!P0 IMAD.MOV R3, RZ, RZ, -R3 ;  /* 0x000000ffff038224 */ /* 0x000fe200078e0a03 */
[----:B------:R-:W-:Y:S01]  /*3420*/  ISETP.GT.U32.AND P0, PT, R9, R18, PT ;  /* 0x000000120900720c */ /* 0x000fe20003f04070 */
[----:B------:R-:W-:-:S02]  /*3430*/  VIADD R22, R0, 0x38 ;  /* 0x0000003800167836 */ /* 0x000fc40000000000 */
[----:B------:R-:W-:Y:S01]  /*3440*/  @!P4 IMAD.MOV R23, RZ, RZ, -R23 ;  /* 0x000000ffff17c224 */ /* 0x000fe200078e0a17 */
[C---:B------:R-:W-:Y:S01]  /*3450*/  ISETP.GT.U32.AND P4, PT, R9.reuse, R4, PT ;  /* 0x000000040900720c */ /* 0x040fe20003f84070 */
[----:B------:R-:W-:Y:S01]  /*3460*/  IMAD R20, R9, R7, R20 ;  /* 0x0000000709147224 */ /* 0x000fe200078e0214 */
[----:B------:R-:W-:Y:S01]  /*3470*/  IABS R7, R21 ;  /* 0x0000001500077213 */ /* 0x000fe20000000000 */
[--C-:B------:R-:W-:Y:S01]  /*3480*/  @!P2 IMAD.IADD R12, R12, 0x1, -R9.reuse ;  /* 0x000000010c0ca824 */ /* 0x100fe200078e0a09 */
[----:B------:R-:W-:Y:S01]  /*3490*/  STL [R1+0x2ac], R23 ;  /* 0x0002ac1701007387 */ /* 0x000fe20000100800 */
[----:B------:R-:W-:Y:S01]  /*34a0*/  IABS R11, R22 ;  /* 0x00000016000b7213 */ /* 0x000fe20000000000 */
[--C-:B------:R-:W-:Y:S01]  /*34b0*/  @!P6 IMAD.IADD R16, R16, 0x1, -R9.reuse ;  /* 0x000000011010e824 */ /* 0x100fe200078e0a09 */
[----:B------:R-:W-:Y:S01]  /*34c0*/  ISETP.GE.AND P2, PT, R13, RZ, PT ;  /* 0x000000ff0d00720c */ /* 0x000fe20003f46270 */
[----:B------:R0:W-:Y:S01]  /*34d0*/  STL [R1+0x1d0], R3 ;  /* 0x0001d00301007387 */ /* 0x0001e20000100800 */
[----:B------:R-:W-:Y:S01]  /*34e0*/  ISETP.GT.U32.AND P6, PT, R9, R20, PT ;  /* 0x000000140900720c */ /* 0x000fe20003fc4070 */
[----:B------:R-:W-:Y:S01]  /*34f0*/  @!P5 IMAD.IADD R2, R2, 0x1, -R9 ;  /* 0x000000010202d824 */ /* 0x000fe200078e0a09 */
[----:B------:R-:W-:Y:S01]  /*3500*/  ISETP.GE.AND P5, PT, R15, RZ, PT ;  /* 0x000000ff0f00720c */ /* 0x000fe20003fa6270 */
[----:B------:R-:W-:-:S04]  /*3510*/  IMAD.HI.U32 R6, R10, R11, RZ ;  /* 0x0000000b0a067227 */ /* 0x000fc800078e00ff */
[----:B------:R-:W-:Y:S01]  /*3520*/  @!P0 IMAD.IADD R18, R18, 0x1, -R9 ;  /* 0x0000000112128824 */ /* 0x000fe200078e0a09 */
[----:B------:R-:W-:Y:S01]  /*3530*/  ISETP.GE.AND P0, PT, R19, RZ, PT ;  /* 0x000000ff1300720c */ /* 0x000fe20003f06270 */
[----:B0-----:R-:W-:-:S04]  /*3540*/  IMAD.HI.U32 R3, R10, R7, RZ ;  /* 0x000000070a037227 */ /* 0x001fc800078e00ff */
[----:B------:R-:W-:Y:S02]  /*3550*/  IMAD.MOV R8, RZ, RZ, -R3 ;  /* 0x000000ffff087224 */ /* 0x000fe400078e0a03 */
[----:B------:R-:W-:Y:S02]  /*3560*/  IMAD.MOV.U32 R23, RZ, RZ, R12 ;  /* 0x000000ffff177224 */ /* 0x000fe400078e000c */
[----:B------:R-:W-:Y:S02]  /*3570*/  IMAD.MOV R12, RZ, RZ, -R6 ;  /* 0x000000ffff0c7224 */ /* 0x000fe400078e0a06 */
[----:B------:R-:W-:Y:S01]  /*3580*/  @!P4 IMAD.IADD R4, R4, 0x1, -R9 ;  /* 0x000000010404c824 */ /* 0x000fe200078e0a09 */
[----:B------:R-:W-:Y:S01]  /*3590*/  ISETP.GE.AND P4, PT, R17, RZ, PT ;  /* 0x000000ff1100720c */ /* 0x000fe20003f86270 */
[----:B------:R-:W-:Y:S01]  /*35a0*/  @!P1 IMAD.MOV R23, RZ, RZ, -R23 ;  /* 0x000000ffff179224 */ /* 0x000fe200078e0a17 */
[C---:B------:R-:W-:Y:S01]  /*35b0*/  ISETP.GT.U32.AND P1, PT, R9.reuse, R18, PT ;  /* 0x000000120900720c */ /* 0x040fe20003f24070 */
[----:B------:R-:W-:-:S02]  /*35c0*/  IMAD R6, R9, R8, R7 ;  /* 0x0000000809067224 */ /* 0x000fc400078e0207 */
[----:B------:R-:W-:Y:S01]  /*35d0*/  IMAD.MOV.U32 R3, RZ, RZ, R2 ;  /* 0x000000ffff037224 */ /* 0x000fe200078e0002 */
[----:B------:R-:W-:Y:S01]  /*35e0*/  STL [R1+0x1cc], R23 ;  /* 0x0001cc1701007387 */ /* 0x000fe20000100800 */
[----:B------:R-:W-:Y:S02]  /*35f0*/  IMAD.MOV.U32 R14, RZ, RZ, R16 ;  /* 0x000000ffff0e7224 */ /* 0x000fe400078e0010 */
[----:B------:R-:W-:Y:S01]  /*3600*/  @!P6 IMAD.IADD R20, R20, 0x1, -R9 ;  /* 0x000000011414e824 */ /* 0x000fe200078e0a09 */
[----:B------:R-:W-:Y:S01]  /*3610*/  ISETP.GE.AND P6, PT, R21, RZ, PT ;  /* 0x000000ff1500720c */ /* 0x000fe20003fc6270 */
[C---:B------:R-:W-:Y:S02]  /*3620*/  IMAD R2, R9.reuse, R12, R11 ;  /* 0x0000000c09027224 */ /* 0x040fe400078e020b */
[----:B------:R-:W-:Y:S02]  /*3630*/  IMAD.MOV.U32 R13, RZ, RZ, R4 ;  /* 0x000000ffff0d7224 */ /* 0x000fe400078e0004 */
[----:B------:R-:W-:Y:S01]  /*3640*/  @!P2 IMAD.MOV R3, RZ, RZ, -R3 ;  /* 0x000000ffff03a224 */ /* 0x000fe200078e0a03 */
[C---:B------:R-:W-:Y:S01]  /*3650*/  ISETP.GT.U32.AND P2, PT, R9.reuse, R6, PT ;  /* 0x000000060900720c */ /* 0x040fe20003f44070 */
[----:B------:R-:W-:Y:S01]  /*3660*/  @!P3 IMAD.MOV R14, RZ, RZ, -R14 ;  /* 0x000000ffff0eb224 */ /* 0x000fe200078e0a0e */
[C---:B------:R-:W-:Y:S01]  /*3670*/  ISETP.GT.U32.AND P3, PT, R9.reuse, R20, PT ;  /* 0x000000140900720c */ /* 0x040fe20003f64070 */
[----:B------:R-:W-:Y:S01]  /*3680*/  @!P5 IMAD.MOV R13, RZ, RZ, -R13 ;  /* 0x000000ffff0dd224 */ /* 0x000fe200078e0a0d */
[C---:B------:R-:W-:Y:S01]  /*3690*/  ISETP.GT.U32.AND P5, PT, R9.reuse, R2, PT ;  /* 0x000000020900720c */ /* 0x040fe20003fa4070 */
[--C-:B------:R-:W-:Y:S01]  /*36a0*/  @!P1 IMAD.IADD R18, R18, 0x1, -R9.reuse ;  /* 0x0000000112129824 */ /* 0x100fe200078e0a09 */
[----:B------:R-:W-:Y:S01]  /*36b0*/  STL [R1+0x1c8], R14 ;  /* 0x0001c80e01007387 */ /* 0x000fe20000100800 */
[----:B------:R-:W-:Y:S01]  /*36c0*/  VIADD R4, R0, 0x3a ;  /* 0x0000003a00047836 */ /* 0x000fe20000000000 */
[----:B------:R-:W-:Y:S01]  /*36d0*/  ISETP.GE.AND P1, PT, R22, RZ, PT ;  /* 0x000000ff1600720c */ /* 0x000fe20003f26270 */
[----:B------:R-:W-:Y:S01]  /*36e0*/  IMAD.MOV.U32 R8, RZ, RZ, R18 ;  /* 0x000000ffff087224 */ /* 0x000fe200078e0012 */
[----:B------:R0:W-:Y:S01]  /*36f0*/  STL [R1+0x1c4], R3 ;  /* 0x0001c40301007387 */ /* 0x0001e20000100800 */
[----:B------:R-:W-:Y:S01]  /*3700*/  VIADD R15, R0, 0x3e ;  /* 0x0000003e000f7836 */ /* 0x000fe20000000000 */
[----:B------:R-:W-:Y:S01]  /*3710*/  IABS R11, R4 ;  /* 0x00000004000b7213 */ /* 0x000fe20000000000 */
[--C-:B------:R-:W-:Y:S01]  /*3720*/  @!P2 IMAD.IADD R6, R6, 0x1, -R9.reuse ;  /* 0x000000010606a824 */ /* 0x100fe200078e0a09 */
[----:B------:R-:W-:Y:S01]  /*3730*/  STL [R1+0x1c0], R13 ;  /* 0x0001c00d01007387 */ /* 0x000fe20000100800 */
[--C-:B------:R-:W-:Y:S01]  /*3740*/  @!P3 IMAD.IADD R20, R20, 0x1, -R9.reuse ;  /* 0x000000011414b824 */ /* 0x100fe200078e0a09 */
[----:B------:R-:W-:Y:S01]  /*3750*/  ISETP.GE.AND P2, PT, R4, RZ, PT ;  /* 0x000000ff0400720c */ /* 0x000fe20003f46270 */
[----:B------:R-:W-:Y:S01]  /*3760*/  @!P5 IMAD.IADD R2, R2, 0x1, -R9 ;  /* 0x000000010202d824 */ /* 0x000fe200078e0a09 */
[----:B------:R-:W-:Y:S01]  /*3770*/  ISETP.GT.U32.AND P5, PT, R9, R6, PT ;  /* 0x000000060900720c */ /* 0x000fe20003fa4070 */
[----:B------:R-:W-:-:S02]  /*3780*/  @!P4 IMAD.MOV R8, RZ, RZ, -R8 ;  /* 0x000000ffff08c224 */ /* 0x000fc400078e0a08 */
[----:B0-----:R-:W-:Y:S01]  /*3790*/  VIADD R3, R0, 0x39 ;  /* 0x0000003900037836 */ /* 0x001fe20000000000 */
[----:B------:R-:W-:Y:S01]  /*37a0*/  ISETP.GT.U32.AND P4, PT, R9, R2, PT ;  /* 0x000000020900720c */ /* 0x000fe20003f84070 */
[C---:B------:R-:W-:Y:S01]  /*37b0*/  IMAD.HI.U32 R4, R10.reuse, R11, RZ ;  /* 0x0000000b0a047227 */ /* 0x040fe200078e00ff */
[----:B------:R0:W-:Y:S02]  /*37c0*/  STL [R1+0x2b0], R8 ;  /* 0x0002b00801007387 */ /* 0x0001e40000100800 */
[----:B------:R-:W-:Y:S01]  /*37d0*/  IABS R7, R3 ;  /* 0x0000000300077213 */ /* 0x000fe20000000000 */
[----:B------:R-:W-:Y:S01]  /*37e0*/  IMAD.MOV R12, RZ, RZ, -R4 ;  /* 0x000000ffff0c7224 */ /* 0x000fe200078e0a04 */
[----:B------:R-:W-:Y:S01]  /*37f0*/  ISETP.GE.AND P3, PT, R3, RZ, PT ;  /* 0x000000ff0300720c */ /* 0x000fe20003f66270 */
[----:B------:R-:W-:Y:S02]  /*3800*/  IMAD.MOV.U32 R14, RZ, RZ, R20 ;  /* 0x000000ffff0e7224 */ /* 0x000fe400078e0014 */
[----:B------:R-:W-:-:S04]  /*3810*/  IMAD.HI.U32 R3, R10, R7, RZ ;  /* 0x000000070a037227 */ /* 0x000fc800078e00ff */
[----:B0-----:R-:W-:Y:S02]  /*3820*/  IMAD.MOV R8, RZ, RZ, -R3 ;  /* 0x000000ffff087224 */ /* 0x001fe400078e0a03 */
[----:B------:R-:W-:Y:S02]  /*3830*/  @!P5 IMAD.IADD R6, R6, 0x1, -R9 ;  /* 0x000000010606d824 */ /* 0x000fe400078e0a09 */
[C---:B------:R-:W-:Y:S02]  /*3840*/  IMAD R4, R9.reuse, R8, R7 ;  /* 0x0000000809047224 */ /* 0x040fe400078e0207 */
[----:B------:R-:W-:Y:S02]  /*3850*/  VIADD R13, R0, 0x3b ;  /* 0x0000003b000d7836 */ /* 0x000fe40000000000 */
[C---:B------:R-:W-:Y:S01]  /*3860*/  IMAD R8, R9.reuse, R12, R11 ;  /* 0x0000000c09087224 */ /* 0x040fe200078e020b */
[----:B------:R-:W-:Y:S01]  /*3870*/  ISETP.GT.U32.AND P5, PT, R9, R4, PT ;  /* 0x000000040900720c */ /* 0x000fe20003fa4070 */
[----:B------:R-:W-:-:S02]  /*3880*/  IMAD.MOV.U32 R16, RZ, RZ, R6 ;  /* 0x000000ffff107224 */ /* 0x000fc400078e0006 */
[----:B------:R-:W-:Y:S01]  /*3890*/  @!P0 IMAD.MOV R14, RZ, RZ, -R14 ;  /* 0x000000ffff0e8224 */ /* 0x000fe200078e0a0e */
[----:B------:R-:W-:Y:S01]  /*38a0*/  ISETP.GE.AND P0, PT, R13, RZ, PT ;  /* 0x000000ff0d00720c */ /* 0x000fe20003f06270 */
[----:B------:R-:W-:Y:S01]  /*38b0*/  @!P6 IMAD.MOV R16, RZ, RZ, -R16 ;  /* 0x000000ffff10e224 */ /* 0x000fe200078e0a10 */
[----:B------:R-:W-:Y:S01]  /*38c0*/  IABS R13, R13 ;  /* 0x0000000d000d7213 */ /* 0x000fe20000000000 */
[----:B------:R-:W-:Y:S01]  /*38d0*/  VIADD R3, R0, 0x3c ;  /* 0x0000003c00037836 */ /* 0x000fe20000000000 */
[----:B------:R-:W-:Y:S01]  /*38e0*/  ISETP.GT.U32.AND P6, PT, R9, R8, PT ;  /* 0x000000080900720c */ /* 0x000fe20003fc4070 */
[----:B------:R-:W-:Y:S01]  /*38f0*/  @!P4 IMAD.IADD R2, R2, 0x1, -R9 ;  /* 0x000000010202c824 */ /* 0x000fe200078e0a09 */
[----:B------:R0:W-:Y:S01]  /*3900*/  STL [R1+0x2b8], R14 ;  /* 0x0002b80e01007387 */ /* 0x0001e20000100800 */
[----:B------:R-:W-:Y:S01]  /*3910*/  IMAD.MOV.U32 R7, RZ, RZ, R13 ;  /* 0x000000ffff077224 */ /* 0x000fe200078e000d */
[----:B------:R-:W-:Y:S01]  /*3920*/  ISETP.GE.AND P4, PT, R3, RZ, PT ;  /* 0x000000ff0300720c */ /* 0x000fe20003f86270 */
[----:B------:R-:W-:Y:S01]  /*3930*/  @!P5 IMAD.IADD R4, R4, 0x1, -R9 ;  /* 0x000000010404d824 */ /* 0x000fe200078e0a09 */
[----:B------:R-:W-:Y:S01]  /*3940*/  IABS R11, R3 ;  /* 0x00000003000b7213 */ /* 0x000fe20000000000 */
[----:B------:R-:W-:Y:S01]  /*3950*/  VIADD R12, R0, 0x3d ;  /* 0x0000003d000c7836 */ /* 0x000fe20000000000 */
[----:B------:R-:W-:Y:S01]  /*3960*/  IABS R13, R15 ;  /* 0x0000000f000d7213 */ /* 0x000fe20000000000 */
[----:B------:R-:W-:Y:S01]  /*3970*/  IMAD.HI.U32 R3, R10, R7, RZ ;  /* 0x000000070a037227 */ /* 0x000fe200078e00ff */
[----:B------:R-:W-:Y:S01]  /*3980*/  ISETP.GT.U32.AND P5, PT, R9, R4, PT ;  /* 0x000000040900720c */ /* 0x000fe20003fa4070 */
[----:B------:R1:W-:Y:S02]  /*3990*/  STL [R1+0x2bc], R16 ;  /* 0x0002bc1001007387 */ /* 0x0003e40000100800 */
[----:B0-----:R-:W-:-:S02]  /*39a0*/  IMAD.MOV.U32 R14, RZ, RZ, R2 ;  /* 0x000000ffff0e7224 */ /* 0x001fc400078e0002 */
[----:B------:R-:W-:Y:S02]  /*39b0*/  IMAD.MOV R6, RZ, RZ, -R3 ;  /* 0x000000ffff067224 */ /* 0x000fe400078e0a03 */
[----:B------:R-:W-:Y:S01]  /*39c0*/  @!P1 IMAD.MOV R14, RZ, RZ, -R14 ;  /* 0x000000ffff0e9224 */ /* 0x000fe200078e0a0e */
[----:B------:R-:W-:Y:S01]  /*39d0*/  ISETP.GE.AND P1, PT, R12, RZ, PT ;  /* 0x000000ff0c00720c */ /* 0x000fe20003f26270 */
[----:B------:R-:W-:Y:S01]  /*39e0*/  @!P6 IMAD.IADD R8, R8, 0x1, -R9 ;  /* 0x000000010808e824 */ /* 0x000fe200078e0a09 */
[----:B------:R-:W-:Y:S01]  /*39f0*/  IABS R12, R12 ;  /* 0x0000000c000c7213 */ /* 0x000fe20000000000 */
[----:B------:R-:W-:Y:S01]  /*3a00*/  IMAD.HI.U32 R3, R10, R11, RZ ;  /* 0x0000000b0a037227 */ /* 0x000fe200078e00ff */
[----:B------:R0:W-:Y:S02]  /*3a10*/  STL [R1+0x1bc], R14 ;  /* 0x0001bc0e01007387 */ /* 0x0001e40000100800 */
[C---:B------:R-:W-:Y:S01]  /*3a20*/  ISETP.GT.U32.AND P6, PT, R9.reuse, R8, PT ;  /* 0x000000080900720c */ /* 0x040fe20003fc4070 */
[----:B------:R-:W-:-:S02]  /*3a30*/  IMAD R2, R9, R6, R7 ;  /* 0x0000000609027224 */ /* 0x000fc400078e0207 */
[----:B------:R-:W-:Y:S02]  /*3a40*/  IMAD.MOV R6, RZ, RZ, -R3 ;  /* 0x000000ffff067224 */ /* 0x000fe400078e0a03 */
[----:B------:R-:W-:-:S04]  /*3a50*/  IMAD.HI.U32 R3, R10, R12, RZ ;  /* 0x0000000c0a037227 */ /* 0x000fc800078e00ff */
[----:B------:R-:W-:Y:S01]  /*3a60*/  @!P5 IMAD.IADD R4, R4, 0x1, -R9 ;  /* 0x000000010404d824 */ /* 0x000fe200078e0a09 */
[----:B------:R-:W-:Y:S01]  /*3a70*/  ISETP.GT.U32.AND P5, PT, R9, R2, PT ;  /* 0x000000020900720c */ /* 0x000fe20003fa4070 */
[----:B------:R-:W-:-:S04]  /*3a80*/  IMAD.HI.U32 R7, R10, R13, RZ ;  /* 0x0000000d0a077227 */ /* 0x000fc800078e00ff */
[----:B------:R-:W-:Y:S02]  /*3a90*/  IMAD.MOV R3, RZ, RZ, -R3 ;  /* 0x000000ffff037224 */ /* 0x000fe400078e0a03 */
[----:B-1----:R-:W-:Y:S02]  /*3aa0*/  IMAD.MOV.U32 R16, RZ, RZ, R4 ;  /* 0x000000ffff107224 */ /* 0x002fe400078e0004 */
[----:B0-----:R-:W-:Y:S02]  /*3ab0*/  IMAD.MOV R14, RZ, RZ, -R7 ;  /* 0x000000ffff0e7224 */ /* 0x001fe400078e0a07 */
[C---:B------:R-:W-:Y:S02]  /*3ac0*/  IMAD R4, R9.reuse, R3, R12 ;  /* 0x0000000309047224 */ /* 0x040fe400078e020c */
[C---:B------:R-:W-:Y:S02]  /*3ad0*/  IMAD R12, R9.reuse, R14, R13 ;  /* 0x0000000e090c7224 */ /* 0x040fe400078e020d */
[----:B------:R-:W-:Y:S01]  /*3ae0*/  @!P6 IMAD.IADD R8, R8, 0x1, -R9 ;  /* 0x000000010808e824 */ /* 0x000fe200078e0a09 */
[C---:B------:R-:W-:Y:S01]  /*3af0*/  ISETP.GT.U32.AND P6, PT, R9.reuse, R4, PT ;  /* 0x000000040900720c */ /* 0x040fe20003fc4070 */
[----:B------:R-:W-:-:S02]  /*3b00*/  IMAD R6, R9, R6, R11 ;  /* 0x0000000609067224 */ /* 0x000fc400078e020b */
[--C-:B------:R-:W-:Y:S01]  /*3b10*/  @!P5 IMAD.IADD R2, R2, 0x1, -R9.reuse ;  /* 0x000000010202d824 */ /* 0x100fe200078e0a09 */
[C---:B------:R-:W-:Y:S01]  /*3b20*/  ISETP.GT.U32.AND P5, PT, R9.reuse, R12, PT ;  /* 0x0000000c0900720c */ /* 0x040fe20003fa4070 */
[C---:B------:R-:W-:Y:S02]  /*3b30*/  VIADD R17, R0.reuse, 0x3f ;  /* 0x0000003f00117836 */ /* 0x040fe40000000000 */
[----:B------:R-:W-:Y:S01]  /*3b40*/  @!P3 IMAD.MOV R16, RZ, RZ, -R16 ;  /* 0x000000ffff10b224 */ /* 0x000fe200078e0a10 */
[----:B------:R-:W-:Y:S01]  /*3b50*/  ISETP.GT.U32.AND P3, PT, R9, R6, PT ;  /* 0x000000060900720c */ /* 0x000fe20003f64070 */
[----:B------:R-:W-:Y:S01]  /*3b60*/  VIADD R13, R0, 0x40 ;  /* 0x00000040000d7836 */ /* 0x000fe20000000000 */
[----:B------:R-:W-:Y:S01]  /*3b70*/  IABS R11, R17 ;  /* 0x00000011000b7213 */ /* 0x000fe20000000000 */
[----:B------:R-:W-:Y:S01]  /*3b80*/  IMAD.MOV.U32 R21, RZ, RZ, R8 ;  /* 0x000000ffff157224 */ /* 0x000fe200078e0008 */
[----:B------:R0:W-:Y:S01]  /*3b90*/  STL [R1+0x1b8], R16 ;  /* 0x0001b81001007387 */ /* 0x0001e20000100800 */
[----:B------:R-:W-:Y:S01]  /*3ba0*/  @!P6 IMAD.IADD R4, R4, 0x1, -R9 ;  /* 0x000000010404e824 */ /* 0x000fe200078e0a09 */
[----:B------:R-:W-:Y:S01]  /*3bb0*/  IABS R7, R13 ;  /* 0x0000000d00077213 */ /* 0x000fe20000000000 */
[----:B------:R-:W-:-:S04]  /*3bc0*/  IMAD.HI.U32 R3, R10, R11, RZ ;  /* 0x0000000b0a037227 */ /* 0x000fc800078e00ff */
[----:B------:R-:W-:Y:S01]  /*3bd0*/  @!P5 IMAD.IADD R12, R12, 0x1, -R9 ;  /* 0x000000010c0cd824 */ /* 0x000fe200078e0a09 */
[----:B------:R-:W-:Y:S01]  /*3be0*/  ISETP.GT.U32.AND P5, PT, R9, R4, PT ;  /* 0x000000040900720c */ /* 0x000fe20003fa4070 */
[----:B------:R-:W-:Y:S02]  /*3bf0*/  IMAD.MOV R14, RZ, RZ, -R3 ;  /* 0x000000ffff0e7224 */ /* 0x000fe400078e0a03 */
[----:B------:R-:W-:-:S04]  /*3c00*/  IMAD.HI.U32 R3, R10, R7, RZ ;  /* 0x000000070a037227 */ /* 0x000fc800078e00ff */
[----:B------:R-:W-:Y:S01]  /*3c10*/  @!P3 IMAD.IADD R6, R6, 0x1, -R9 ;  /* 0x000000010606b824 */ /* 0x000fe200078e0a09 */
[C---:B------:R-:W-:Y:S01]  /*3c20*/  ISETP.GT.U32.AND P3, PT, R9.reuse, R2, PT ;  /* 0x000000020900720c */ /* 0x040fe20003f64070 */
[----:B------:R-:W-:Y:S02]  /*3c30*/  IMAD.MOV R8, RZ, RZ, -R3 ;  /* 0x000000ffff087224 */ /* 0x000fe400078e0a03 */
[C---:B------:R-:W-:Y:S01]  /*3c40*/  IMAD R14, R9.reuse, R14, R11 ;  /* 0x0000000e090e7224 */ /* 0x040fe200078e020b */
[C---:B------:R-:W-:Y:S01]  /*3c50*/  ISETP.GT.U32.AND P6, PT, R9.reuse, R6, PT ;  /* 0x000000060900720c */ /* 0x040fe20003fc4070 */
[C---:B------:R-:W-:Y:S02]  /*3c60*/  IMAD R8, R9.reuse, R8, R7 ;  /* 0x0000000809087224 */ /* 0x040fe400078e0207 */
[----:B------:R-:W-:Y:S02]  /*3c70*/  @!P5 IMAD.IADD R4, R4, 0x1, -R9 ;  /* 0x000000010404d824 */ /* 0x000fe400078e0a09 */
[----:B------:R-:W-:Y:S01]  /*3c80*/  VIADD R19, R0, 0x41 ;  /* 0x0000004100137836 */ /* 0x000fe20000000000 */
[C---:B------:R-:W-:Y:S01]  /*3c90*/  ISETP.GT.U32.AND P5, PT, R9.reuse, R8, PT ;  /* 0x000000080900720c */ /* 0x040fe20003fa4070 */
[----:B------:R-:W-:Y:S01]  /*3ca0*/  @!P2 IMAD.MOV R21, RZ, RZ, -R21 ;  /* 0x000000ffff15a224 */ /* 0x000fe200078e0a15 */
[C---:B------:R-:W-:Y:S01]  /*3cb0*/  ISETP.GT.U32.AND P2, PT, R9.reuse, R12, PT ;  /* 0x0000000c0900720c */ /* 0x040fe20003f44070 */
[--C-:B------:R-:W-:Y:S01]  /*3cc0*/  @!P3 IMAD.IADD R2, R2, 0x1, -R9.reuse ;  /* 0x000000010202b824 */ /* 0x100fe200078e0a09 */
[----:B------:R-:W-:Y:S01]  /*3cd0*/  ISETP.GT.U32.AND P3, PT, R9, R14, PT ;  /* 0x0000000e0900720c */ /* 0x000fe20003f64070 */
[----:B------:R-:W-:Y:S01]  /*3ce0*/  VIADD R20, R0, 0x42 ;  /* 0x0000004200147836 */ /* 0x000fe20000000000 */
[----:B0-----:R-:W-:Y:S01]  /*3cf0*/  IABS R16, R19 ;  /* 0x0000001300107213 */ /* 0x001fe20000000000 */
[--C-:B------:R-:W-:Y:S01]  /*3d00*/  @!P6 IMAD.IADD R6, R6, 0x1, -R9.reuse ;  /* 0x000000010606e824 */ /* 0x100fe200078e0a09 */
[----:B------:R-:W-:Y:S01]  /*3d10*/  ISETP.GE.AND P6, PT, R15, RZ, PT ;  /* 0x000000ff0f00720c */ /* 0x000fe20003fc6270 */
[----:B------:R-:W-:Y:S01]  /*3d20*/  VIADD R15, R0, 0x43 ;  /* 0x00000043000f7836 */ /* 0x000fe20000000000 */
[----:B------:R-:W-:Y:S01]  /*3d30*/  IABS R18, R20 ;  /* 0x0000001400127213 */ /* 0x000fe20000000000 */
[----:B------:R-:W-:Y:S01]  /*3d40*/  IMAD.MOV.U32 R22, RZ, RZ, R2 ;  /* 0x000000ffff167224 */ /* 0x000fe200078e0002 */
[----:B------:R0:W-:Y:S01]  /*3d50*/  STL [R1+0x1b4], R21 ;  /* 0x0001b41501007387 */ /* 0x0001e20000100800 */
[----:B------:R-:W-:Y:S01]  /*3d60*/  @!P5 IMAD.IADD R8, R8, 0x1, -R9 ;  /* 0x000000010808d824 */ /* 0x000fe200078e0a09 */
[----:B------:R-:W-:Y:S01]  /*3d70*/  IABS R11, R15 ;  /* 0x0000000f000b7213 */ /* 0x000fe20000000000 */
[----:B------:R-:W-:-:S02]  /*3d80*/  @!P0 IMAD.MOV R22, RZ, RZ, -R22 ;  /* 0x000000ffff168224 */ /* 0x000fc400078e0a16 */
[----:B------:R-:W-:Y:S01]  /*3d90*/  @!P3 IMAD.IADD R14, R14, 0x1, -R9 ;  /* 0x000000010e0eb824 */ /* 0x000fe200078e0a09 */
[----:B------:R-:W-:Y:S01]  /*3da0*/  ISETP.GT.U32.AND P5, PT, R9, R8, PT ;  /* 0x000000080900720c */ /* 0x000fe20003fa4070 */
[C---:B------:R-:W-:Y:S01]  /*3db0*/  IMAD.HI.U32 R2, R10.reuse, R11, RZ ;  /* 0x0000000b0a027227 */ /* 0x040fe200078e00ff */
[----:B------:R-:W-:Y:S01]  /*3dc0*/  ISETP.GE.AND P3, PT, R13, RZ, PT ;  /* 0x000000ff0d00720c */ /* 0x000fe20003f66270 */
[----:B------:R-:W-:Y:S01]  /*3dd0*/  STL [R1+0x1b0], R22 ;  /* 0x0001b01601007387 */ /* 0x000fe20000100800 */
[----:B------:R-:W-:Y:S01]  /*3de0*/  ISETP.GT.U32.AND P0, PT, R9, R14, PT ;  /* 0x0000000e0900720c */ /* 0x000fe20003f04070 */
[----:B------:R-:W-:Y:S02]  /*3df0*/  IMAD.MOV R2, RZ, RZ, -R2 ;  /* 0x000000ffff027224 */ /* 0x000fe400078e0a02 */
[----:B------:R-:W-:-:S04]  /*3e00*/  IMAD.HI.U32 R3, R10, R16, RZ ;  /* 0x000000100a037227 */ /* 0x000fc800078e00ff */
[----:B------:R-:W-:-:S04]  /*3e10*/  IMAD.HI.U32 R7, R10, R18, RZ ;  /* 0x000000120a077227 */ /* 0x000fc800078e00ff */
[----:B------:R-:W-:Y:S02]  /*3e20*/  IMAD R2, R9, R2, R11 ;  /* 0x0000000209027224 */ /* 0x000fe400078e020b */
[----:B------:R-:W-:Y:S01]  /*3e30*/  @!P2 IMAD.IADD R12, R12, 0x1, -R9 ;  /* 0x000000010c0ca824 */ /* 0x000fe200078e0a09 */
[----:B------:R-:W-:Y:S01]  /*3e40*/  ISETP.GE.AND P2, PT, R17, RZ, PT ;  /* 0x000000ff1100720c */ /* 0x000fe20003f46270 */
[----:B------:R-:W-:Y:S02]  /*3e50*/  IMAD.MOV R3, RZ, RZ, -R3 ;  /* 0x000000ffff037224 */ /* 0x000fe400078e0a03 */
[----:B0-----:R-:W-:Y:S02]  /*3e60*/  IMAD.MOV.U32 R21, RZ, RZ, R6 ;  /* 0x000000ffff157224 */ /* 0x001fe400078e0006 */
[----:B------:R-:W-:Y:S02]  /*3e70*/  IMAD.MOV R7, RZ, RZ, -R7 ;  /* 0x000000ffff077224 */ /* 0x000fe400078e0a07 */
[----:B------:R-:W-:Y:S01]  /*3e80*/  @!P5 IMAD.IADD R8, R8, 0x1, -R9 ;  /* 0x000000010808d824 */ /* 0x000fe200078e0a09 */
[C---:B------:R-:W-:Y:S01]  /*3e90*/  ISETP.GT.U32.AND P5, PT, R9.reuse, R2, PT ;  /* 0x000000020900720c */ /* 0x040fe20003fa4070 */
[----:B------:R-:W-:-:S02]  /*3ea0*/  IMAD R16, R9, R3, R16 ;  /* 0x0000000309107224 */ /* 0x000fc400078e0210 */
[----:B------:R-:W-:Y:S02]  /*3eb0*/  @!P4 IMAD.MOV R21, RZ, RZ, -R21 ;  /* 0x000000ffff15c224 */ /* 0x000fe400078e0a15 */
[C---:B------:R-:W-:Y:S01]  /*3ec0*/  IMAD R18, R9.reuse, R7, R18 ;  /* 0x0000000709127224 */ /* 0x040fe200078e0212 */
[----:B------:R-:W-:Y:S01]  /*3ed0*/  ISETP.GT.U32.AND P4, PT, R9, R16, PT ;  /* 0x000000100900720c */ /* 0x000fe20003f84070 */
[----:B------:R-:W-:Y:S01]  /*3ee0*/  IMAD.MOV.U32 R3, RZ, RZ, R12 ;  /* 0x000000ffff037224 */ /* 0x000fe200078e000c */
[----:B------:R-:W-:Y:S01]  /*3ef0*/  STL [R1+0x2c0], R21 ;  /* 0x0002c01501007387 */ /* 0x000fe20000100800 */
[----:B------:R-:W-:Y:S01]  /*3f00*/  @!P1 IMAD.MOV R4, RZ, RZ, -R4 ;  /* 0x000000ffff049224 */ /* 0x000fe200078e0a04 */
[----:B------:R-:W-:Y:S01]  /*3f10*/  ISETP.GE.AND P1, PT, R19, RZ, PT ;  /* 0x000000ff1300720c */ /* 0x000fe20003f26270 */
[----:B------:R-:W-:Y:S02]  /*3f20*/  VIADD R13, R0, 0x44 ;  /* 0x00000044000d7836 */ /* 0x000fe40000000000 */
[----:B------:R-:W-:Y:S01]  /*3f30*/  @!P0 IMAD.IADD R14, R14, 0x1, -R9 ;  /* 0x000000010e0e8824 */ /* 0x000fe200078e0a09 */
[----:B------:R0:W-:Y:S01]  /*3f40*/  STL [R1+0x2c4], R4 ;  /* 0x0002c40401007387 */ /* 0x0001e20000100800 */
[----:B------:R-:W-:Y:S01]  /*3f50*/  @!P6 IMAD.MOV R3, RZ, RZ, -R3 ;  /* 0x000000ffff03e224 */ /* 0x000fe200078e0a03 */
[----:B------:R-:W-:Y:S01]  /*3f60*/  ISETP.GT.U32.AND P6, PT, R9, R18, PT ;  /* 0x000000120900720c */ /* 0x000fe20003fc4070 */
[----:B------:R-:W-:Y:S01]  /*3f70*/  IMAD.MOV.U32 R6, RZ, RZ, R14 ;  /* 0x000000ffff067224 */ /* 0x000fe200078e000e */
[----:B------:R-:W-:Y:S01]  /*3f80*/  ISETP.GE.AND P0, PT, R20, RZ, PT ;  /* 0x000000ff1400720c */ /* 0x000fe20003f06270 */
[----:B------:R-:W-:Y:S01]  /*3f90*/  VIADD R17, R0, 0x45 ;  /* 0x0000004500117836 */ /* 0x000fe20000000000 */
[----:B------:R1:W-:Y:S01]  /*3fa0*/  STL [R1+0x2c8], R3 ;  /* 0x0002c80301007387 */ /* 0x0003e20000100800 */
[----:B------:R-:W-:-:S02]  /*3fb0*/  @!P2 IMAD.MOV R6, RZ, RZ, -R6 ;  /* 0x000000ffff06a224 */ /* 0x000fc400078e0a06 */
[--C-:B------:R-:W-:Y:S01]  /*3fc0*/  @!P5 IMAD.IADD R2, R2, 0x1, -R9.reuse ;  /* 0x000000010202d824 */ /* 0x100fe200078e0a09 */
[----:B0-----:R-:W-:Y:S01]  /*3fd0*/  IABS R4, R13 ;  /* 0x0000000d00047213 */ /* 0x001fe20000000000 */
[--C-:B------:R-:W-:Y:S01]  /*3fe0*/  @!P4 IMAD.IADD R16, R16, 0x1, -R9.reuse ;  /* 0x000000011010c824 */ /* 0x100fe200078e0a09 */
[----:B------:R-:W-:Y:S01]  /*3ff0*/  IABS R7, R17 ;  /* 0x0000001100077213 */ /* 0x000fe20000000000 */
[----:B------:R0:W-:Y:S01]  /*4000*/  STL [R1+0x2cc], R6 ;  /* 0x0002cc0601007387 */ /* 0x0001e20000100800 */
[C---:B------:R-:W-:Y:S01]  /*4010*/  ISETP.GT.U32.AND P5, PT, R9.reuse, R2, PT ;  /* 0x000000020900720c */ /* 0x040fe20003fa4070 */
[----:B------:R-:W-:Y:S01]  /*4020*/  @!P6 IMAD.IADD R18, R18, 0x1, -R9 ;  /* 0x000000011212e824 */ /* 0x000fe200078e0a09 */
[----:B------:R-:W-:Y:S01]  /*4030*/  ISETP.GT.U32.AND P6, PT, R9, R16, PT ;  /* 0x000000100900720c */ /* 0x000fe20003fc4070 */
[----:B-1----:R-:W-:Y:S01]  /*4040*/  IMAD.HI.U32 R3, R10, R4, RZ ;  /* 0x000000040a037227 */ /* 0x002fe200078e00ff */
[----:B------:R-:W-:Y:S02]  /*4050*/  ISETP.GE.AND P4, PT, R15, RZ, PT ;  /* 0x000000ff0f00720c */ /* 0x000fe40003f86270 */
[----:B------:R-:W-:Y:S01]  /*4060*/  ISETP.GT.U32.AND P2, PT, R9, R18, PT ;  /* 0x000000120900720c */ /* 0x000fe20003f44070 */
[----:B------:R-:W-:-:S02]  /*4070*/  VIADD R15, R0, 0x46 ;  /* 0x00000046000f7836 */ /* 0x000fc40000000000 */
[----:B0-----:R-:W-:Y:S02]  /*4080*/  IMAD.MOV R6, RZ, RZ, -R3 ;  /* 0x000000ffff067224 */ /* 0x001fe400078e0a03 */
[----:B------:R-:W-:Y:S01]  /*4090*/  IMAD.HI.U32 R3, R10, R7, RZ ;  /* 0x000000070a037227 */ /* 0x000fe200078e00ff */
[----:B------:R-:W-:-:S03]  /*40a0*/  IABS R12, R15 ;  /* 0x0000000f000c7213 */ /* 0x000fc60000000000 */
[C---:B------:R-:W-:Y:S02]  /*40b0*/  IMAD R4, R9.reuse, R6, R4 ;  /* 0x0000000609047224 */ /* 0x040fe400078e0204 */
[----:B------:R-:W-:Y:S02]  /*40c0*/  IMAD.MOV R6, RZ, RZ, -R3 ;  /* 0x000000ffff067224 */ /* 0x000fe400078e0a03 */
[----:B------:R-:W-:Y:S02]  /*40d0*/  @!P5 IMAD.IADD R2, R2, 0x1, -R9 ;  /* 0x000000010202d824 */ /* 0x000fe400078e0a09 */
[----:B------:R-:W-:Y:S02]  /*40e0*/  IMAD R6, R9, R6, R7 ;  /* 0x0000000609067224 */ /* 0x000fe400078e0207 */
[--C-:B------:R-:W-:Y:S01]  /*40f0*/  @!P2 IMAD.IADD R18, R18, 0x1, -R9.reuse ;  /* 0x000000011212a824 */ /* 0x100fe200078e0a09 */
[----:B------:R-:W-:Y:S01]  /*4100*/  ISETP.GE.AND P2, PT, R13, RZ, PT ;  /* 0x000000ff0d00720c */ /* 0x000fe20003f46270 */
[----:B------:R-:W-:Y:S01]  /*4110*/  @!P6 IMAD.IADD R16, R16, 0x1, -R9 ;  /* 0x000000011010e824 */ /* 0x000fe200078e0a09 */
[C---:B------:R-:W-:Y:S01]  /*4120*/  ISETP.GT.U32.AND P5, PT, R9.reuse, R6, PT ;  /* 0x000000060900720c */ /* 0x040fe20003fa4070 */
[----:B------:R-:W-:Y:S01]  /*4130*/  VIADD R13, R0, 0x48 ;  /* 0x00000048000d7836 */ /* 0x000fe20000000000 */
[----:B------:R-:W-:Y:S01]  /*4140*/  ISETP.GT.U32.AND P6, PT, R9, R4, PT ;  /* 0x000000040900720c */ /* 0x000fe20003fc4070 */
[----:B------:R-:W-:-:S03]  /*4150*/  IMAD.HI.U32 R3, R10, R12, RZ ;  /* 0x0000000c0a037227 */ /* 0x000fc600078e00ff */
[----:B------:R-:W-:Y:S01]  /*4160*/  IABS R11, R13 ;  /* 0x0000000d000b7213 */ /* 0x000fe20000000000 */
[----:B------:R-:W-:Y:S02]  /*4170*/  IMAD.MOV R3, RZ, RZ, -R3 ;  /* 0x000000ffff037224 */ /* 0x000fe400078e0a03 */
[----:B------:R-:W-:Y:S02]  /*4180*/  VIADD R19, R0, 0x47 ;  /* 0x0000004700137836 */ /* 0x000fe40000000000 */
[----:B------:R-:W-:Y:S02]  /*4190*/  @!P3 IMAD.MOV R8, RZ, RZ, -R8 ;  /* 0x000000ffff08b224 */ /* 0x000fe400078e0a08 */
[----:B------:R-:W-:Y:S01]  /*41a0*/  @!P5 IMAD.IADD R6, R6, 0x1, -R9 ;  /* 0x000000010606d824 */ /* 0x000fe200078e0a09 */
[----:B------:R-:W-:Y:S01]  /*41b0*/  IABS R14, R19 ;  /* 0x00000013000e7213 */ /* 0x000fe20000000000 */
[C---:B------:R-:W-:Y:S01]  /*41c0*/  IMAD R12, R9.reuse, R3, R12 ;  /* 0x00000003090c7224 */ /* 0x040fe200078e020c */
[----:B------:R0:W-:Y:S01]  /*41d0*/  STL [R1+0x1ac], R8 ;  /* 0x0001ac0801007387 */ /* 0x0001e20000100800 */
[----:B------:R-:W-:Y:S01]  /*41e0*/  IMAD.HI.U32 R3, R10, R11, RZ ;  /* 0x0000000b0a037227 */ /* 0x000fe200078e00ff */
[----:B------:R-:W-:-:S03]  /*41f0*/  ISETP.GT.U32.AND P3, PT, R9, R6, PT ;  /* 0x000000060900720c */ /* 0x000fc60003f64070 */
[----:B------:R-:W-:Y:S01]  /*4200*/  @!P6 IMAD.IADD R4, R4, 0x1, -R9 ;  /* 0x000000010404e824 */ /* 0x000fe200078e0a09 */
[----:B------:R-:W-:Y:S01]  /*4210*/  ISETP.GE.AND P6, PT, R17, RZ, PT ;  /* 0x000000ff1100720c */ /* 0x000fe20003fc6270 */
[----:B------:R-:W-:-:S03]  /*4220*/  IMAD.HI.U32 R7, R10, R14, RZ ;  /* 0x0000000e0a077227 */ /* 0x000fc600078e00ff */
[C---:B------:R-:W-:Y:S01]  /*4230*/  ISETP.GT.U32.AND P5, PT, R9.reuse, R4, PT ;  /* 0x000000040900720c */ /* 0x040fe20003fa4070 */
[----:B0-----:R-:W-:Y:S02]  /*4240*/  IMAD.MOV R8, RZ, RZ, -R3 ;  /* 0x000000ffff087224 */ /* 0x001fe400078e0a03 */
[----:B------:R-:W-:Y:S02]  /*4250*/  IMAD.MOV.U32 R3, RZ, RZ, R2 ;  /* 0x000000ffff037224 */ /* 0x000fe400078e0002 */
[C---:B------:R-:W-:Y:S02]  /*4260*/  IMAD R2, R9.reuse, R8, R11 ;  /* 0x0000000809027224 */ /* 0x040fe400078e020b */
[----:B------:R-:W-:Y:S02]  /*4270*/  IMAD.MOV R7, RZ, RZ, -R7 ;  /* 0x000000ffff077224 */ /* 0x000fe400078e0a07 */
[----:B------:R-:W-:Y:S02]  /*4280*/  IMAD.MOV.U32 R20, RZ, RZ, R16 ;  /* 0x000000ffff147224 */ /* 0x000fe400078e0010 */
[----:B------:R-:W-:Y:S01]  /*4290*/  @!P3 IMAD.IADD R6, R6, 0x1, -R9 ;  /* 0x000000010606b824 */ /* 0x000fe200078e0a09 */
[C---:B------:R-:W-:Y:S01]  /*42a0*/  ISETP.GT.U32.AND P3, PT, R9.reuse, R2, PT ;  /* 0x000000020900720c */ /* 0x040fe20003f64070 */
[----:B------:R-:W-:-:S02]  /*42b0*/  IMAD R14, R9, R7, R14 ;  /* 0x00000007090e7224 */ /* 0x000fc400078e020e */
[----:B------:R-:W-:Y:S01]  /*42c0*/  @!P1 IMAD.MOV R20, RZ, RZ, -R20 ;  /* 0x000000ffff149224 */ /* 0x000fe200078e0a14 */
[C---:B------:R-:W-:Y:S01]  /*42d0*/  ISETP.GT.U32.AND P1, PT, R9.reuse, R12, PT ;  /* 0x0000000c0900720c */ /* 0x040fe20003f24070 */
[----:B------:R-:W-:Y:S02]  /*42e0*/  IMAD.MOV.U32 R16, RZ, RZ, R18 ;  /* 0x000000ffff107224 */ /* 0x000fe400078e0012 */
[----:B------:R-:W-:Y:S01]  /*42f0*/  VIADD R17, R0, 0x49 ;  /* 0x0000004900117836 */ /* 0x000fe20000000000 */
[----:B------:R-:W-:Y:S01]  /*4300*/  STL [R1+0x1a8], R20 ;  /* 0x0001a81401007387 */ /* 0x000fe20000100800 */
[----:B------:R-:W-:Y:S01]  /*4310*/  @!P4 IMAD.MOV R3, RZ, RZ, -R3 ;  /* 0x000000ffff03c224 */ /* 0x000fe200078e0a03 */
[----:B------:R-:W-:Y:S01]  /*4320*/  ISETP.GT.U32.AND P4, PT, R9, R14, PT ;  /* 0x0000000e0900720c */ /* 0x000fe20003f84070 */
[----:B------:R-:W-:Y:S01]  /*4330*/  @!P0 IMAD.MOV R16, RZ, RZ, -R16 ;  /* 0x000000ffff108224 */ /* 0x000fe200078e0a10 */
[----:B------:R-:W-:Y:S01]  /*4340*/  IABS R7, R17 ;  /* 0x0000001100077213 */ /* 0x000fe20000000000 */
[--C-:B------:R-:W-:Y:S01]  /*4350*/  @!P5 IMAD.IADD R4, R4, 0x1, -R9.reuse ;  /* 0x000000010404d824 */ /* 0x100fe200078e0a09 */
[----:B------:R-:W-:Y:S01]  /*4360*/  ISETP.GE.AND P0, PT, R15, RZ, PT ;  /* 0x000000ff0f00720c */ /* 0x000fe20003f06270 */
[----:B------:R-:W-:Y:S01]  /*4370*/  VIADD R8, R0, 0x4a ;  /* 0x0000004a00087836 */ /* 0x000fe20000000000 */
[----:B------:R-:W-:Y:S01]  /*4380*/  STL [R1+0x1a4], R16 ;  /* 0x0001a41001007387 */ /* 0x000fe20000100800 */
[----:B------:R-:W-:Y:S01]  /*4390*/  IMAD.MOV.U32 R15, RZ, RZ, R4 ;  /* 0x000000ffff0f7224 */ /* 0x000fe200078e0004 */
[----:B------:R-:W-:Y:S01]  /*43a0*/  ISETP.GE.AND P5, PT, R19, RZ, PT ;  /* 0x000000ff1300720c */ /* 0x000fe20003fa6270 */
[--C-:B------:R-:W-:Y:S01]  /*43b0*/  @!P3 IMAD.IADD R2, R2, 0x1, -R9.reuse ;  /* 0x000000010202b824 */ /* 0x100fe200078e0a09 */
[----:B------:R0:W-:Y:S01]  /*43c0*/  STL [R1+0x1a0], R3 ;  /* 0x0001a00301007387 */ /* 0x0001e20000100800 */
[----:B------:R-:W-:Y:S01]  /*43d0*/  IABS R139, R8 ;  /* 0x00000008008b7213 */ /* 0x000fe20000000000 */
[----:B------:R-:W-:Y:S01]  /*43e0*/  @!P1 IMAD.IADD R12, R12, 0x1, -R9 ;  /* 0x000000010c0c9824 */ /* 0x000fe200078e0a09 */
[----:B------:R-:W-:Y:S01]  /*43f0*/  ISETP.GE.AND P1, PT, R13, RZ, PT ;  /* 0x000000ff0d00720c */ /* 0x000fe20003f26270 */
[----:B------:R-:W-:Y:S01]  /*4400*/  @!P2 IMAD.MOV R15, RZ, RZ, -R15 ;  /* 0x000000ffff0fa224 */ /* 0x000fe200078e0a0f */
[----:B------:R-:W-:Y:S01]  /*4410*/  ISETP.GT.U32.AND P3, PT, R9, R2, PT ;  /* 0x000000020900720c */ /* 0x000fe20003f64070 */
[----:B------:R-:W-:Y:S01]  /*4420*/  @!P6 IMAD.MOV R6, RZ, RZ, -R6 ;  /* 0x000000ffff06e224 */ /* 0x000fe200078e0a06 */
[----:B------:R-:W-:Y:S01]  /*4430*/  ISETP.GE.AND P6, PT, R17, RZ, PT ;  /* 0x000000ff1100720c */ /* 0x000fe20003fc6270 */
[----:B------:R-:W-:Y:S01]  /*4440*/  @!P4 IMAD.IADD R14, R14, 0x1, -R9 ;  /* 0x000000010e0ec824 */ /* 0x000fe200078e0a09 */
[C---:B------:R-:W-:Y:S01]  /*4450*/  ISETP.GT.U32.AND P4, PT, R9.reuse, R12, PT ;  /* 0x0000000c0900720c */ /* 0x040fe20003f84070 */
[C---:B0-----:R-:W-:Y:S01]  /*4460*/  IMAD.HI.U32 R3, R10.reuse, R7, RZ ;  /* 0x000000070a037227 */ /* 0x041fe200078e00ff */
[----:B------:R-:W-:Y:S02]  /*4470*/  STL [R1+0x2d0], R15 ;  /* 0x0002d00f01007387 */ /* 0x000fe40000100800 */
[----:B------:R-:W-:Y:S01]  /*4480*/  ISETP.GT.U32.AND P2, PT, R9, R14, PT ;  /* 0x0000000e0900720c */ /* 0x000fe20003f44070 */
[----:B------:R-:W-:Y:S01]  /*4490*/  IMAD.MOV R4, RZ, RZ, -R3 ;  /* 0x000000ffff047224 */ /* 0x000fe200078e0a03 */
[----:B------:R0:W-:Y:S01]  /*44a0*/  STL [R1+0x2d4], R6 ;  /* 0x0002d40601007387 */ /* 0x0001e20000100800 */
[----:B------:R-:W-:-:S04]  /*44b0*/  IMAD.HI.U32 R3, R10, R139, RZ ;  /* 0x0000008b0a037227 */ /* 0x000fc800078e00ff */
[C---:B------:R-:W-:Y:S02]  /*44c0*/  IMAD R4, R9.reuse, R4, R7 ;  /* 0x0000000409047224 */ /* 0x040fe400078e0207 */
[----:B------:R-:W-:Y:S02]  /*44d0*/  @!P3 IMAD.IADD R2, R2, 0x1, -R9 ;  /* 0x000000010202b824 */ /* 0x000fe400078e0a09 */
[----:B------:R-:W-:Y:S02]  /*44e0*/  VIADD R11, R0, 0x4b ;  /* 0x0000004b000b7836 */ /* 0x000fe40000000000 */
[----:B0-----:R-:W-:Y:S02]  /*44f0*/  IMAD.MOV R6, RZ, RZ, -R3 ;  /* 0x000000ffff067224 */ /* 0x001fe400078e0a03 */
[----:B------:R-:W-:Y:S01]  /*4500*/  @!P4 IMAD.IADD R12, R12, 0x1, -R9 ;  /* 0x000000010c0cc824 */ /* 0x000fe200078e0a09 */
[C---:B------:R-:W-:Y:S01]  /*4510*/  ISETP.GT.U32.AND P4, PT, R9.reuse, R4, PT ;  /* 0x000000040900720c */ /* 0x040fe20003f84070 */
[C---:B------:R-:W-:Y:S01]  /*4520*/  IMAD R139, R9.reuse, R6, R139 ;  /* 0x00000006098b7224 */ /* 0x040fe200078e028b */
[----:B------:R-:W-:Y:S01]  /*4530*/  IABS R138, R11 ;  /* 0x0000000b008a7213 */ /* 0x000fe20000000000 */
[----:B------:R-:W-:Y:S01]  /*4540*/  @!P2 IMAD.IADD R14, R14, 0x1, -R9 ;  /* 0x000000010e0ea824 */ /* 0x000fe200078e0a09 */
[----:B------:R-:W-:Y:S01]  /*4550*/  ISETP.GE.AND P2, PT, R8, RZ, PT ;  /* 0x000000ff0800720c */ /* 0x000fe20003f46270 */
[----:B------:R-:W-:Y:S01]  /*4560*/  VIADD R13, R0, 0x4c ;  /* 0x0000004c000d7836 */ /* 0x000fe20000000000 */
[----:B------:R-:W-:Y:S01]  /*4570*/  ISETP.GT.U32.AND P3, PT, R9, R139, PT ;  /* 0x0000008b0900720c */ /* 0x000fe20003f64070 */
[----:B------:R-:W-:-:S03]  /*4580*/  IMAD.HI.U32 R3, R10, R138, RZ ;  /* 0x0000008a0a037227 */ /* 0x000fc600078e00ff */
[----:B------:R-:W-:Y:S01]  /*4590*/  IABS R7, R13 ;  /* 0x0000000d00077213 */ /* 0x000fe20000000000 */
[----:B------:R-:W-:Y:S02]  /*45a0*/  IMAD.MOV.U32 R16, RZ, RZ, R12 ;  /* 0x000000ffff107224 */ /* 0x000fe400078e000c */
[----:B------:R-:W-:Y:S02]  /*45b0*/  IMAD.MOV.U32 R12, RZ, RZ, R14 ;  /* 0x000000ffff0c7224 */ /* 0x000fe400078e000e */
[----:B------:R-:W-:Y:S02]  /*45c0*/  IMAD.MOV R3, RZ, RZ, -R3 ;  /* 0x000000ffff037224 */ /* 0x000fe400078e0a03 */
[--C-:B------:R-:W-:Y:S01]  /*45d0*/  @!P4 IMAD.IADD R4, R4, 0x1, -R9.reuse ;  /* 0x000000010404c824 */ /* 0x100fe200078e0a09 */
[----:B------:R-:W-:Y:S01]  /*45e0*/  ISETP.GE.AND P4, PT, R11, RZ, PT ;  /* 0x000000ff0b00720c */ /* 0x000fe20003f86270 */
[----:B------:R-:W-:Y:S02]  /*45f0*/  @!P3 IMAD.IADD R139, R139, 0x1, -R9 ;  /* 0x000000018b8bb824 */ /* 0x000fe400078e0a09 */
[----:B------:R-:W-:Y:S01]  /*4600*/  @!P0 IMAD.MOV R16, RZ, RZ, -R16 ;  /* 0x000000ffff108224 */ /* 0x000fe200078e0a10 */
[C---:B------:R-:W-:Y:S01]  /*4610*/  ISETP.GT.U32.AND P0, PT, R9.reuse, R4, PT ;  /* 0x000000040900720c */ /* 0x040fe20003f04070 */
[----:B------:R-:W-:Y:S01]  /*4620*/  @!P5 IMAD.MOV R12, RZ, RZ, -R12 ;  /* 0x000000ffff0cd224 */ /* 0x000fe200078e0a0c */
[C---:B------:R-:W-:Y:S01]  /*4630*/  ISETP.GT.U32.AND P3, PT, R9.reuse, R139, PT ;  /* 0x0000008b0900720c */ /* 0x040fe20003f64070 */
[----:B------:R-:W-:Y:S01]  /*4640*/  @!P1 IMAD.MOV R2, RZ, RZ, -R2 ;  /* 0x000000ffff029224 */ /* 0x000fe200078e0a02 */
[----:B------:R-:W-:Y:S01]  /*4650*/  STL [R1+0x2d8], R16 ;  /* 0x0002d81001007387 */ /* 0x000fe20000100800 */
[----:B------:R-:W-:Y:S01]  /*4660*/  IMAD R138, R9, R3, R138 ;  /* 0x00000003098a7224 */ /* 0x000fe200078e028a */
[----:B------:R-:W-:Y:S01]  /*4670*/  ISETP.GE.AND P1, PT, R13, RZ, PT ;  /* 0x000000ff0d00720c */ /* 0x000fe20003f26270 */
[----:B------:R-:W-:Y:S01]  /*4680*/  VIADD R15, R0, 0x4d ;  /* 0x0000004d000f7836 */ /* 0x000fe20000000000 */
[----:B------:R-:W-:Y:S01]  /*4690*/  STL [R1+0x2dc], R12 ;  /* 0x0002dc0c01007387 */ /* 0x000fe20000100800 */
[----:B------:R-:W-:Y:S01]  /*46a0*/  IMAD.HI.U32 R3, R10, R7, RZ ;  /* 0x000000070a037227 */ /* 0x000fe200078e00ff */
[----:B------:R-:W-:-:S02]  /*46b0*/  ISETP.GT.U32.AND P5, PT, R9, R138, PT ;  /* 0x0000008a0900720c */ /* 0x000fc40003fa4070 */
[----:B------:R0:W-:Y:S01]  /*46c0*/  STL [R1+0x19c], R2 ;  /* 0x00019c0201007387 */ /* 0x0001e20000100800 */
[----:B------:R-:W-:Y:S01]  /*46d0*/  IABS R8, R15 ;  /* 0x0000000f00087213 */ /* 0x000fe20000000000 */
[--C-:B------:R-:W-:Y:S01]  /*46e0*/  @!P0 IMAD.IADD R4, R4, 0x1, -R9.reuse ;  /* 0x0000000104048824 */ /* 0x100fe200078e0a09 */
[----:B------:R-:W-:Y:S01]  /*46f0*/  ISETP.GE.AND P0, PT, R15, RZ, PT ;  /* 0x000000ff0f00720c */ /* 0x000fe20003f06270 */
[----:B------:R-:W-:Y:S02]  /*4700*/  @!P3 IMAD.IADD R139, R139, 0x1, -R9 ;  /* 0x000000018b8bb824 */ /* 0x000fe400078e0a09 */
[----:B------:R-:W-:-:S04]  /*4710*/  IMAD.HI.U32 R6, R10, R8, RZ ;  /* 0x000000080a067227 */ /* 0x000fc800078e00ff */
[----:B0-----:R-:W-:Y:S02]  /*4720*/  IMAD.MOV R2, RZ, RZ, -R3 ;  /* 0x000000ffff027224 */ /* 0x001fe400078e0a03 */
[----:B------:R-:W-:Y:S02]  /*4730*/  IMAD.MOV R6, RZ, RZ, -R6 ;  /* 0x000000ffff067224 */ /* 0x000fe400078e0a06 */
[C---:B------:R-:W-:Y:S02]  /*4740*/  IMAD R2, R9.reuse, R2, R7 ;  /* 0x0000000209027224 */ /* 0x040fe400078e0207 */
[C---:B------:R-:W-:Y:S02]  /*4750*/  IMAD R6, R9.reuse, R6, R8 ;  /* 0x0000000609067224 */ /* 0x040fe400078e0208 */
[----:B------:R-:W-:Y:S01]  /*4760*/  IMAD.MOV.U32 R14, RZ, RZ, R4 ;  /* 0x000000ffff0e7224 */ /* 0x000fe200078e0004 */
[----:B------:R-:W-:Y:S01]  /*4770*/  ISETP.GT.U32.AND P3, PT, R9, R2, PT ;  /* 0x000000020900720c */ /* 0x000fe20003f64070 */
[----:B------:R-:W-:-:S02]  /*4780*/  VIADD R12, R0, 0x4e ;  /* 0x0000004e000c7836 */ /* 0x000fc40000000000 */
[----:B------:R-:W-:Y:S01]  /*4790*/  @!P6 IMAD.MOV R14, RZ, RZ, -R14 ;  /* 0x000000ffff0ee224 */ /* 0x000fe200078e0a0e */
[C---:B------:R-:W-:Y:S01]  /*47a0*/  ISETP.GT.U32.AND P6, PT, R9.reuse, R6, PT ;  /* 0x000000060900720c */ /* 0x040fe20003fc4070 */
[--C-:B------:R-:W-:Y:S01]  /*47b0*/  @!P5 IMAD.IADD R138, R138, 0x1, -R9.reuse ;  /* 0x000000018a8ad824 */ /* 0x100fe200078e0a09 */
[----:B------:R-:W-:Y:S01]  /*47c0*/  IABS R8, R12 ;  /* 0x0000000c00087213 */ /* 0x000fe20000000000 */
[C---:B------:R-:W-:Y:S01]  /*47d0*/  VIADD R7, R0.reuse, 0x4f ;  /* 0x0000004f00077836 */ /* 0x040fe20000000000 */
[----:B------:R0:W-:Y:S01]  /*47e0*/  STL [R1+0x198], R14 ;  /* 0x0001980e01007387 */ /* 0x0001e20000100800 */
[----:B------:R-:W-:Y:S01]  /*47f0*/  VIADD R13, R0, 0x50 ;  /* 0x00000050000d7836 */ /* 0x000fe20000000000 */
[----:B------:R-:W-:Y:S01]  /*4800*/  ISETP.GT.U32.AND P5, PT, R9, R138, PT ;  /* 0x0000008a0900720c */ /* 0x000fe20003fa4070 */
[----:B------:R-:W-:Y:S01]  /*4810*/  IMAD.HI.U32 R3, R10, R8, RZ ;  /* 0x000000080a037227 */ /* 0x000fe200078e00ff */
[----:B------:R-:W-:Y:S02]  /*4820*/  IABS R11, R7 ;  /* 0x00000007000b7213 */ /* 0x000fe40000000000 */
[----:B------:R-:W-:Y:S01]  /*4830*/  IABS R137, R13 ;  /* 0x0000000d00897213 */ /* 0x000fe20000000000 */
[----:B------:R-:W-:-:S02]  /*4840*/  @!P3 IMAD.IADD R2, R2, 0x1, -R9 ;  /* 0x000000010202b824 */ /* 0x000fc400078e0a09 */
[----:B------:R-:W-:Y:S02]  /*4850*/  @!P6 IMAD.IADD R6, R6, 0x1, -R9 ;  /* 0x000000010606e824 */ /* 0x000fe400078e0a09 */
[----:B------:R-:W-:Y:S01]  /*4860*/  IMAD.MOV R4, RZ, RZ, -R3 ;  /* 0x000000ffff047224 */ /* 0x000fe200078e0a03 */
[C---:B------:R-:W-:Y:S01]  /*4870*/  ISETP.GT.U32.AND P3, PT, R9.reuse, R2, PT ;  /* 0x000000020900720c */ /* 0x040fe20003f64070 */
[----:B------:R-:W-:Y:S01]  /*4880*/  IMAD.HI.U32 R3, R10, R11, RZ ;  /* 0x0000000b0a037227 */ /* 0x000fe200078e00ff */
[----:B------:R-:W-:-:S03]  /*4890*/  ISETP.GT.U32.AND P6, PT, R9, R6, PT ;  /* 0x000000060900720c */ /* 0x000fc60003fc4070 */
[----:B------:R-:W-:Y:S02]  /*48a0*/  IMAD R4, R9, R4, R8 ;  /* 0x0000000409047224 */ /* 0x000fe400078e0208 */
[----:B------:R-:W-:Y:S02]  /*48b0*/  IMAD.MOV R8, RZ, RZ, -R3 ;  /* 0x000000ffff087224 */ /* 0x000fe400078e0a03 */
[----:B------:R-:W-:Y:S01]  /*48c0*/  @!P5 IMAD.IADD R138, R138, 0x1, -R9 ;  /* 0x000000018a8ad824 */ /* 0x000fe200078e0a09 */
[----:B------:R-:W-:Y:S01]  /*48d0*/  ISETP.GE.AND P5, PT, R7, RZ, PT ;  /* 0x000000ff0700720c */ /* 0x000fe20003fa6270 */
[C---:B------:R-:W-:Y:S02]  /*48e0*/  IMAD R8, R9.reuse, R8, R11 ;  /* 0x0000000809087224 */ /* 0x040fe400078e020b */
[----:B------:R-:W-:Y:S01]  /*48f0*/  @!P3 IMAD.IADD R2, R2, 0x1, -R9 ;  /* 0x000000010202b824 */ /* 0x000fe200078e0a09 */
[----:B------:R-:W-:Y:S01]  /*4900*/  ISETP.GT.U32.AND P3, PT, R9, R4, PT ;  /* 0x000000040900720c */ /* 0x000fe20003f64070 */
[----:B------:R-:W-:-:S04]  /*4910*/  IMAD.HI.U32 R7, R10, R137, RZ ;  /* 0x000000890a077227 */ /* 0x000fc800078e00ff */
[----:B0-----:R-:W-:Y:S02]  /*4920*/  IMAD.MOV.U32 R14, RZ, RZ, R2 ;  /* 0x000000ffff0e7224 */ /* 0x001fe400078e0002 */
[----:B------:R-:W-:Y:S01]  /*4930*/  @!P2 IMAD.MOV R139, RZ, RZ, -R139 ;  /* 0x000000ffff8ba224 */ /* 0x000fe200078e0a8b */
[----:B------:R-:W-:Y:S01]  /*4940*/  ISETP.GE.AND P2, PT, R12, RZ, PT ;  /* 0x000000ff0c00720c */ /* 0x000fe20003f46270 */
[----:B------:R-:W-:Y:S01]  /*4950*/  @!P1 IMAD.MOV R14, RZ, RZ, -R14 ;  /* 0x000000ffff0e9224 */ /* 0x000fe200078e0a0e */
[C---:B------:R-:W-:Y:S01]  /*4960*/  ISETP.GT.U32.AND P1, PT, R9.reuse, R8, PT ;  /* 0x000000080900720c */ /* 0x040fe20003f24070 */
[----:B------:R-:W-:Y:S02]  /*4970*/  IMAD.MOV R12, RZ, RZ, -R7 ;  /* 0x000000ffff0c7224 */ /* 0x000fe400078e0a07 */
[----:B------:R-:W-:Y:S01]  /*4980*/  @!P6 IMAD.IADD R6, R6, 0x1, -R9 ;  /* 0x000000010606e824 */ /* 0x000fe200078e0a09 */
[----:B------:R0:W-:Y:S01]  /*4990*/  STL [R1+0x2e0], R14 ;  /* 0x0002e00e01007387 */ /* 0x0001e20000100800 */
[----:B------:R-:W-:-:S02]  /*49a0*/  IMAD R137, R9, R12, R137 ;  /* 0x0000000c09897224 */ /* 0x000fc400078e0289 */
[----:B------:R-:W-:Y:S02]  /*49b0*/  IMAD.MOV.U32 R12, RZ, RZ, R6 ;  /* 0x000000ffff0c7224 */ /* 0x000fe400078e0006 */
[--C-:B------:R-:W-:Y:S02]  /*49c0*/  @!P3 IMAD.IADD R4, R4, 0x1, -R9.reuse ;  /* 0x000000010404b824 */ /* 0x100fe400078e0a09 */
[C---:B------:R-:W-:Y:S02]  /*49d0*/  VIADD R2, R0.reuse, 0x51 ;  /* 0x0000005100027836 */ /* 0x040fe40000000000 */
[----:B------:R-:W-:Y:S01]  /*49e0*/  @!P0 IMAD.MOV R12, RZ, RZ, -R12 ;  /* 0x000000ffff0c8224 */ /* 0x000fe200078e0a0c */
[C---:B------:R-:W-:Y:S01]  /*49f0*/  ISETP.GT.U32.AND P0, PT, R9.reuse, R137, PT ;  /* 0x000000890900720c */ /* 0x040fe20003f04070 */
[----:B------:R-:W-:Y:S01]  /*4a00*/  VIADD R11, R0, 0x52 ;  /* 0x00000052000b7836 */ /* 0x000fe20000000000 */
[C---:B------:R-:W-:Y:S01]  /*4a10*/  ISETP.GT.U32.AND P3, PT, R9.reuse, R4, PT ;  /* 0x000000040900720c */ /* 0x040fe20003f64070 */
[----:B------:R-:W-:Y:S01]  /*4a20*/  @!P1 IMAD.IADD R8, R8, 0x1, -R9 ;  /* 0x0000000108089824 */ /* 0x000fe200078e0a09 */
[----:B------:R-:W-:Y:S01]  /*4a30*/  IABS R135, R2 ;  /* 0x0000000200877213 */ /* 0x000fe20000000000 */
[----:B------:R-:W-:Y:S01]  /*4a40*/  @!P4 IMAD.MOV R138, RZ, RZ, -R138 ;  /* 0x000000ffff8ac224 */ /* 0x000fe200078e0a8a */
[----:B------:R-:W-:Y:S01]  /*4a50*/  IABS R133, R11 ;  /* 0x0000000b00857213 */ /* 0x000fe20000000000 */
[----:B0-----:R-:W-:Y:S01]  /*4a60*/  VIADD R14, R0, 0x54 ;  /* 0x00000054000e7836 */ /* 0x001fe20000000000 */
[----:B------:R-:W-:Y:S01]  /*4a70*/  ISETP.GE.AND P6, PT, R2, RZ, PT ;  /* 0x000000ff0200720c */ /* 0x000fe20003fc6270 */
[----:B------:R-:W-:Y:S01]  /*4a80*/  IMAD.HI.U32 R2, R10, R135, RZ ;  /* 0x000000870a027227 */ /* 0x000fe200078e00ff */
[----:B------:R-:W-:Y:S01]  /*4a90*/  ISETP.GT.U32.AND P1, PT, R9, R8, PT ;  /* 0x000000080900720c */ /* 0x000fe20003f24070 */
[----:B------:R0:W-:Y:S01]  /*4aa0*/  STL [R1+0x2e4], R12 ;  /* 0x0002e40c01007387 */ /* 0x0001e20000100800 */
[----:B------:R-:W-:Y:S01]  /*4ab0*/  ISETP.GE.AND P4, PT, R13, RZ, PT ;  /* 0x000000ff0d00720c */ /* 0x000fe20003f86270 */
[----:B------:R-:W-:Y:S01]  /*4ac0*/  VIADD R13, R0, 0x53 ;  /* 0x00000053000d7836 */ /* 0x000fe20000000000 */
[----:B------:R-:W-:Y:S01]  /*4ad0*/  IABS R7, R14 ;  /* 0x0000000e00077213 */ /* 0x000fe20000000000 */
[----:B------:R-:W-:-:S03]  /*4ae0*/  IMAD.HI.U32 R3, R10, R133, RZ ;  /* 0x000000850a037227 */ /* 0x000fc600078e00ff */
[----:B------:R-:W-:Y:S01]  /*4af0*/  IABS R131, R13 ;  /* 0x0000000d00837213 */ /* 0x000fe20000000000 */
[----:B------:R-:W-:Y:S02]  /*4b00*/  IMAD.MOV R6, RZ, RZ, -R2 ;  /* 0x000000ffff067224 */ /* 0x000fe400078e0a02 */
[----:B------:R-:W-:Y:S02]  /*4b10*/  @!P0 IMAD.IADD R137, R137, 0x1, -R9 ;  /* 0x0000000189898824 */ /* 0x000fe400078e0a09 */
[----:B0-----:R-:W-:Y:S02]  /*4b20*/  IMAD.MOV R12, RZ, RZ, -R3 ;  /* 0x000000ffff0c7224 */ /* 0x001fe400078e0a03 */
[----:B------:R-:W-:Y:S01]  /*4b30*/  @!P3 IMAD.IADD R4, R4, 0x1, -R9 ;  /* 0x000000010404b824 */ /* 0x000fe200078e0a09 */
[C---:B------:R-:W-:Y:S01]  /*4b40*/  ISETP.GT.U32.AND P0, PT, R9.reuse, R137, PT ;  /* 0x000000890900720c */ /* 0x040fe20003f04070 */
[----:B------:R-:W-:Y:S01]  /*4b50*/  IMAD R135, R9, R6, R135 ;  /* 0x0000000609877224 */ /* 0x000fe200078e0287 */
[----:B------:R-:W-:Y:S01]  /*4b60*/  ISETP.GE.AND P3, PT, R11, RZ, PT ;  /* 0x000000ff0b00720c */ /* 0x000fe20003f66270 */
[----:B------:R-:W-:-:S02]  /*4b70*/  IMAD R133, R9, R12, R133 ;  /* 0x0000000c09857224 */ /* 0x000fc400078e0285 */
[----:B------:R-:W-:Y:S02]  /*4b80*/  IMAD.MOV.U32 R16, RZ, RZ, R4 ;  /* 0x000000ffff107224 */ /* 0x000fe400078e0004 */
[----:B------:R-:W-:Y:S01]  /*4b90*/  @!P1 IMAD.IADD R8, R8, 0x1, -R9 ;  /* 0x0000000108089824 */ /* 0x000fe200078e0a09 */
[----:B------:R-:W-:Y:S01]  /*4ba0*/  ISETP.GT.U32.AND P1, PT, R9, R135, PT ;  /* 0x000000870900720c */ /* 0x000fe20003f24070 */
[----:B------:R-:W-:-:S04]  /*4bb0*/  IMAD.HI.U32 R2, R10, R131, RZ ;  /* 0x000000830a027227 */ /* 0x000fc800078e00ff */
[----:B------:R-:W-:-:S04]  /*4bc0*/  IMAD.HI.U32 R3, R10, R7, RZ ;  /* 0x000000070a037227 */ /* 0x000fc800078e00ff */
[----:B------:R-:W-:Y:S01]  /*4bd0*/  @!P2 IMAD.MOV R16, RZ, RZ, -R16 ;  /* 0x000000ffff10a224 */ /* 0x000fe200078e0a10 */
[C---:B------:R-:W-:Y:S01]  /*4be0*/  ISETP.GT.U32.AND P2, PT, R9.reuse, R133, PT ;  /* 0x000000850900720c */ /* 0x040fe20003f44070 */
[----:B------:R-:W-:Y:S02]  /*4bf0*/  IMAD.MOV R2, RZ, RZ, -R2 ;  /* 0x000000ffff027224 */ /* 0x000fe400078e0a02 */
[----:B------:R-:W-:Y:S01]  /*4c00*/  IMAD.MOV R4, RZ, RZ, -R3 ;  /* 0x000000ffff047224 */ /* 0x000fe200078e0a03 */
[----:B------:R-:W-:Y:S01]  /*4c10*/  STL [R1+0x2e8], R16 ;  /* 0x0002e81001007387 */ /* 0x000fe20000100800 */
[C---:B------:R-:W-:Y:S02]  /*4c20*/  IMAD R131, R9.reuse, R2, R131 ;  /* 0x0000000209837224 */ /* 0x040fe400078e0283 */
[----:B------:R-:W-:Y:S02]  /*4c30*/  IMAD R2, R9, R4, R7 ;  /* 0x0000000409027224 */ /* 0x000fe400078e0207 */
[----:B------:R-:W-:Y:S01]  /*4c40*/  @!P0 IMAD.IADD R137, R137, 0x1, -R9 ;  /* 0x0000000189898824 */ /* 0x000fe200078e0a09 */
[----:B------:R-:W-:Y:S01]  /*4c50*/  ISETP.GT.U32.AND P0, PT, R9, R131, PT ;  /* 0x000000830900720c */ /* 0x000fe20003f04070 */
[----:B------:R-:W-:-:S02]  /*4c60*/  IMAD.MOV.U32 R15, RZ, RZ, R8 ;  /* 0x000000ffff0f7224 */ /* 0x000fc400078e0008 */
[----:B------:R-:W-:Y:S02]  /*4c70*/  @!P1 IMAD.IADD R135, R135, 0x1, -R9 ;  /* 0x0000000187879824 */ /* 0x000fe400078e0a09 */
[----:B------:R-:W-:Y:S01]  /*4c80*/  @!P4 IMAD.MOV R137, RZ, RZ, -R137 ;  /* 0x000000ffff89c224 */ /* 0x000fe200078e0a89 */
[C---:B------:R-:W-:Y:S01]  /*4c90*/  ISETP.GT.U32.AND P4, PT, R9.reuse, R2, PT ;  /* 0x000000020900720c */ /* 0x040fe20003f84070 */
[C---:B------:R-:W-:Y:S01]  /*4ca0*/  VIADD R8, R0.reuse, 0x55 ;  /* 0x0000005500087836 */ /* 0x040fe20000000000 */
[----:B------:R-:W-:Y:S01]  /*4cb0*/  ISETP.GT.U32.AND P1, PT, R9, R135, PT ;  /* 0x000000870900720c */ /* 0x000fe20003f24070 */
[----:B------:R-:W-:Y:S02]  /*4cc0*/  @!P2 IMAD.IADD R133, R133, 0x1, -R9 ;  /* 0x000000018585a824 */ /* 0x000fe400078e0a09 */
[----:B------:R-:W-:Y:S01]  /*4cd0*/  VIADD R12, R0, 0x56 ;  /* 0x00000056000c7836 */ /* 0x000fe20000000000 */
[----:B------:R-:W-:Y:S01]  /*4ce0*/  IABS R4, R8 ;  /* 0x0000000800047213 */ /* 0x000fe20000000000 */
[----:B------:R-:W-:Y:S01]  /*4cf0*/  @!P5 IMAD.MOV R15, RZ, RZ, -R15 ;  /* 0x000000ffff0fd224 */ /* 0x000fe200078e0a0f */
[----:B------:R-:W-:Y:S01]  /*4d00*/  ISETP.GT.U32.AND P2, PT, R9, R133, PT ;  /* 0x000000850900720c */ /* 0x000fe20003f44070 */
[----:B------:R-:W-:Y:S01]  /*4d10*/  @!P0 IMAD.IADD R131, R131, 0x1, -R9 ;  /* 0x0000000183838824 */ /* 0x000fe200078e0a09 */
[----:B------:R-:W-:Y:S01]  /*4d20*/  ISETP.GE.AND P5, PT, R13, RZ, PT ;  /* 0x000000ff0d00720c */ /* 0x000fe20003fa6270 */
[----:B------:R-:W-:Y:S01]  /*4d30*/  IMAD.HI.U32 R3, R10, R4, RZ ;  /* 0x000000040a037227 */ /* 0x000fe200078e00ff */
[----:B------:R-:W-:Y:S01]  /*4d40*/  IABS R7, R12 ;  /* 0x0000000c00077213 */ /* 0x000fe20000000000 */
[----:B------:R0:W-:Y:S01]  /*4d50*/  STL [R1+0x2ec], R15 ;  /* 0x0002ec0f01007387 */ /* 0x0001e20000100800 */
[----:B------:R-:W-:Y:S01]  /*4d60*/  ISETP.GT.U32.AND P0, PT, R9, R131, PT ;  /* 0x000000830900720c */ /* 0x000fe20003f04070 */
[----:B------:R-:W-:-:S02]  /*4d70*/  VIADD R13, R0, 0x57 ;  /* 0x00000057000d7836 */ /* 0x000fc40000000000 */
[----:B------:R-:W-:Y:S02]  /*4d80*/  @!P4 IMAD.IADD R2, R2, 0x1, -R9 ;  /* 0x000000010202c824 */ /* 0x000fe400078e0a09 */
[----:B------:R-:W-:Y:S01]  /*4d90*/  IMAD.MOV R3, RZ, RZ, -R3 ;  /* 0x000000ffff037224 */ /* 0x000fe200078e0a03 */
[----:B------:R-:W-:Y:S01]  /*4da0*/  IABS R11, R13 ;  /* 0x0000000d000b7213 */ /* 0x000fe20000000000 */
[----:B------:R-:W-:Y:S01]  /*4db0*/  @!P1 IMAD.IADD R135, R135, 0x1, -R9 ;  /* 0x0000000187879824 */ /* 0x000fe200078e0a09 */
[C---:B------:R-:W-:Y:S01]  /*4dc0*/  ISETP.GT.U32.AND P4, PT, R9.reuse, R2, PT ;  /* 0x000000020900720c */ /* 0x040fe20003f84070 */
[----:B------:R-:W-:Y:S01]  /*4dd0*/  IMAD R4, R9, R3, R4 ;  /* 0x0000000309047224 */ /* 0x000fe200078e0204 */
[----:B------:R-:W-:Y:S01]  /*4de0*/  ISETP.GE.AND P1, PT, R14, RZ, PT ;  /* 0x000000ff0e00720c */ /* 0x000fe20003f26270 */
[----:B------:R-:W-:-:S04]  /*4df0*/  IMAD.HI.U32 R3, R10, R7, RZ ;  /* 0x000000070a037227 */ /* 0x000fc800078e00ff */
[----:B------:R-:W-:Y:S01]  /*4e00*/  @!P2 IMAD.IADD R133, R133, 0x1, -R9 ;  /* 0x000000018585a824 */ /* 0x000fe200078e0a09 */
[----:B------:R-:W-:Y:S01]  /*4e10*/  ISETP.GT.U32.AND P2, PT, R9, R4, PT ;  /* 0x000000040900720c */ /* 0x000fe20003f44070 */
[----:B------:R-:W-:Y:S01]  /*4e20*/  @!P6 IMAD.MOV R135, RZ, RZ, -R135 ;  /* 0x000000ffff87e224 */ /* 0x000fe200078e0a87 */
[----:B------:R-:W-:Y:S01]  /*4e30*/  ISETP.GE.AND P6, PT, R8, RZ, PT ;  /* 0x000000ff0800720c */ /* 0x000fe20003fc6270 */
[----:B------:R-:W-:-:S04]  /*4e40*/  IMAD.HI.U32 R6, R10, R11, RZ ;  /* 0x0000000b0a067227 */ /* 0x000fc800078e00ff */
[----:B------:R-:W-:Y:S02]  /*4e50*/  IMAD.MOV R8, RZ, RZ, -R3 ;  /* 0x000000ffff087224 */ /* 0x000fe400078e0a03 */
[----:B------:R-:W-:Y:S01]  /*4e60*/  @!P3 IMAD.MOV R133, RZ, RZ, -R133 ;  /* 0x000000ffff85b224 */ /* 0x000fe200078e0a85 */
[----:B------:R-:W-:Y:S01]  /*4e70*/  ISETP.GE.AND P3, PT, R12, RZ, PT ;  /* 0x000000ff0c00720c */ /* 0x000fe20003f66270 */
[----:B------:R-:W-:Y:S02]  /*4e80*/  IMAD.MOV R12, RZ, RZ, -R6 ;  /* 0x000000ffff0c7224 */ /* 0x000fe400078e0a06 */
[C---:B------:R-:W-:Y:S02]  /*4e90*/  IMAD R6, R9.reuse, R8, R7 ;  /* 0x0000000809067224 */ /* 0x040fe400078e0207 */
[--C-:B------:R-:W-:Y:S02]  /*4ea0*/  @!P4 IMAD.IADD R2, R2, 0x1, -R9.reuse ;  /* 0x000000010202c824 */ /* 0x100fe400078e0a09 */
[----:B------:R-:W-:Y:S01]  /*4eb0*/  VIADD R3, R0, 0x58 ;  /* 0x0000005800037836 */ /* 0x000fe20000000000 */
[----:B------:R-:W-:Y:S01]  /*4ec0*/  ISETP.GT.U32.AND P4, PT, R9, R6, PT ;  /* 0x000000060900720c */ /* 0x000fe20003f84070 */
[----:B------:R-:W-:-:S02]  /*4ed0*/  @!P2 IMAD.IADD R4, R4, 0x1, -R9 ;  /* 0x000000010404a824 */ /* 0x000fc400078e0a09 */
[----:B------:R-:W-:Y:S01]  /*4ee0*/  VIADD R7, R0, 0x59 ;  /* 0x0000005900077836 */ /* 0x000fe20000000000 */
[----:B------:R-:W-:Y:S01]  /*4ef0*/  IABS R129, R3 ;  /* 0x0000000300817213 */ /* 0x000fe20000000000 */
[----:B0-----:R-:W-:Y:S01]  /*4f00*/  IMAD.MOV.U32 R15, RZ, RZ, R2 ;  /* 0x000000ffff0f7224 */ /* 0x001fe200078e0002 */
[----:B------:R-:W-:Y:S01]  /*4f10*/  ISETP.GT.U32.AND P2, PT, R9, R4, PT ;  /* 0x000000040900720c */ /* 0x000fe20003f44070 */
[----:B------:R-:W-:Y:S01]  /*4f20*/  @!P0 IMAD.IADD R131, R131, 0x1, -R9 ;  /* 0x0000000183838824 */ /* 0x000fe200078e0a09 */
[----:B------:R-:W-:Y:S01]  /*4f30*/  IABS R127, R7 ;  /* 0x00000007007f7213 */ /* 0x000fe20000000000 */
[----:B------:R-:W-:Y:S01]  /*4f40*/  IMAD.HI.U32 R2, R10, R129, RZ ;  /* 0x000000810a027227 */ /* 0x000fe200078e00ff */
[----:B------:R-:W-:-:S03]  /*4f50*/  ISETP.GE.AND P0, PT, R13, RZ, PT ;  /* 0x000000ff0d00720c */ /* 0x000fc60003f06270 */
[----:B------:R-:W-:Y:S02]  /*4f60*/  @!P4 IMAD.IADD R6, R6, 0x1, -R9 ;  /* 0x000000010606c824 */ /* 0x000fe400078e0a09 */
[----:B------:R-:W-:Y:S02]  /*4f70*/  IMAD.MOV R2, RZ, RZ, -R2 ;  /* 0x000000ffff027224 */ /* 0x000fe400078e0a02 */
[----:B------:R-:W-:Y:S01]  /*4f80*/  @!P5 IMAD.MOV R131, RZ, RZ, -R131 ;  /* 0x000000ffff83d224 */ /* 0x000fe200078e0a83 */
[C---:B------:R-:W-:Y:S01]  /*4f90*/  ISETP.GT.U32.AND P4, PT, R9.reuse, R6, PT ;  /* 0x000000060900720c */ /* 0x040fe20003f84070 */
[----:B------:R-:W-:Y:S01]  /*4fa0*/  IMAD R129, R9, R2, R129 ;  /* 0x0000000209817224 */ /* 0x000fe200078e0281 */
[----:B------:R-:W-:Y:S01]  /*4fb0*/  ISETP.GE.AND P5, PT, R3, RZ, PT ;  /* 0x000000ff0300720c */ /* 0x000fe20003fa6270 */
[----:B------:R-:W-:-:S04]  /*4fc0*/  IMAD.HI.U32 R3, R10, R127, RZ ;  /* 0x0000007f0a037227 */ /* 0x000fc800078e00ff */
[C---:B------:R-:W-:Y:S02]  /*4fd0*/  IMAD R8, R9.reuse, R12, R11 ;  /* 0x0000000c09087224 */ /* 0x040fe400078e020b */
[----:B------:R-:W-:Y:S02]  /*4fe0*/  @!P2 IMAD.IADD R4, R4, 0x1, -R9 ;  /* 0x000000010404a824 */ /* 0x000fe400078e0a09 */
[----:B------:R-:W-:Y:S01]  /*4ff0*/  IMAD.MOV R12, RZ, RZ, -R3 ;  /* 0x000000ffff0c7224 */ /* 0x000fe200078e0a03 */
[C---:B------:R-:W-:Y:S01]  /*5000*/  ISETP.GT.U32.AND P2, PT, R9.reuse, R8, PT ;  /* 0x000000080900720c */ /* 0x040fe20003f44070 */
[----:B------:R-:W-:Y:S01]  /*5010*/  @!P4 IMAD.IADD R6, R6, 0x1, -R9 ;  /* 0x000000010606c824 */ /* 0x000fe200078e0a09 */
[C---:B------:R-:W-:Y:S01]  /*5020*/  ISETP.GT.U32.AND P4, PT, R9.reuse, R129, PT ;  /* 0x000000810900720c */ /* 0x040fe20003f84070 */
[----:B------:R-:W-:Y:S02]  /*5030*/  IMAD R127, R9, R12, R127 ;  /* 0x0000000c097f7224 */ /* 0x000fe400078e027f */
[----:B------:R-:W-:-:S02]  /*5040*/  IMAD.MOV.U32 R14, RZ, RZ, R4 ;  /* 0x000000ffff0e7224 */ /* 0x000fc400078e0004 */
[----:B------:R-:W-:Y:S01]  /*5050*/  @!P1 IMAD.MOV R15, RZ, RZ, -R15 ;  /* 0x000000ffff0f9224 */ /* 0x000fe200078e0a0f */
[----:B------:R-:W-:Y:S01]  /*5060*/  ISETP.GE.AND P1, PT, R7, RZ, PT ;  /* 0x000000ff0700720c */ /* 0x000fe20003f26270 */
[----:B------:R-:W-:Y:S01]  /*5070*/  @!P6 IMAD.MOV R14, RZ, RZ, -R14 ;  /* 0x000000ffff0ee224 */ /* 0x000fe200078e0a0e */
[----:B------:R-:W-:Y:S01]  /*5080*/  ISETP.GT.U32.AND P6, PT, R9, R127, PT ;  /* 0x0000007f0900720c */ /* 0x000fe20003fc4070 */
[C---:B------:R-:W-:Y:S01]  /*5090*/  VIADD R7, R0.reuse, 0x5a ;  /* 0x0000005a00077836 */ /* 0x040fe20000000000 */
[----:B------:R0:W-:Y:S01]  /*50a0*/  STL [R1+0x2f0], R15 ;  /* 0x0002f00f01007387 */ /* 0x0001e20000100800 */
[----:B------:R-:W-:Y:S02]  /*50b0*/  VIADD R11, R0, 0x5b ;  /* 0x0000005b000b7836 */ /* 0x000fe40000000000 */
[--C-:B------:R-:W-:Y:S01]  /*50c0*/  @!P4 IMAD.IADD R129, R129, 0x1, -R9.reuse ;  /* 0x000000018181c824 */ /* 0x100fe200078e0a09 */
[----:B------:R-:W-:Y:S01]  /*50d0*/  IABS R125, R7 ;  /* 0x00000007007d7213 */ /* 0x000fe20000000000 */
[--C-:B------:R-:W-:Y:S01]  /*50e0*/  @!P2 IMAD.IADD R8, R8, 0x1, -R9.reuse ;  /* 0x000000010808a824 */ /* 0x100fe200078e0a09 */
[----:B------:R-:W-:Y:S01]  /*50f0*/  IABS R123, R11 ;  /* 0x0000000b007b7213 */ /* 0x000fe20000000000 */
[----:B------:R-:W-:Y:S01]  /*5100*/  IMAD.MOV.U32 R13, RZ, RZ, R6 ;  /* 0x000000ffff0d7224 */ /* 0x000fe200078e0006 */
[C---:B------:R-:W-:Y:S01]  /*5110*/  ISETP.GT.U32.AND P4, PT, R9.reuse, R129, PT ;  /* 0x000000810900720c */ /* 0x040fe20003f84070 */
[----:B------:R-:W-:Y:S01]  /*5120*/  IMAD.HI.U32 R2, R10, R125, RZ ;  /* 0x0000007d0a027227 */ /* 0x000fe200078e00ff */
[----:B------:R-:W-:Y:S01]  /*5130*/  ISETP.GT.U32.AND P2, PT, R9, R8, PT ;  /* 0x000000080900720c */ /* 0x000fe20003f44070 */
[----:B------:R1:W-:Y:S02]  /*5140*/  STL [R1+0x2f4], R14 ;  /* 0x0002f40e01007387 */ /* 0x0003e40000100800 */
[----:B------:R-:W-:-:S02]  /*5150*/  @!P6 IMAD.IADD R127, R127, 0x1, -R9 ;  /* 0x000000017f7fe824 */ /* 0x000fc400078e0a09 */
[----:B------:R-:W-:Y:S02]  /*5160*/  IMAD.MOV R2, RZ, RZ, -R2 ;  /* 0x000000ffff027224 */ /* 0x000fe400078e0a02 */
[----:B0-----:R-:W-:Y:S01]  /*5170*/  VIADD R15, R0, 0x5c ;  /* 0x0000005c000f7836 */ /* 0x001fe20000000000 */
[----:B------:R-:W-:Y:S01]  /*5180*/  ISETP.GT.U32.AND P6, PT, R9, R127, PT ;  /* 0x0000007f0900720c */ /* 0x000fe20003fc4070 */
[----:B------:R-:W-:-:S03]  /*5190*/  IMAD.HI.U32 R3, R10, R123, RZ ;  /* 0x0000007b0a037227 */ /* 0x000fc600078e00ff */
[----:B------:R-:W-:Y:S01]  /*51a0*/  IABS R6, R15 ;  /* 0x0000000f00067213 */ /* 0x000fe20000000000 */
[----:B------:R-:W-:Y:S02]  /*51b0*/  IMAD R125, R9, R2, R125 ;  /* 0x00000002097d7224 */ /* 0x000fe400078e027d */
[----:B------:R-:W-:Y:S02]  /*51c0*/  IMAD.MOV R4, RZ, RZ, -R3 ;  /* 0x000000ffff047224 */ /* 0x000fe400078e0a03 */
[----:B------:R-:W-:Y:S02]  /*51d0*/  VIADD R16, R0, 0x5d ;  /* 0x0000005d00107836 */ /* 0x000fe40000000000 */
[----:B------:R-:W-:Y:S01]  /*51e0*/  @!P4 IMAD.IADD R129, R129, 0x1, -R9 ;  /* 0x000000018181c824 */ /* 0x000fe200078e0a09 */
[----:B------:R-:W-:Y:S01]  /*51f0*/  ISETP.GT.U32.AND P4, PT, R9, R125, PT ;  /* 0x0000007d0900720c */ /* 0x000fe20003f84070 */
[----:B------:R-:W-:-:S04]  /*5200*/  IMAD.HI.U32 R2, R10, R6, RZ ;  /* 0x000000060a027227 */ /* 0x000fc800078e00ff */
[----:B------:R-:W-:Y:S01]  /*5210*/  @!P3 IMAD.MOV R13, RZ, RZ, -R13 ;  /* 0x000000ffff0db224 */ /* 0x000fe200078e0a0d */
[----:B------:R-:W-:Y:S01]  /*5220*/  ISETP.GE.AND P3, PT, R7, RZ, PT ;  /* 0x000000ff0700720c */ /* 0x000fe20003f66270 */
[----:B------:R-:W-:Y:S01]  /*5230*/  VIADD R17, R0, 0x5e ;  /* 0x0000005e00117836 */ /* 0x000fe20000000000 */
[----:B------:R-:W-:Y:S01]  /*5240*/  IABS R7, R16 ;  /* 0x0000001000077213 */ /* 0x000fe20000000000 */
[----:B------:R-:W-:Y:S01]  /*5250*/  IMAD R123, R9, R4, R123 ;  /* 0x00000004097b7224 */ /* 0x000fe200078e027b */
[----:B------:R0:W-:Y:S01]  /*5260*/  STL [R1+0x2f8], R13 ;  /* 0x0002f80d01007387 */ /* 0x0001e20000100800 */
[--C-:B------:R-:W-:Y:S01]  /*5270*/  @!P2 IMAD.IADD R8, R8, 0x1, -R9.reuse ;  /* 0x000000010808a824 */ /* 0x100fe200078e0a09 */
[----:B------:R-:W-:Y:S01]  /*5280*/  ISETP.GE.AND P2, PT, R11, RZ, PT ;  /* 0x000000ff0b00720c */ /* 0x000fe20003f46270 */
[----:B------:R-:W-:Y:S01]  /*5290*/  IMAD.MOV R2, RZ, RZ, -R2 ;  /* 0x000000ffff027224 */ /* 0x000fe200078e0a02 */
[----:B------:R-:W-:Y:S01]  /*52a0*/  IABS R11, R17 ;  /* 0x00000011000b7213 */ /* 0x000fe20000000000 */
[----:B------:R-:W-:Y:S01]  /*52b0*/  @!P6 IMAD.IADD R127, R127, 0x1, -R9 ;  /* 0x000000017f7fe824 */ /* 0x000fe200078e0a09 */
[----:B------:R-:W-:Y:S01]  /*52c0*/  ISETP.GT.U32.AND P6, PT, R9, R123, PT ;  /* 0x0000007b0900720c */ /* 0x000fe20003fc4070 */
[----:B------:R-:W-:-:S04]  /*52d0*/  IMAD.HI.U32 R3, R10, R7, RZ ;  /* 0x000000070a037227 */ /* 0x000fc800078e00ff */
[----:B------:R-:W-:Y:S02]  /*52e0*/  IMAD R2, R9, R2, R6 ;  /* 0x0000000209027224 */ /* 0x000fe400078e0206 */
[----:B------:R-:W-:-:S04]  /*52f0*/  IMAD.HI.U32 R4, R10, R11, RZ ;  /* 0x0000000b0a047227 */ /* 0x000fc800078e00ff */
[----:B------:R-:W-:Y:S02]  /*5300*/  VIADD R18, R0, 0x5f ;  /* 0x0000005f00127836 */ /* 0x000fe40000000000 */
[----:B------:R-:W-:Y:S02]  /*5310*/  IMAD.MOV R12, RZ, RZ, -R3 ;  /* 0x000000ffff0c7224 */ /* 0x000fe400078e0a03 */
[----:B------:R-:W-:Y:S01]  /*5320*/  @!P4 IMAD.IADD R125, R125, 0x1, -R9 ;  /* 0x000000017d7dc824 */ /* 0x000fe200078e0a09 */
[C---:B------:R-:W-:Y:S01]  /*5330*/  ISETP.GT.U32.AND P4, PT, R9.reuse, R2, PT ;  /* 0x000000020900720c */ /* 0x040fe20003f84070 */
[----:B-1----:R-:W-:Y:S01]  /*5340*/  IMAD.MOV R14, RZ, RZ, -R4 ;  /* 0x000000ffff0e7224 */ /* 0x002fe200078e0a04 */
[----:B0-----:R-:W-:Y:S01]  /*5350*/  IABS R13, R18 ;  /* 0x00000012000d7213 */ /* 0x001fe20000000000 */
[----:B------:R-:W-:Y:S02]  /*5360*/  IMAD R4, R9, R12, R7 ;  /* 0x0000000c09047224 */ /* 0x000fe400078e0207 */
[----:B------:R-:W-:-:S02]  /*5370*/  @!P6 IMAD.IADD R123, R123, 0x1, -R9 ;  /* 0x000000017b7be824 */ /* 0x000fc400078e0a09 */
[----:B------:R-:W-:Y:S01]  /*5380*/  VIADD R19, R0, 0x60 ;  /* 0x0000006000137836 */ /* 0x000fe20000000000 */
[----:B------:R-:W-:Y:S01]  /*5390*/  ISETP.GT.U32.AND P6, PT, R9, R4, PT ;  /* 0x000000040900720c */ /* 0x000fe20003fc4070 */
[----:B------:R-:W-:-:S03]  /*53a0*/  IMAD.HI.U32 R6, R10, R13, RZ ;  /* 0x0000000d0a067227 */ /* 0x000fc600078e00ff */
[----:B------:R-:W-:Y:S01]  /*53b0*/  IABS R121, R19 ;  /* 0x0000001300797213 */ /* 0x000fe20000000000 */
[----:B------:R-:W-:Y:S02]  /*53c0*/  IMAD.MOV R12, RZ, RZ, -R6 ;  /* 0x000000ffff0c7224 */ /* 0x000fe400078e0a06 */
[----:B------:R-:W-:Y:S01]  /*53d0*/  @!P4 IMAD.IADD R2, R2, 0x1, -R9 ;  /* 0x000000010202c824 */ /* 0x000fe200078e0a09 */
[C---:B------:R-:W-:Y:S01]  /*53e0*/  ISETP.GT.U32.AND P4, PT, R9.reuse, R123, PT ;  /* 0x0000007b0900720c */ /* 0x040fe20003f84070 */
[C---:B------:R-:W-:Y:S02]  /*53f0*/  IMAD R6, R9.reuse, R14, R11 ;  /* 0x0000000e09067224 */ /* 0x040fe400078e020b */
[----:B------:R-:W-:Y:S02]  /*5400*/  IMAD.MOV.U32 R20, RZ, RZ, R8 ;  /* 0x000000ffff147224 */ /* 0x000fe400078e0008 */
[----:B------:R-:W-:Y:S01]  /*5410*/  @!P5 IMAD.MOV R129, RZ, RZ, -R129 ;  /* 0x000000ffff81d224 */ /* 0x000fe200078e0a81 */
[C---:B------:R-:W-:Y:S01]  /*5420*/  ISETP.GT.U32.AND P5, PT, R9.reuse, R2, PT ;  /* 0x000000020900720c */ /* 0x040fe20003fa4070 */
[----:B------:R-:W-:Y:S01]  /*5430*/  @!P0 IMAD.MOV R20, RZ, RZ, -R20 ;  /* 0x000000ffff148224 */ /* 0x000fe200078e0a14 */
[C---:B------:R-:W-:Y:S01]  /*5440*/  ISETP.GT.U32.AND P0, PT, R9.reuse, R125, PT ;  /* 0x0000007d0900720c */ /* 0x040fe20003f04070 */
[----:B------:R-:W-:Y:S01]  /*5450*/  @!P1 IMAD.MOV R127, RZ, RZ, -R127 ;  /* 0x000000ffff7f9224 */ /* 0x000fe200078e0a7f */
[----:B------:R-:W-:Y:S01]  /*5460*/  ISETP.GT.U32.AND P1, PT, R9, R6, PT ;  /* 0x000000060900720c */ /* 0x000fe20003f24070 */
[----:B------:R-:W-:Y:S01]  /*5470*/  IMAD.HI.U32 R3, R10, R121, RZ ;  /* 0x000000790a037227 */ /* 0x000fe200078e00ff */
[----:B------:R0:W-:Y:S03]  /*5480*/  STL [R1+0x2fc], R20 ;  /* 0x0002fc1401007387 */ /* 0x0001e60000100800 */
[----:B------:R-:W-:-:S02]  /*5490*/  @!P6 IMAD.IADD R4, R4, 0x1, -R9 ;  /* 0x000000010404e824 */ /* 0x000fc400078e0a09 */
[----:B------:R-:W-:Y:S02]  /*54a0*/  IMAD.MOV R14, RZ, RZ, -R3 ;  /* 0x000000ffff0e7224 */ /* 0x000fe400078e0a03 */
[C---:B------:R-:W-:Y:S01]  /*54b0*/  IMAD R12, R9.reuse, R12, R13 ;  /* 0x0000000c090c7224 */ /* 0x040fe200078e020d */
[C---:B------:R-:W-:Y:S01]  /*54c0*/  ISETP.GT.U32.AND P6, PT, R9.reuse, R4, PT ;  /* 0x000000040900720c */ /* 0x040fe20003fc4070 */
[C---:B------:R-:W-:Y:S02]  /*54d0*/  IMAD R121, R9.reuse, R14, R121 ;  /* 0x0000000e09797224 */ /* 0x040fe400078e0279 */
[C---:B------:R-:W-:Y:S02]  /*54e0*/  VIADD R13, R0.reuse, 0x62 ;  /* 0x00000062000d7836 */ /* 0x040fe40000000000 */
[----:B------:R-:W-:Y:S02]  /*54f0*/  VIADD R11, R0, 0x61 ;  /* 0x00000061000b7836 */ /* 0x000fe40000000000 */
[--C-:B------:R-:W-:Y:S01]  /*5500*/  @!P5 IMAD.IADD R2, R2, 0x1, -R9.reuse ;  /* 0x000000010202d824 */ /* 0x100fe200078e0a09 */
[----:B------:R-:W-:Y:S01]  /*5510*/  ISETP.GT.U32.AND P5, PT, R9, R121, PT ;  /* 0x000000790900720c */ /* 0x000fe20003fa4070 */
[--C-:B------:R-:W-:Y:S01]  /*5520*/  @!P0 IMAD.IADD R125, R125, 0x1, -R9.reuse ;  /* 0x000000017d7d8824 */ /* 0x100fe200078e0a09 */
[----:B------:R-:W-:Y:S01]  /*5530*/  IABS R117, R13 ;  /* 0x0000000d00757213 */ /* 0x000fe20000000000 */
[----:B------:R-:W-:Y:S01]  /*5540*/  @!P1 IMAD.IADD R6, R6, 0x1, -R9 ;  /* 0x0000000106069824 */ /* 0x000fe200078e0a09 */
[----:B------:R-:W-:Y:S01]  /*5550*/  IABS R119, R11 ;  /* 0x0000000b00777213 */ /* 0x000fe20000000000 */
[----:B------:R-:W-:Y:S01]  /*5560*/  @!P3 IMAD.MOV R125, RZ, RZ, -R125 ;  /* 0x000000ffff7db224 */ /* 0x000fe200078e0a7d */
[----:B------:R-:W-:Y:S01]  /*5570*/  ISETP.GT.U32.AND P0, PT, R9, R12, PT ;  /* 0x0000000c0900720c */ /* 0x000fe20003f04070 */
[----:B------:R-:W-:Y:S01]  /*5580*/  @!P4 IMAD.IADD R123, R123, 0x1, -R9 ;  /* 0x000000017b7bc824 */ /* 0x000fe200078e0a09 */
[----:B------:R-:W-:Y:S01]  /*5590*/  ISETP.GT.U32.AND P3, PT, R9, R6, PT ;  /* 0x000000060900720c */ /* 0x000fe20003f64070 */
[----:B------:R-:W-:Y:S01]  /*55a0*/  IMAD.HI.U32 R7, R10, R117, RZ ;  /* 0x000000750a077227 */ /* 0x000fe200078e00ff */
[----:B------:R-:W-:-:S02]  /*55b0*/  ISETP.GE.AND P4, PT, R15, RZ, PT ;  /* 0x000000ff0f00720c */ /* 0x000fc40003f86270 */
[----:B------:R-:W-:Y:S01]  /*55c0*/  ISETP.GE.AND P1, PT, R17, RZ, PT ;  /* 0x000000ff1100720c */ /* 0x000fe20003f26270 */
[----:B------:R-:W-:Y:S01]  /*55d0*/  @!P6 IMAD.IADD R4, R4, 0x1, -R9 ;  /* 0x000000010404e824 */ /* 0x000fe200078e0a09 */
[----:B------:R-:W-:Y:S01]  /*55e0*/  ISETP.GE.AND P6, PT, R16, RZ, PT ;  /* 0x000000ff1000720c */ /* 0x000fe20003fc6270 */
[----:B------:R-:W-:-:S04]  /*55f0*/  IMAD.HI.U32 R3, R10, R119, RZ ;  /* 0x000000770a037227 */ /* 0x000fc800078e00ff */
[----:B------:R-:W-:Y:S02]  /*5600*/  IMAD.MOV R14, RZ, RZ, -R7 ;  /* 0x000000ffff0e7224 */ /* 0x000fe400078e0a07 */
[----:B------:R-:W-:Y:S02]  /*5610*/  IMAD.MOV R8, RZ, RZ, -R3 ;  /* 0x000000ffff087224 */ /* 0x000fe400078e0a03 */
[----:B------:R-:W-:Y:S02]  /*5620*/  VIADD R3, R0, 0x63 ;  /* 0x0000006300037836 */ /* 0x000fe40000000000 */
[----:B------:R-:W-:Y:S02]  /*5630*/  @!P5 IMAD.IADD R121, R121, 0x1, -R9 ;  /* 0x000000017979d824 */ /* 0x000fe400078e0a09 */
[C---:B------:R-:W-:Y:S01]  /*5640*/  IMAD R117, R9.reuse, R14, R117 ;  /* 0x0000000e09757224 */ /* 0x040fe200078e0275 */
[----:B------:R-:W-:Y:S01]  /*5650*/  IABS R111, R3 ;  /* 0x00000003006f7213 */ /* 0x000fe20000000000 */
[C---:B------:R-:W-:Y:S01]  /*5660*/  IMAD R119, R9.reuse, R8, R119 ;  /* 0x0000000809777224 */ /* 0x040fe200078e0277 */
[----:B------:R-:W-:Y:S01]  /*5670*/  ISETP.GT.U32.AND P5, PT, R9, R121, PT ;  /* 0x000000790900720c */ /* 0x000fe20003fa4070 */
[----:B------:R-:W-:-:S02]  /*5680*/  IMAD.MOV.U32 R21, RZ, RZ, R2 ;  /* 0x000000ffff157224 */ /* 0x000fc400078e0002 */
[----:B0-----:R-:W-:Y:S02]  /*5690*/  IMAD.MOV.U32 R20, RZ, RZ, R4 ;  /* 0x000000ffff147224 */ /* 0x001fe400078e0004 */
[----:B------:R-:W-:Y:S01]  /*56a0*/  @!P3 IMAD.IADD R6, R6, 0x1, -R9 ;  /* 0x000000010606b824 */ /* 0x000fe200078e0a09 */
[C---:B------:R-:W-:Y:S01]  /*56b0*/  ISETP.GT.U32.AND P3, PT, R9.reuse, R117, PT ;  /* 0x000000750900720c */ /* 0x040fe20003f64070 */
[----:B------:R-:W-:Y:S01]  /*56c0*/  @!P4 IMAD.MOV R21, RZ, RZ, -R21 ;  /* 0x000000ffff15c224 */ /* 0x000fe200078e0a15 */
[----:B------:R-:W-:Y:S01]  /*56d0*/  ISETP.GT.U32.AND P4, PT, R9, R119, PT ;  /* 0x000000770900720c */ /* 0x000fe20003f84070 */
[----:B------:R-:W-:Y:S01]  /*56e0*/  @!P6 IMAD.MOV R20, RZ, RZ, -R20 ;  /* 0x000000ffff14e224 */ /* 0x000fe200078e0a14 */
[----:B------:R-:W-:Y:S01]  /*56f0*/  ISETP.GE.AND P6, PT, R19, RZ, PT ;  /* 0x000000ff1300720c */ /* 0x000fe20003fc6270 */
[----:B------:R-:W-:Y:S01]  /*5700*/  @!P0 IMAD.IADD R12, R12, 0x1, -R9 ;  /* 0x000000010c0c8824 */ /* 0x000fe200078e0a09 */
[----:B------:R-:W-:Y:S01]  /*5710*/  ISETP.GE.AND P0, PT, R18, RZ, PT ;  /* 0x000000ff1200720c */ /* 0x000fe20003f06270 */
[----:B------:R-:W-:Y:S01]  /*5720*/  IMAD.HI.U32 R2, R10, R111, RZ ;  /* 0x0000006f0a027227 */ /* 0x000fe200078e00ff */
[----:B------:R-:W-:Y:S03]  /*5730*/  STL [R1+0x300], R21 ;  /* 0x0003001501007387 */ /* 0x000fe60000100800 */
[----:B------:R-:W-:Y:S01]  /*5740*/  @!P2 IMAD.MOV R123, RZ, RZ, -R123 ;  /* 0x000000ffff7ba224 */ /* 0x000fe200078e0a7b */
[----:B------:R-:W-:Y:S01]  /*5750*/  ISETP.GT.U32.AND P2, PT, R9, R12, PT ;  /* 0x0000000c0900720c */ /* 0x000fe20003f44070 */
[----:B------:R-:W-:Y:S01]  /*5760*/  VIADD R7, R0, 0x64 ;  /* 0x0000006400077836 */ /* 0x000fe20000000000 */
[----:B------:R-:W-:Y:S01]  /*5770*/  STL [R1+0x304], R20 ;  /* 0x0003041401007387 */ /* 0x000fe20000100800 */
[----:B------:R-:W-:-:S02]  /*5780*/  IMAD.MOV R2, RZ, RZ, -R2 ;  /* 0x000000ffff027224 */ /* 0x000fc400078e0a02 */
[----:B------:R-:W-:Y:S01]  /*5790*/  @!P5 IMAD.IADD R121, R121, 0x1, -R9 ;  /* 0x000000017979d824 */ /* 0x000fe200078e0a09 */
[----:B------:R-:W-:Y:S01]  /*57a0*/  IABS R4, R7 ;  /* 0x0000000700047213 */ /* 0x000fe20000000000 */
[----:B------:R-:W-:Y:S01]  /*57b0*/  IMAD R111, R9, R2, R111 ;  /* 0x00000002096f7224 */ /* 0x000fe200078e026f */
[----:B------:R-:W-:Y:S01]  /*57c0*/  ISETP.GE.AND P5, PT, R13, RZ, PT ;  /* 0x000000ff0d00720c */ /* 0x000fe20003fa6270 */
[--C-:B------:R-:W-:Y:S02]  /*57d0*/  @!P3 IMAD.IADD R117, R117, 0x1, -R9.reuse ;  /* 0x000000017575b824 */ /* 0x100fe400078e0a09 */
[----:B------:R-:W-:Y:S01]  /*57e0*/  @!P4 IMAD.IADD R119, R119, 0x1, -R9 ;  /* 0x000000017777c824 */ /* 0x000fe200078e0a09 */
[----:B------:R-:W-:Y:S01]  /*57f0*/  ISETP.GE.AND P4, PT, R3, RZ, PT ;  /* 0x000000ff0300720c */ /* 0x000fe20003f86270 */
[----:B------:R-:W-:Y:S01]  /*5800*/  IMAD.MOV.U32 R14, RZ, RZ, R6 ;  /* 0x000000ffff0e7224 */ /* 0x000fe200078e0006 */
[C---:B------:R-:W-:Y:S01]  /*5810*/  ISETP.GT.U32.AND P3, PT, R9.reuse, R117, PT ;  /* 0x000000750900720c */ /* 0x040fe20003f64070 */
[----:B------:R-:W-:Y:S01]  /*5820*/  @!P6 IMAD.MOV R121, RZ, RZ, -R121 ;  /* 0x000000ffff79e224 */ /* 0x000fe200078e0a79 */
[----:B------:R-:W-:Y:S01]  /*5830*/  ISETP.GT.U32.AND P6, PT, R9, R111, PT ;  /* 0x0000006f0900720c */ /* 0x000fe20003fc4070 */
[----:B------:R-:W-:-:S04]  /*5840*/  IMAD.HI.U32 R3, R10, R4, RZ ;  /* 0x000000040a037227 */ /* 0x000fc800078e00ff */
[----:B------:R-:W-:Y:S01]  /*5850*/  @!P1 IMAD.MOV R14, RZ, RZ, -R14 ;  /* 0x000000ffff0e9224 */ /* 0x000fe200078e0a0e */
[----:B------:R-:W-:Y:S01]  /*5860*/  ISETP.GT.U32.AND P1, PT, R9, R119, PT ;  /* 0x000000770900720c */ /* 0x000fe20003f24070 */
[----:B------:R-:W-:Y:S01]  /*5870*/  @!P2 IMAD.IADD R12, R12, 0x1, -R9 ;  /* 0x000000010c0ca824 */ /* 0x000fe200078e0a09 */
[----:B------:R-:W-:Y:S01]  /*5880*/  ISETP.GE.AND P2, PT, R11, RZ, PT ;  /* 0x000000ff0b00720c */ /* 0x000fe20003f46270 */
[----:B------:R-:W-:Y:S01]  /*5890*/  IMAD.MOV R3, RZ, RZ, -R3 ;  /* 0x000000ffff037224 */ /* 0x000fe200078e0a03 */
[----:B------:R0:W-:Y:S01]  /*58a0*/  STL [R1+0x308], R14 ;  /* 0x0003080e01007387 */ /* 0x0001e20000100800 */
[----:B------:R-:W-:Y:S02]  /*58b0*/  IMAD.MOV.U32 R8, RZ, RZ, R12 ;  /* 0x000000ffff087224 */ /* 0x000fe400078e000c */
[----:B------:R-:W-:Y:S02]  /*58c0*/  IMAD R2, R9, R3, R4 ;  /* 0x0000000309027224 */ /* 0x000fe400078e0204 */
[----:B------:R-:W-:-:S02]  /*58d0*/  VIADD R3, R0, 0x65 ;  /* 0x0000006500037836 */ /* 0x000fc40000000000 */
[----:B------:R-:W-:Y:S01]  /*58e0*/  @!P0 IMAD.MOV R8, RZ, RZ, -R8 ;  /* 0x000000ffff088224 */ /* 0x000fe200078e0a08 */
[----:B------:R-:W-:Y:S01]  /*58f0*/  ISETP.GE.AND P0, PT, R7, RZ, PT ;  /* 0x000000ff0700720c */ /* 0x000fe20003f06270 */
[C---:B------:R-:W-:Y:S01]  /*5900*/  VIADD R4, R0.reuse, 0x66 ;  /* 0x0000006600047836 */ /* 0x040fe20000000000 */
[----:B------:R-:W-:Y:S01]  /*5910*/  IABS R7, R3 ;  /* 0x0000000300077213 */ /* 0x000fe20000000000 */
[--C-:B------:R-:W-:Y:S01]  /*5920*/  @!P6 IMAD.IADD R111, R111, 0x1, -R9.reuse ;  /* 0x000000016f6fe824 */ /* 0x100fe200078e0a09 */
[----:B------:R1:W-:Y:S01]  /*5930*/  STL [R1+0x30c], R8 ;  /* 0x00030c0801007387 */ /* 0x0003e20000100800 */
[--C-:B------:R-:W-:Y:S01]  /*5940*/  @!P3 IMAD.IADD R117, R117, 0x1, -R9.reuse ;  /* 0x000000017575b824 */ /* 0x100fe200078e0a09 */
[----:B------:R-:W-:Y:S01]  /*5950*/  ISETP.GT.U32.AND P3, PT, R9, R2, PT ;  /* 0x000000020900720c */ /* 0x000fe20003f64070 */
[----:B------:R-:W-:Y:S01]  /*5960*/  @!P1 IMAD.IADD R119, R119, 0x1, -R9 ;  /* 0x0000000177779824 */ /* 0x000fe200078e0a09 */
[----:B------:R-:W-:Y:S01]  /*5970*/  IABS R11, R4 ;  /* 0x00000004000b7213 */ /* 0x000fe20000000000 */
[----:B0-----:R-:W-:Y:S01]  /*5980*/  VIADD R14, R0, 0x67 ;  /* 0x00000067000e7836 */ /* 0x001fe20000000000 */
[----:B------:R-:W-:Y:S01]  /*5990*/  ISETP.GE.AND P1, PT, R3, RZ, PT ;  /* 0x000000ff0300720c */ /* 0x000fe20003f26270 */
[----:B------:R-:W-:Y:S01]  /*59a0*/  IMAD.HI.U32 R3, R10, R7, RZ ;  /* 0x000000070a037227 */ /* 0x000fe200078e00ff */
[----:B------:R-:W-:-:S02]  /*59b0*/  ISETP.GT.U32.AND P6, PT, R9, R111, PT ;  /* 0x0000006f0900720c */ /* 0x000fc40003fc4070 */
[----:B------:R-:W-:Y:S01]  /*59c0*/  IABS R13, R14 ;  /* 0x0000000e000d7213 */ /* 0x000fe20000000000 */
[----:B------:R-:W-:Y:S01]  /*59d0*/  @!P2 IMAD.MOV R119, RZ, RZ, -R119 ;  /* 0x000000ffff77a224 */ /* 0x000fe200078e0a77 */
[----:B------:R-:W-:Y:S01]  /*59e0*/  ISETP.GE.AND P2, PT, R4, RZ, PT ;  /* 0x000000ff0400720c */ /* 0x000fe20003f46270 */
[----:B------:R-:W-:-:S04]  /*59f0*/  IMAD.HI.U32 R4, R10, R11, RZ ;  /* 0x0000000b0a047227 */ /* 0x000fc800078e00ff */
[----:B-1----:R-:W-:Y:S02]  /*5a00*/  IMAD.MOV R8, RZ, RZ, -R3 ;  /* 0x000000ffff087224 */ /* 0x002fe400078e0a03 */
[----:B------:R-:W-:Y:S02]  /*5a10*/  IMAD.MOV R12, RZ, RZ, -R4 ;  /* 0x000000ffff0c7224 */ /* 0x000fe400078e0a04 */
[----:B------:R-:W-:Y:S02]  /*5a20*/  IMAD R4, R9, R8, R7 ;  /* 0x0000000809047224 */ /* 0x000fe400078e0207 */
[--C-:B------:R-:W-:Y:S02]  /*5a30*/  @!P3 IMAD.IADD R2, R2, 0x1, -R9.reuse ;  /* 0x000000010202b824 */ /* 0x100fe400078e0a09 */
[----:B------:R-:W-:Y:S01]  /*5a40*/  @!P6 IMAD.IADD R111, R111, 0x1, -R9 ;  /* 0x000000016f6fe824 */ /* 0x000fe200078e0a09 */
[C---:B------:R-:W-:Y:S01]  /*5a50*/  ISETP.GT.U32.AND P6, PT, R9.reuse, R4, PT ;  /* 0x000000040900720c */ /* 0x040fe20003fc4070 */
[----:B------:R-:W-:Y:S01]  /*5a60*/  IMAD.HI.U32 R6, R10, R13, RZ ;  /* 0x0000000d0a067227 */ /* 0x000fe200078e00ff */
[----:B------:R-:W-:-:S03]  /*5a70*/  ISETP.GT.U32.AND P3, PT, R9, R2, PT ;  /* 0x000000020900720c */ /* 0x000fc60003f64070 */
[----:B------:R-:W-:Y:S02]  /*5a80*/  IMAD.MOV R8, RZ, RZ, -R6 ;  /* 0x000000ffff087224 */ /* 0x000fe400078e0a06 */
[C---:B------:R-:W-:Y:S02]  /*5a90*/  IMAD R6, R9.reuse, R12, R11 ;  /* 0x0000000c09067224 */ /* 0x040fe400078e020b */
[C---:B------:R-:W-:Y:S02]  /*5aa0*/  IMAD R8, R9.reuse, R8, R13 ;  /* 0x0000000809087224 */ /* 0x040fe400078e020d */
[----:B------:R-:W-:Y:S02]  /*5ab0*/  VIADD R7, R0, 0x68 ;  /* 0x0000006800077836 */ /* 0x000fe40000000000 */
[--C-:B------:R-:W-:Y:S01]  /*5ac0*/  @!P6 IMAD.IADD R4, R4, 0x1, -R9.reuse ;  /* 0x000000010404e824 */ /* 0x100fe200078e0a09 */
[C---:B------:R-:W-:Y:S01]  /*5ad0*/  ISETP.GT.U32.AND P6, PT, R9.reuse, R8, PT ;  /* 0x000000080900720c */ /* 0x040fe20003fc4070 */
[----:B------:R-:W-:Y:S01]  /*5ae0*/  @!P3 IMAD.IADD R2, R2, 0x1, -R9 ;  /* 0x000000010202b824 */ /* 0x000fe200078e0a09 */
[----:B------:R-:W-:Y:S01]  /*5af0*/  ISETP.GT.U32.AND P3, PT, R9, R6, PT ;  /* 0x000000060900720c */ /* 0x000fe20003f64070 */
[C---:B------:R-:W-:Y:S01]  /*5b00*/  VIADD R11, R0.reuse, 0x69 ;  /* 0x00000069000b7836 */ /* 0x040fe20000000000 */
[----:B------:R-:W-:Y:S01]  /*5b10*/  IABS R109, R7 ;  /* 0x00000007006d7213 */ /* 0x000fe20000000000 */
[----:B------:R-:W-:-:S02]  /*5b20*/  VIADD R13, R0, 0x6a ;  /* 0x0000006a000d7836 */ /* 0x000fc40000000000 */
[----:B------:R-:W-:Y:S01]  /*5b30*/  @!P5 IMAD.MOV R117, RZ, RZ, -R117 ;  /* 0x000000ffff75d224 */ /* 0x000fe200078e0a75 */
[----:B------:R-:W-:Y:S01]  /*5b40*/  ISETP.GE.AND P5, PT, R14, RZ, PT ;  /* 0x000000ff0e00720c */ /* 0x000fe20003fa6270 */
[----:B------:R-:W-:Y:S01]  /*5b50*/  IMAD.HI.U32 R3, R10, R109, RZ ;  /* 0x0000006d0a037227 */ /* 0x000fe200078e00ff */
[----:B------:R-:W-:Y:S02]  /*5b60*/  IABS R107, R11 ;  /* 0x0000000b006b7213 */ /* 0x000fe40000000000 */
[----:B------:R-:W-:Y:S01]  /*5b70*/  IABS R105, R13 ;  /* 0x0000000d00697213 */ /* 0x000fe20000000000 */
[--C-:B------:R-:W-:Y:S02]  /*5b80*/  @!P6 IMAD.IADD R8, R8, 0x1, -R9.reuse ;  /* 0x000000010808e824 */ /* 0x100fe400078e0a09 */
[----:B------:R-:W-:Y:S02]  /*5b90*/  @!P3 IMAD.IADD R6, R6, 0x1, -R9 ;  /* 0x000000010606b824 */ /* 0x000fe400078e0a09 */
[----:B------:R-:W-:Y:S01]  /*5ba0*/  @!P4 IMAD.MOV R111, RZ, RZ, -R111 ;  /* 0x000000ffff6fc224 */ /* 0x000fe200078e0a6f */
[C---:B------:R-:W-:Y:S01]  /*5bb0*/  ISETP.GT.U32.AND P4, PT, R9.reuse, R4, PT ;  /* 0x000000040900720c */ /* 0x040fe20003f84070 */
[----:B------:R-:W-:Y:S01]  /*5bc0*/  IMAD.MOV.U32 R15, RZ, RZ, R2 ;  /* 0x000000ffff0f7224 */ /* 0x000fe200078e0002 */
[C---:B------:R-:W-:Y:S01]  /*5bd0*/  ISETP.GT.U32.AND P6, PT, R9.reuse, R8, PT ;  /* 0x000000080900720c */ /* 0x040fe20003fc4070 */
[----:B------:R-:W-:Y:S01]  /*5be0*/  VIADD R14, R0, 0x6b ;  /* 0x0000006b000e7836 */ /* 0x000fe20000000000 */
[----:B------:R-:W-:Y:S01]  /*5bf0*/  ISETP.GT.U32.AND P3, PT, R9, R6, PT ;  /* 0x000000060900720c */ /* 0x000fe20003f64070 */
[----:B------:R-:W-:-:S02]  /*5c00*/  IMAD.MOV R2, RZ, RZ, -R3 ;  /* 0x000000ffff027224 */ /* 0x000fc400078e0a03 */
[----:B------:R-:W-:Y:S01]  /*5c10*/  IMAD.HI.U32 R3, R10, R105, RZ ;  /* 0x000000690a037227 */ /* 0x000fe200078e00ff */
[----:B------:R-:W-:-:S03]  /*5c20*/  IABS R103, R14 ;  /* 0x0000000e00677213 */ /* 0x000fc60000000000 */
[----:B------:R-:W-:Y:S02]  /*5c30*/  IMAD R109, R9, R2, R109 ;  /* 0x00000002096d7224 */ /* 0x000fe400078e026d */
[----:B------:R-:W-:-:S04]  /*5c40*/  IMAD.HI.U32 R2, R10, R107, RZ ;  /* 0x0000006b0a027227 */ /* 0x000fc800078e00ff */
[----:B------:R-:W-:Y:S01]  /*5c50*/  @!P0 IMAD.MOV R15, RZ, RZ, -R15 ;  /* 0x000000ffff0f8224 */ /* 0x000fe200078e0a0f */
[----:B------:R-:W-:Y:S01]  /*5c60*/  ISETP.GE.AND P0, PT, R7, RZ, PT ;  /* 0x000000ff0700720c */ /* 0x000fe20003f06270 */
[----:B------:R-:W-:Y:S02]  /*5c70*/  IMAD.MOV R2, RZ, RZ, -R2 ;  /* 0x000000ffff027224 */ /* 0x000fe400078e0a02 */
[----:B------:R-:W-:Y:S01]  /*5c80*/  IMAD.HI.U32 R7, R10, R103, RZ ;  /* 0x000000670a077227 */ /* 0x000fe200078e00ff */
[----:B------:R0:W-:Y:S03]  /*5c90*/  STL [R1+0x310], R15 ;  /* 0x0003100f01007387 */ /* 0x0001e60000100800 */
[----:B------:R-:W-:Y:S02]  /*5ca0*/  IMAD.MOV R12, RZ, RZ, -R3 ;  /* 0x000000ffff0c7224 */ /* 0x000fe400078e0a03 */
[----:B------:R-:W-:Y:S01]  /*5cb0*/  @!P4 IMAD.IADD R4, R4, 0x1, -R9 ;  /* 0x000000010404c824 */ /* 0x000fe200078e0a09 */
[C---:B------:R-:W-:Y:S01]  /*5cc0*/  ISETP.GT.U32.AND P4, PT, R9.reuse, R109, PT ;  /* 0x0000006d0900720c */ /* 0x040fe20003f84070 */
[----:B------:R-:W-:-:S02]  /*5cd0*/  IMAD R107, R9, R2, R107 ;  /* 0x00000002096b7224 */ /* 0x000fc400078e026b */
[----:B------:R-:W-:Y:S02]  /*5ce0*/  IMAD.MOV R2, RZ, RZ, -R7 ;  /* 0x000000ffff027224 */ /* 0x000fe400078e0a07 */
[C---:B------:R-:W-:Y:S02]  /*5cf0*/  IMAD R105, R9.reuse, R12, R105 ;  /* 0x0000000c09697224 */ /* 0x040fe400078e0269 */
[--C-:B------:R-:W-:Y:S02]  /*5d00*/  @!P6 IMAD.IADD R8, R8, 0x1, -R9.reuse ;  /* 0x000000010808e824 */ /* 0x100fe400078e0a09 */
[----:B------:R-:W-:Y:S01]  /*5d10*/  @!P3 IMAD.IADD R6, R6, 0x1, -R9 ;  /* 0x000000010606b824 */ /* 0x000fe200078e0a09 */
[----:B------:R-:W-:Y:S01]  /*5d20*/  ISETP.GT.U32.AND P6, PT, R9, R105, PT ;  /* 0x000000690900720c */ /* 0x000fe20003fc4070 */
[----:B0-----:R-:W-:Y:S01]  /*5d30*/  IMAD.MOV.U32 R15, RZ, RZ, R4 ;  /* 0x000000ffff0f7224 */ /* 0x001fe200078e0004 */
[----:B------:R-:W-:Y:S01]  /*5d40*/  ISETP.GE.AND P3, PT, R11, RZ, PT ;  /* 0x000000ff0b00720c */ /* 0x000fe20003f66270 */
[----:B------:R-:W-:-:S02]  /*5d50*/  IMAD R103, R9, R2, R103 ;  /* 0x0000000209677224 */ /* 0x000fc400078e0267 */
[----:B------:R-:W-:Y:S02]  /*5d60*/  IMAD.MOV.U32 R4, RZ, RZ, R8 ;  /* 0x000000ffff047224 */ /* 0x000fe400078e0008 */
[C---:B------:R-:W-:Y:S02]  /*5d70*/  VIADD R7, R0.reuse, 0x6c ;  /* 0x0000006c00077836 */ /* 0x040fe40000000000 */
[----:B------:R-:W-:Y:S02]  /*5d80*/  IMAD.MOV.U32 R2, RZ, RZ, R6 ;  /* 0x000000ffff027224 */ /* 0x000fe400078e0006 */
[----:B------:R-:W-:Y:S01]  /*5d90*/  @!P1 IMAD.MOV R15, RZ, RZ, -R15 ;  /* 0x000000ffff0f9224 */ /* 0x000fe200078e0a0f */
[C---:B------:R-:W-:Y:S01]  /*5da0*/  ISETP.GT.U32.AND P1, PT, R9.reuse, R107, PT ;  /* 0x0000006b0900720c */ /* 0x040fe20003f24070 */
[----:B------:R-:W-:Y:S01]  /*5db0*/  @!P5 IMAD.MOV R4, RZ, RZ, -R4 ;  /* 0x000000ffff04d224 */ /* 0x000fe200078e0a04 */
[----:B------:R-:W-:Y:S01]  /*5dc0*/  ISETP.GT.U32.AND P5, PT, R9, R103, PT ;  /* 0x000000670900720c */ /* 0x000fe20003fa4070 */
[----:B------:R-:W-:Y:S01]  /*5dd0*/  @!P2 IMAD.MOV R2, RZ, RZ, -R2 ;  /* 0x000000ffff02a224 */ /* 0x000fe200078e0a02 */
[----:B------:R-:W-:Y:S01]  /*5de0*/  IABS R3, R7 ;  /* 0x0000000700037213 */ /* 0x000fe20000000000 */
[----:B------:R-:W-:Y:S01]  /*5df0*/  STL [R1+0x314], R15 ;  /* 0x0003140f01007387 */ /* 0x000fe20000100800 */
[--C-:B------:R-:W-:Y:S01]  /*5e00*/  @!P4 IMAD.IADD R109, R109, 0x1, -R9.reuse ;  /* 0x000000016d6dc824 */ /* 0x100fe200078e0a09 */
[----:B------:R-:W-:Y:S01]  /*5e10*/  ISETP.GE.AND P2, PT, R13, RZ, PT ;  /* 0x000000ff0d00720c */ /* 0x000fe20003f46270 */
[C---:B------:R-:W-:Y:S01]  /*5e20*/  VIADD R6, R0.reuse, 0x6d ;  /* 0x0000006d00067836 */ /* 0x040fe20000000000 */
[----:B------:R0:W-:Y:S01]  /*5e30*/  STL [R1+0x318], R2 ;  /* 0x0003180201007387 */ /* 0x0001e20000100800 */
[--C-:B------:R-:W-:Y:S01]  /*5e40*/  @!P6 IMAD.IADD R105, R105, 0x1, -R9.reuse ;  /* 0x000000016969e824 */ /* 0x100fe200078e0a09 */
[----:B------:R-:W-:Y:S01]  /*5e50*/  ISETP.GT.U32.AND P4, PT, R9, R109, PT ;  /* 0x0000006d0900720c */ /* 0x000fe20003f84070 */
[C---:B------:R-:W-:Y:S01]  /*5e60*/  VIADD R13, R0.reuse, 0x6f ;  /* 0x0000006f000d7836 */ /* 0x040fe20000000000 */
[----:B------:R1:W-:Y:S01]  /*5e70*/  STL [R1+0x31c], R4 ;  /* 0x00031c0401007387 */ /* 0x0003e20000100800 */
[--C-:B------:R-:W-:Y:S01]  /*5e80*/  @!P1 IMAD.IADD R107, R107, 0x1, -R9.reuse ;  /* 0x000000016b6b9824 */ /* 0x100fe200078e0a09 */
[----:B------:R-:W-:Y:S01]  /*5e90*/  ISETP.GE.AND P1, PT, R7, RZ, PT ;  /* 0x000000ff0700720c */ /* 0x000fe20003f26270 */
[----:B------:R-:W-:Y:S01]  /*5ea0*/  @!P5 IMAD.IADD R103, R103, 0x1, -R9 ;  /* 0x000000016767d824 */ /* 0x000fe200078e0a09 */
[C---:B------:R-:W-:Y:S01]  /*5eb0*/  ISETP.GT.U32.AND P5, PT, R9.reuse, R105, PT ;  /* 0x000000690900720c */ /* 0x040fe20003fa4070 */
[----:B------:R-:W-:Y:S01]  /*5ec0*/  VIADD R7, R0, 0x6e ;  /* 0x0000006e00077836 */ /* 0x000fe20000000000 */
[----:B------:R-:W-:Y:S01]  /*5ed0*/  ISETP.GT.U32.AND P6, PT, R9, R107, PT ;  /* 0x0000006b0900720c */ /* 0x000fe20003fc4070 */
[----:B0-----:R-:W-:Y:S01]  /*5ee0*/  IMAD.HI.U32 R2, R10, R3, RZ ;  /* 0x000000030a027227 */ /* 0x001fe200078e00ff */
[----:B------:R-:W-:-:S02]  /*5ef0*/  IABS R11, R13 ;  /* 0x0000000d000b7213 */ /* 0x000fc40000000000 */
[----:B-1----:R-:W-:Y:S01]  /*5f00*/  IABS R4, R6 ;  /* 0x0000000600047213 */ /* 0x002fe20000000000 */
[----:B------:R-:W-:Y:S01]  /*5f10*/  IMAD.MOV R2, RZ, RZ, -R2 ;  /* 0x000000ffff027224 */ /* 0x000fe200078e0a02 */
[----:B------:R-:W-:Y:S01]  /*5f20*/  IABS R8, R7 ;  /* 0x0000000700087213 */ /* 0x000fe20000000000 */
[----:B------:R-:W-:Y:S01]  /*5f30*/  @!P4 IMAD.IADD R109, R109, 0x1, -R9 ;  /* 0x000000016d6dc824 */ /* 0x000fe200078e0a09 */
[----:B------:R-:W-:Y:S01]  /*5f40*/  ISETP.GE.AND P4, PT, R14, RZ, PT ;  /* 0x000000ff0e00720c */ /* 0x000fe20003f86270 */
[----:B------:R-:W-:Y:S02]  /*5f50*/  IMAD R2, R9, R2, R3 ;  /* 0x0000000209027224 */ /* 0x000fe400078e0203 */
[----:B------:R-:W-:-:S04]  /*5f60*/  IMAD.HI.U32 R3, R10, R4, RZ ;  /* 0x000000040a037227 */ /* 0x000fc800078e00ff */
[----:B------:R-:W-:Y:S02]  /*5f70*/  IMAD.MOV R3, RZ, RZ, -R3 ;  /* 0x000000ffff037224 */ /* 0x000fe400078e0a03 */
[----:B------:R-:W-:Y:S01]  /*5f80*/  @!P0 IMAD.MOV R109, RZ, RZ, -R109 ;  /* 0x000000ffff6d8224 */ /* 0x000fe200078e0a6d */
[C---:B------:R-:W-:Y:S01]  /*5f90*/  ISETP.GT.U32.AND P0, PT, R9.reuse, R103, PT ;  /* 0x000000670900720c */ /* 0x040fe20003f04070 */
[----:B------:R-:W-:Y:S02]  /*5fa0*/  IMAD R4, R9, R3, R4 ;  /* 0x0000000309047224 */ /* 0x000fe400078e0204 */
[--C-:B------:R-:W-:Y:S02]  /*5fb0*/  @!P5 IMAD.IADD R105, R105, 0x1, -R9.reuse ;  /* 0x000000016969d824 */ /* 0x100fe400078e0a09 */
[----:B------:R-:W-:Y:S01]  /*5fc0*/  @!P6 IMAD.IADD R107, R107, 0x1, -R9 ;  /* 0x000000016b6be824 */ /* 0x000fe200078e0a09 */
[C---:B------:R-:W-:Y:S01]  /*5fd0*/  ISETP.GT.U32.AND P5, PT, R9.reuse, R4, PT ;  /* 0x000000040900720c */ /* 0x040fe20003fa4070 */
[----:B------:R-:W-:Y:S01]  /*5fe0*/  VIADD R15, R0, 0x70 ;  /* 0x00000070000f7836 */ /* 0x000fe20000000000 */
[----:B------:R-:W-:Y:S01]  /*5ff0*/  ISETP.GT.U32.AND P6, PT, R9, R2, PT ;  /* 0x000000020900720c */ /* 0x000fe20003fc4070 */
[----:B------:R-:W-:-:S03]  /*6000*/  IMAD.HI.U32 R3, R10, R8, RZ ;  /* 0x000000080a037227 */ /* 0x000fc600078e00ff */
[----:B------:R-:W-:Y:S01]  /*6010*/  IABS R101, R15 ;  /* 0x0000000f00657213 */ /* 0x000fe20000000000 */
[----:B------:R-:W-:Y:S01]  /*6020*/  @!P0 IMAD.IADD R103, R103, 0x1, -R9 ;  /* 0x0000000167678824 */ /* 0x000fe200078e0a09 */
[----:B------:R-:W-:Y:S01]  /*6030*/  ISETP.GE.AND P0, PT, R6, RZ, PT ;  /* 0x000000ff0600720c */ /* 0x000fe20003f06270 */
[----:B------:R-:W-:-:S04]  /*6040*/  IMAD.HI.U32 R6, R10, R11, RZ ;  /* 0x0000000b0a067227 */ /* 0x000fc800078e00ff */
[--C-:B------:R-:W-:Y:S02]  /*6050*/  @!P5 IMAD.IADD R4, R4, 0x1, -R9.reuse ;  /* 0x000000010404d824 */ /* 0x100fe400078e0a09 */
[----:B------:R-:W-:Y:S01]  /*6060*/  @!P6 IMAD.IADD R2, R2, 0x1, -R9 ;  /* 0x000000010202e824 */ /* 0x000fe200078e0a09 */
[----:B------:R-:W-:Y:S01]  /*6070*/  ISETP.GE.AND P6, PT, R7, RZ, PT ;  /* 0x000000ff0700720c */ /* 0x000fe20003fc6270 */
[----:B------:R-:W-:Y:S01]  /*6080*/  IMAD.MOV R3, RZ, RZ, -R3 ;  /* 0x000000ffff037224 */ /* 0x000fe200078e0a03 */
[----:B------:R-:W-:Y:S01]  /*6090*/  ISETP.GT.U32.AND P5, PT, R9, R4, PT ;  /* 0x000000040900720c */ /* 0x000fe20003fa4070 */
[----:B------:R-:W-:-:S04]  /*60a0*/  IMAD.HI.U32 R7, R10, R101, RZ ;  /* 0x000000650a077227 */ /* 0x000fc800078e00ff */
[----:B------:R-:W-:Y:S02]  /*60b0*/  IMAD.MOV R12, RZ, RZ, -R6 ;  /* 0x000000ffff0c7224 */ /* 0x000fe400078e0a06 */
[C---:B------:R-:W-:Y:S02]  /*60c0*/  IMAD R6, R9.reuse, R3, R8 ;  /* 0x0000000309067224 */ /* 0x040fe400078e0208 */
[----:B------:R-:W-:Y:S02]  /*60d0*/  IMAD.MOV R14, RZ, RZ, -R7 ;  /* 0x000000ffff0e7224 */ /* 0x000fe400078e0a07 */
[C---:B------:R-:W-:Y:S02]  /*60e0*/  IMAD R8, R9.reuse, R12, R11 ;  /* 0x0000000c09087224 */ /* 0x040fe400078e020b */
[C---:B------:R-:W-:Y:S02]  /*60f0*/  IMAD R101, R9.reuse, R14, R101 ;  /* 0x0000000e09657224 */ /* 0x040fe400078e0265 */
[----:B------:R-:W-:Y:S01]  /*6100*/  @!P4 IMAD.MOV R103, RZ, RZ, -R103 ;  /* 0x000000ffff67c224 */ /* 0x000fe200078e0a67 */
[C---:B------:R-:W-:Y:S01]  /*6110*/  ISETP.GT.U32.AND P4, PT, R9.reuse, R8, PT ;  /* 0x000000080900720c */ /* 0x040fe20003f84070 */
[----:B------:R-:W-:Y:S01]  /*6120*/  @!P3 IMAD.MOV R107, RZ, RZ, -R107 ;  /* 0x000000ffff6bb224 */ /* 0x000fe200078e0a6b */
[C---:B------:R-:W-:Y:S01]  /*6130*/  ISETP.GT.U32.AND P3, PT, R9.reuse, R2, PT ;  /* 0x000000020900720c */ /* 0x040fe20003f64070 */
[----:B------:R-:W-:Y:S01]  /*6140*/  @!P5 IMAD.IADD R4, R4, 0x1, -R9 ;  /* 0x000000010404d824 */ /* 0x000fe200078e0a09 */
[----:B------:R-:W-:Y:S01]  /*6150*/  ISETP.GT.U32.AND P5, PT, R9, R101, PT ;  /* 0x000000650900720c */ /* 0x000fe20003fa4070 */
[----:B------:R-:W-:-:S02]  /*6160*/  VIADD R12, R0, 0x72 ;  /* 0x00000072000c7836 */ /* 0x000fc40000000000 */
[----:B------:R-:W-:Y:S01]  /*6170*/  @!P2 IMAD.MOV R105, RZ, RZ, -R105 ;  /* 0x000000ffff69a224 */ /* 0x000fe200078e0a69 */
[----:B------:R-:W-:Y:S01]  /*6180*/  ISETP.GT.U32.AND P2, PT, R9, R6, PT ;  /* 0x000000060900720c */ /* 0x000fe20003f44070 */
[C---:B------:R-:W-:Y:S01]  /*6190*/  VIADD R11, R0.reuse, 0x71 ;  /* 0x00000071000b7836 */ /* 0x040fe20000000000 */
[----:B------:R-:W-:Y:S01]  /*61a0*/  IABS R97, R12 ;  /* 0x0000000c00617213 */ /* 0x000fe20000000000 */
[----:B------:R-:W-:Y:S02]  /*61b0*/  VIADD R14, R0, 0x74 ;  /* 0x00000074000e7836 */ /* 0x000fe40000000000 */
[--C-:B------:R-:W-:Y:S01]  /*61c0*/  @!P4 IMAD.IADD R8, R8, 0x1, -R9.reuse ;  /* 0x000000010808c824 */ /* 0x100fe200078e0a09 */
[----:B------:R-:W-:Y:S01]  /*61d0*/  IABS R98, R11 ;  /* 0x0000000b00627213 */ /* 0x000fe20000000000 */
[--C-:B------:R-:W-:Y:S01]  /*61e0*/  @!P3 IMAD.IADD R2, R2, 0x1, -R9.reuse ;  /* 0x000000010202b824 */ /* 0x100fe200078e0a09 */
[----:B------:R-:W-:Y:S01]  /*61f0*/  ISETP.GE.AND P3, PT, R13, RZ, PT ;  /* 0x000000ff0d00720c */ /* 0x000fe20003f66270 */
[----:B------:R-:W-:Y:S01]  /*6200*/  @!P5 IMAD.IADD R101, R101, 0x1, -R9 ;  /* 0x000000016565d824 */ /* 0x000fe200078e0a09 */
[----:B------:R-:W-:Y:S01]  /*6210*/  ISETP.GT.U32.AND P5, PT, R9, R8, PT ;  /* 0x000000080900720c */ /* 0x000fe20003fa4070 */
[----:B------:R-:W-:Y:S01]  /*6220*/  IMAD.MOV.U32 R16, RZ, RZ, R2 ;  /* 0x000000ffff107224 */ /* 0x000fe200078e0002 */
[----:B------:R-:W-:Y:S01]  /*6230*/  IABS R7, R14 ;  /* 0x0000000e00077213 */ /* 0x000fe20000000000 */
[----:B------:R-:W-:-:S04]  /*6240*/  IMAD.HI.U32 R2, R10, R97, RZ ;  /* 0x000000610a027227 */ /* 0x000fc800078e00ff */
[----:B------:R-:W-:Y:S02]  /*6250*/  IMAD.MOV R2, RZ, RZ, -R2 ;  /* 0x000000ffff027224 */ /* 0x000fe400078e0a02 */
[----:B------:R-:W-:Y:S01]  /*6260*/  @!P2 IMAD.IADD R6, R6, 0x1, -R9 ;  /* 0x000000010606a824 */ /* 0x000fe200078e0a09 */
[----:B------:R-:W-:Y:S01]  /*6270*/  ISETP.GE.AND P2, PT, R15, RZ, PT ;  /* 0x000000ff0f00720c */ /* 0x000fe20003f46270 */
[C---:B------:R-:W-:Y:S02]  /*6280*/  IMAD R97, R9.reuse, R2, R97 ;  /* 0x0000000209617224 */ /* 0x040fe400078e0261 */
[----:B------:R-:W-:Y:S01]  /*6290*/  @!P5 IMAD.IADD R8, R8, 0x1, -R9 ;  /* 0x000000010808d824 */ /* 0x000fe200078e0a09 */
[C---:B------:R-:W-:Y:S01]  /*62a0*/  ISETP.GT.U32.AND P4, PT, R9.reuse, R6, PT ;  /* 0x000000060900720c */ /* 0x040fe20003f84070 */
[----:B------:R-:W-:Y:S01]  /*62b0*/  VIADD R13, R0, 0x73 ;  /* 0x00000073000d7836 */ /* 0x000fe20000000000 */
[----:B------:R-:W-:Y:S01]  /*62c0*/  ISETP.GT.U32.AND P5, PT, R9, R97, PT ;  /* 0x000000610900720c */ /* 0x000fe20003fa4070 */
[----:B------:R-:W-:-:S03]  /*62d0*/  IMAD.HI.U32 R3, R10, R98, RZ ;  /* 0x000000620a037227 */ /* 0x000fc600078e00ff */
[----:B------:R-:W-:Y:S01]  /*62e0*/  IABS R96, R13 ;  /* 0x0000000d00607213 */ /* 0x000fe20000000000 */
[----:B------:R-:W-:Y:S02]  /*62f0*/  IMAD.MOV R3, RZ, RZ, -R3 ;  /* 0x000000ffff037224 */ /* 0x000fe400078e0a03 */
[----:B------:R-:W-:Y:S01]  /*6300*/  @!P1 IMAD.MOV R16, RZ, RZ, -R16 ;  /* 0x000000ffff109224 */ /* 0x000fe200078e0a10 */
[----:B------:R-:W-:Y:S01]  /*6310*/  ISETP.GT.U32.AND P1, PT, R9, R101, PT ;  /* 0x000000650900720c */ /* 0x000fe20003f24070 */
[----:B------:R-:W-:-:S03]  /*6320*/  IMAD.HI.U32 R2, R10, R96, RZ ;  /* 0x000000600a027227 */ /* 0x000fc600078e00ff */
[----:B------:R0:W-:Y:S01]  /*6330*/  STL [R1+0x320], R16 ;  /* 0x0003201001007387 */ /* 0x0001e20000100800 */
[----:B------:R-:W-:Y:S02]  /*6340*/  @!P5 IMAD.IADD R97, R97, 0x1, -R9 ;  /* 0x000000016161d824 */ /* 0x000fe400078e0a09 */
[C---:B------:R-:W-:Y:S02]  /*6350*/  IMAD R98, R9.reuse, R3, R98 ;  /* 0x0000000309627224 */ /* 0x040fe400078e0262 */
[----:B------:R-:W-:Y:S01]  /*6360*/  IMAD.MOV R3, RZ, RZ, -R2 ;  /* 0x000000ffff037224 */ /* 0x000fe200078e0a02 */
[----:B------:R-:W-:Y:S01]  /*6370*/  ISETP.GT.U32.AND P5, PT, R9, R97, PT ;  /* 0x000000610900720c */ /* 0x000fe20003fa4070 */
[----:B------:R-:W-:-:S04]  /*6380*/  IMAD.HI.U32 R2, R10, R7, RZ ;  /* 0x000000070a027227 */ /* 0x000fc800078e00ff */
[--C-:B------:R-:W-:Y:S01]  /*6390*/  @!P4 IMAD.IADD R6, R6, 0x1, -R9.reuse ;  /* 0x000000010606c824 */ /* 0x100fe200078e0a09 */
[----:B------:R-:W-:Y:S01]  /*63a0*/  ISETP.GT.U32.AND P4, PT, R9, R98, PT ;  /* 0x000000620900720c */ /* 0x000fe20003f84070 */
[----:B------:R-:W-:Y:S02]  /*63b0*/  IMAD.MOV R2, RZ, RZ, -R2 ;  /* 0x000000ffff027224 */ /* 0x000fe400078e0a02 */
[----:B------:R-:W-:Y:S02]  /*63c0*/  VIADD R15, R0, 0x75 ;  /* 0x00000075000f7836 */ /* 0x000fe40000000000 */
[----:B0-----:R-:W-:Y:S02]  /*63d0*/  IMAD.MOV.U32 R16, RZ, RZ, R4 ;  /* 0x000000ffff107224 */ /* 0x001fe400078e0004 */
[----:B------:R-:W-:Y:S01]  /*63e0*/  @!P1 IMAD.IADD R101, R101, 0x1, -R9 ;  /* 0x0000000165659824 */ /* 0x000fe200078e0a09 */
[----:B------:R-:W-:Y:S01]  /*63f0*/  ISETP.GE.AND P1, PT, R11, RZ, PT ;  /* 0x000000ff0b00720c */ /* 0x000fe20003f26270 */
[C---:B------:R-:W-:Y:S01]  /*6400*/  IMAD R96, R9.reuse, R3, R96 ;  /* 0x0000000309607224 */ /* 0x040fe200078e0260 */
[----:B------:R-:W-:Y:S01]  /*6410*/  IABS R11, R15 ;  /* 0x0000000f000b7213 */ /* 0x000fe20000000000 */
[----:B------:R-:W-:-:S02]  /*6420*/  IMAD R2, R9, R2, R7 ;  /* 0x0000000209027224 */ /* 0x000fc400078e0207 */
[----:B------:R-:W-:Y:S02]  /*6430*/  IMAD.MOV.U32 R3, RZ, RZ, R8 ;  /* 0x000000ffff037224 */ /* 0x000fe400078e0008 */
[----:B------:R-:W-:Y:S02]  /*6440*/  @!P0 IMAD.MOV R16, RZ, RZ, -R16 ;  /* 0x000000ffff108224 */ /* 0x000fe400078e0a10 */
[----:B------:R-:W-:Y:S01]  /*6450*/  @!P6 IMAD.MOV R6, RZ, RZ, -R6 ;  /* 0x000000ffff06e224 */ /* 0x000fe200078e0a06 */
[----:B------:R-:W-:Y:S01]  /*6460*/  ISETP.GT.U32.AND P6, PT, R9, R96, PT ;  /* 0x000000600900720c */ /* 0x000fe20003fc4070 */
[----:B------:R-:W-:Y:S01]  /*6470*/  @!P5 IMAD.IADD R97, R97, 0x1, -R9 ;  /* 0x000000016161d824 */ /* 0x000fe200078e0a09 */
[----:B------:R-:W-:Y:S01]  /*6480*/  ISETP.GT.U32.AND P5, PT, R9, R2, PT ;  /* 0x000000020900720c */ /* 0x000fe20003fa4070 */
[----:B------:R-:W-:Y:S01]  /*6490*/  @!P3 IMAD.MOV R3, RZ, RZ, -R3 ;  /* 0x000000ffff03b224 */ /* 0x000fe200078e0a03 */
[----:B------:R-:W-:Y:S01]  /*64a0*/  STL [R1+0x324], R16 ;  /* 0x0003241001007387 */ /* 0x000fe20000100800 */
[----:B------:R-:W-:Y:S01]  /*64b0*/  IMAD.MOV.U32 R4, RZ, RZ, R11 ;  /* 0x000000ffff047224 */ /* 0x000fe200078e000b */
[----:B------:R-:W-:Y:S01]  /*64c0*/  ISETP.GE.AND P3, PT, R13, RZ, PT ;  /* 0x000000ff0d00720c */ /* 0x000fe20003f66270 */
[----:B------:R-:W-:Y:S01]  /*64d0*/  @!P4 IMAD.IADD R98, R98, 0x1, -R9 ;  /* 0x000000016262c824 */ /* 0x000fe200078e0a09 */
[----:B------:R0:W-:Y:S01]  /*64e0*/  STL [R1+0x328], R6 ;  /* 0x0003280601007387 */ /* 0x0001e20000100800 */
[----:B------:R-:W-:Y:S01]  /*64f0*/  ISETP.GE.AND P4, PT, R12, RZ, PT ;  /* 0x000000ff0c00720c */ /* 0x000fe20003f86270 */
[----:B------:R-:W-:-:S02]  /*6500*/  VIADD R7, R0, 0x76 ;  /* 0x0000007600077836 */ /* 0x000fc40000000000 */
[----:B------:R1:W-:Y:S01]  /*6510*/  STL [R1+0x32c], R3 ;  /* 0x00032c0301007387 */ /* 0x0003e20000100800 */
[C---:B------:R-:W-:Y:S01]  /*6520*/  ISETP.GT.U32.AND P0, PT, R9.reuse, R98, PT ;  /* 0x000000620900720c */ /* 0x040fe20003f04070 */
[--C-:B------:R-:W-:Y:S02]  /*6530*/  @!P6 IMAD.IADD R96, R96, 0x1, -R9.reuse ;  /* 0x000000016060e824 */ /* 0x100fe400078e0a09 */
[----:B------:R-:W-:Y:S01]  /*6540*/  @!P5 IMAD.IADD R2, R2, 0x1, -R9 ;  /* 0x000000010202d824 */ /* 0x000fe200078e0a09 */
[----:B0-----:R-:W-:Y:S01]  /*6550*/  IABS R6, R7 ;  /* 0x0000000700067213 */ /* 0x001fe20000000000 */
[C---:B------:R-:W-:Y:S01]  /*6560*/  VIADD R11, R0.reuse, 0x78 ;  /* 0x00000078000b7836 */ /* 0x040fe20000000000 */
[C---:B------:R-:W-:Y:S01]  /*6570*/  ISETP.GT.U32.AND P6, PT, R9.reuse, R96, PT ;  /* 0x000000600900720c */ /* 0x040fe20003fc4070 */
[----:B------:R-:W-:Y:S01]  /*6580*/  VIADD R12, R0, 0x79 ;  /* 0x00000079000c7836 */ /* 0x000fe20000000000 */
[----:B------:R-:W-:Y:S01]  /*6590*/  ISETP.GT.U32.AND P5, PT, R9, R2, PT ;  /* 0x000000020900720c */ /* 0x000fe20003fa4070 */
[----:B-1----:R-:W-:Y:S01]  /*65a0*/  IMAD.HI.U32 R3, R10, R4, RZ ;  /* 0x000000040a037227 */ /* 0x002fe200078e00ff */
[----:B------:R-:W-:-:S02]  /*65b0*/  IABS R94, R11 ;  /* 0x0000000b005e7213 */ /* 0x000fc40000000000 */
[----:B------:R-:W-:Y:S01]  /*65c0*/  IABS R93, R12 ;  /* 0x0000000c005d7213 */ /* 0x000fe20000000000 */
[----:B------:R-:W-:Y:S02]  /*65d0*/  IMAD.MOV R3, RZ, RZ, -R3 ;  /* 0x000000ffff037224 */ /* 0x000fe400078e0a03 */
[----:B------:R-:W-:Y:S02]  /*65e0*/  @!P4 IMAD.MOV R97, RZ, RZ, -R97 ;  /* 0x000000ffff61c224 */ /* 0x000fe400078e0a61 */
[----:B------:R-:W-:Y:S02]  /*65f0*/  IMAD R4, R9, R3, R4 ;  /* 0x0000000309047224 */ /* 0x000fe400078e0204 */
[----:B------:R-:W-:-:S03]  /*6600*/  IMAD.HI.U32 R3, R10, R6, RZ ;  /* 0x000000060a037227 */ /* 0x000fc600078e00ff */
[----:B------:R-:W-:Y:S01]  /*6610*/  ISETP.GT.U32.AND P4, PT, R9, R4, PT ;  /* 0x000000040900720c */ /* 0x000fe20003f84070 */
[----:B------:R-:W-:Y:S01]  /*6620*/  @!P0 IMAD.IADD R98, R98, 0x1, -R9 ;  /* 0x0000000162628824 */ /* 0x000fe200078e0a09 */
[----:B------:R-:W-:Y:S01]  /*6630*/  ISETP.GE.AND P0, PT, R15, RZ, PT ;  /* 0x000000ff0f00720c */ /* 0x000fe20003f06270 */
[----:B------:R-:W-:Y:S02]  /*6640*/  IMAD.MOV R3, RZ, RZ, -R3 ;  /* 0x000000ffff037224 */ /* 0x000fe400078e0a03 */
[----:B------:R-:W-:Y:S01]  /*6650*/  @!P1 IMAD.MOV R98, RZ, RZ, -R98 ;  /* 0x000000ffff629224 */ /* 0x000fe200078e0a62 */
[----:B------:R-:W-:Y:S01]  /*6660*/  ISETP.GE.AND P1, PT, R7, RZ, PT ;  /* 0x000000ff0700720c */ /* 0x000fe20003f26270 */
[C---:B------:R-:W-:Y:S02]  /*6670*/  IMAD R6, R9.reuse, R3, R6 ;  /* 0x0000000309067224 */ /* 0x040fe400078e0206 */
[----:B------:R-:W-:Y:S02]  /*6680*/  VIADD R7, R0, 0x77 ;  /* 0x0000007700077836 */ /* 0x000fe40000000000 */
[--C-:B------:R-:W-:Y:S01]  /*6690*/  @!P5 IMAD.IADD R2, R2, 0x1, -R9.reuse ;  /* 0x000000010202d824 */ /* 0x100fe200078e0a09 */
[----:B------:R-:W-:Y:S01]  /*66a0*/  ISETP.GT.U32.AND P5, PT, R9, R6, PT ;  /* 0x000000060900720c */ /* 0x000fe20003fa4070 */
[--C-:B------:R-:W-:Y:S01]  /*66b0*/  @!P4 IMAD.IADD R4, R4, 0x1, -R9.reuse ;  /* 0x000000010404c824 */ /* 0x100fe200078e0a09 */
[----:B------:R-:W-:Y:S01]  /*66c0*/  IABS R8, R7 ;  /* 0x0000000700087213 */ /* 0x000fe20000000000 */
[----:B------:R-:W-:Y:S01]  /*66d0*/  @!P6 IMAD.IADD R96, R96, 0x1, -R9 ;  /* 0x000000016060e824 */ /* 0x000fe200078e0a09 */
[----:B------:R-:W-:Y:S01]  /*66e0*/  ISETP.GE.AND P6, PT, R7, RZ, PT ;  /* 0x000000ff0700720c */ /* 0x000fe20003fc6270 */
[----:B------:R-:W-:Y:S01]  /*66f0*/  IMAD.HI.U32 R7, R10, R94, RZ ;  /* 0x0000005e0a077227 */ /* 0x000fe200078e00ff */
[----:B------:R-:W-:-:S03]  /*6700*/  ISETP.GT.U32.AND P4, PT, R9, R4, PT ;  /* 0x000000040900720c */ /* 0x000fc60003f84070 */
[----:B------:R-:W-:-:S04]  /*6710*/  IMAD.HI.U32 R3, R10, R8, RZ ;  /* 0x000000080a037227 */ /* 0x000fc800078e00ff */
[----:B------:R-:W-:Y:S02]  /*6720*/  IMAD.MOV R3, RZ, RZ, -R3 ;  /* 0x000000ffff037224 */ /* 0x000fe400078e0a03 */
[----:B------:R-:W-:Y:S02]  /*6730*/  @!P5 IMAD.IADD R6, R6, 0x1, -R9 ;  /* 0x000000010606d824 */ /* 0x000fe400078e0a09 */
[----:B------:R-:W-:Y:S02]  /*6740*/  IMAD.MOV.U32 R16, RZ, RZ, R2 ;  /* 0x000000ffff107224 */ /* 0x000fe400078e0002 */
[C---:B------:R-:W-:Y:S01]  /*6750*/  IMAD R2, R9.reuse, R3, R8 ;  /* 0x0000000309027224 */ /* 0x040fe200078e0208 */
[C---:B------:R-:W-:Y:S01]  /*6760*/  ISETP.GT.U32.AND P5, PT, R9.reuse, R6, PT ;  /* 0x000000060900720c */ /* 0x040fe20003fa4070 */
[----:B------:R-:W-:Y:S02]  /*6770*/  IMAD.MOV R7, RZ, RZ, -R7 ;  /* 0x000000ffff077224 */ /* 0x000fe400078e0a07 */
[----:B------:R-:W-:Y:S01]  /*6780*/  @!P4 IMAD.IADD R4, R4, 0x1, -R9 ;  /* 0x000000010404c824 */ /* 0x000fe200078e0a09 */
[----:B------:R-:W-:Y:S01]  /*6790*/  ISETP.GT.U32.AND P4, PT, R9, R2, PT ;  /* 0x000000020900720c */ /* 0x000fe20003f84070 */
[----:B------:R-:W-:-:S04]  /*67a0*/  IMAD.HI.U32 R3, R10, R93, RZ ;  /* 0x0000005d0a037227 */ /* 0x000fc800078e00ff */
[C---:B------:R-:W-:Y:S02]  /*67b0*/  IMAD R94, R9.reuse, R7, R94 ;  /* 0x00000007095e7224 */ /* 0x040fe400078e025e */
[----:B------:R-:W-:Y:S02]  /*67c0*/  IMAD.MOV.U32 R13, RZ, RZ, R4 ;  /* 0x000000ffff0d7224 */ /* 0x000fe400078e0004 */
[----:B------:R-:W-:Y:S02]  /*67d0*/  IMAD.MOV R4, RZ, RZ, -R3 ;  /* 0x000000ffff047224 */ /* 0x000fe400078e0a03 */
[----:B------:R-:W-:Y:S01]  /*67e0*/  @!P2 IMAD.MOV R101, RZ, RZ, -R101 ;  /* 0x000000ffff65a224 */ /* 0x000fe200078e0a65 */
[----:B------:R-:W-:Y:S01]  /*67f0*/  ISETP.GE.AND P2, PT, R14, RZ, PT ;  /* 0x000000ff0e00720c */ /* 0x000fe20003f46270 */
[----:B------:R-:W-:Y:S01]  /*6800*/  @!P0 IMAD.MOV R13, RZ, RZ, -R13 ;  /* 0x000000ffff0d8224 */ /* 0x000fe200078e0a0d */
[C---:B------:R-:W-:Y:S01]  /*6810*/  ISETP.GT.U32.AND P0, PT, R9.reuse, R94, PT ;  /* 0x0000005e0900720c */ /* 0x040fe20003f04070 */
[----:B------:R-:W-:-:S02]  /*6820*/  IMAD R93, R9, R4, R93 ;  /* 0x00000004095d7224 */ /* 0x000fc400078e025d */
[--C-:B------:R-:W-:Y:S02]  /*6830*/  @!P5 IMAD.IADD R6, R6, 0x1, -R9.reuse ;  /* 0x000000010606d824 */ /* 0x100fe400078e0a09 */
[--C-:B------:R-:W-:Y:S01]  /*6840*/  @!P4 IMAD.IADD R2, R2, 0x1, -R9.reuse ;  /* 0x000000010202c824 */ /* 0x100fe200078e0a09 */
[----:B------:R-:W-:Y:S01]  /*6850*/  ISETP.GT.U32.AND P5, PT, R9, R93, PT ;  /* 0x0000005d0900720c */ /* 0x000fe20003fa4070 */
[----:B------:R-:W-:Y:S01]  /*6860*/  @!P3 IMAD.MOV R96, RZ, RZ, -R96 ;  /* 0x000000ffff60b224 */ /* 0x000fe200078e0a60 */
[----:B------:R-:W-:Y:S01]  /*6870*/  ISETP.GE.AND P3, PT, R11, RZ, PT ;  /* 0x000000ff0b00720c */ /* 0x000fe20003f66270 */
[C---:B------:R-:W-:Y:S01]  /*6880*/  VIADD R8, R0.reuse, 0x7a ;  /* 0x0000007a00087836 */ /* 0x040fe20000000000 */
[C---:B------:R-:W-:Y:S01]  /*6890*/  ISETP.GT.U32.AND P4, PT, R9.reuse, R2, PT ;  /* 0x000000020900720c */ /* 0x040fe20003f84070 */
[----:B------:R-:W-:Y:S02]  /*68a0*/  VIADD R11, R0, 0x7b ;  /* 0x0000007b000b7836 */ /* 0x000fe40000000000 */
[----:B------:R-:W-:Y:S01]  /*68b0*/  @!P2 IMAD.MOV R16, RZ, RZ, -R16 ;  /* 0x000000ffff10a224 */ /* 0x000fe200078e0a10 */
[----:B------:R-:W-:Y:S01]  /*68c0*/  ISETP.GE.AND P2, PT, R12, RZ, PT ;  /* 0x000000ff0c00720c */ /* 0x000fe20003f46270 */
[--C-:B------:R-:W-:Y:S01]  /*68d0*/  @!P0 IMAD.IADD R94, R94, 0x1, -R9.reuse ;  /* 0x000000015e5e8824 */ /* 0x100fe200078e0a09 */
[----:B------:R-:W-:Y:S01]  /*68e0*/  IABS R92, R8 ;  /* 0x00000008005c7213 */ /* 0x000fe20000000000 */
[----:B------:R-:W-:Y:S01]  /*68f0*/  VIADD R12, R0, 0x7c ;  /* 0x0000007c000c7836 */ /* 0x000fe20000000000 */
[----:B------:R-:W-:Y:S01]  /*6900*/  IABS R90, R11 ;  /* 0x0000000b005a7213 */ /* 0x000fe20000000000 */
[----:B------:R-:W-:Y:S01]  /*6910*/  STL [R1+0x334], R16 ;  /* 0x0003341001007387 */ /* 0x000fe20000100800 */
[----:B------:R-:W-:Y:S01]  /*6920*/  ISETP.GT.U32.AND P0, PT, R9, R94, PT ;  /* 0x0000005e0900720c */ /* 0x000fe20003f04070 */
[----:B------:R-:W-:Y:S01]  /*6930*/  @!P5 IMAD.IADD R93, R93, 0x1, -R9 ;  /* 0x000000015d5dd824 */ /* 0x000fe200078e0a09 */
[----:B------:R-:W-:Y:S01]  /*6940*/  IABS R7, R12 ;  /* 0x0000000c00077213 */ /* 0x000fe20000000000 */
[----:B------:R0:W-:Y:S01]  /*6950*/  STL [R1+0x338], R13 ;  /* 0x0003380d01007387 */ /* 0x0001e20000100800 */
[----:B------:R-:W-:-:S02]  /*6960*/  IMAD.HI.U32 R3, R10, R92, RZ ;  /* 0x0000005c0a037227 */ /* 0x000fc400078e00ff */
[----:B------:R-:W-:Y:S02]  /*6970*/  ISETP.GT.U32.AND P5, PT, R9, R93, PT ;  /* 0x0000005d0900720c */ /* 0x000fe40003fa4070 */
[----:B------:R-:W-:-:S04]  /*6980*/  IMAD.HI.U32 R4, R10, R90, RZ ;  /* 0x0000005a0a047227 */ /* 0x000fc800078e00ff */
[----:B------:R-:W-:Y:S02]  /*6990*/  IMAD.MOV R3, RZ, RZ, -R3 ;  /* 0x000000ffff037224 */ /* 0x000fe400078e0a03 */
[----:B0-----:R-:W-:Y:S02]  /*69a0*/  IMAD.MOV.U32 R13, RZ, RZ, R6 ;  /* 0x000000ffff0d7224 */ /* 0x001fe400078e0006 */
[----:B------:R-:W-:-:S04]  /*69b0*/  IMAD.HI.U32 R6, R10, R7, RZ ;  /* 0x000000070a067227 */ /* 0x000fc800078e00ff */
[----:B------:R-:W-:Y:S01]  /*69c0*/  @!P1 IMAD.MOV R13, RZ, RZ, -R13 ;  /* 0x000000ffff0d9224 */ /* 0x000fe200078e0a0d */
[----:B------:R-:W-:Y:S01]  /*69d0*/  ISETP.GE.AND P1, PT, R8, RZ, PT ;  /* 0x000000ff0800720c */ /* 0x000fe20003f26270 */
[----:B------:R-:W-:Y:S02]  /*69e0*/  IMAD.MOV R4, RZ, RZ, -R4 ;  /* 0x000000ffff047224 */ /* 0x000fe400078e0a04 */
[----:B------:R-:W-:Y:S01]  /*69f0*/  @!P4 IMAD.IADD R2, R2, 0x1, -R9 ;  /* 0x000000010202c824 */ /* 0x000fe200078e0a09 */
[----:B------:R0:W-:Y:S01]  /*6a00*/  STL [R1+0x33c], R13 ;  /* 0x00033c0d01007387 */ /* 0x0001e20000100800 */
[----:B------:R-:W-:Y:S01]  /*6a10*/  IMAD R92, R9, R3, R92 ;  /* 0x00000003095c7224 */ /* 0x000fe200078e025c */
[----:B------:R-:W-:Y:S01]  /*6a20*/  ISETP.GE.AND P4, PT, R11, RZ, PT ;  /* 0x000000ff0b00720c */ /* 0x000fe20003f86270 */
[----:B------:R-:W-:Y:S02]  /*6a30*/  IMAD.MOV R6, RZ, RZ, -R6 ;  /* 0x000000ffff067224 */ /* 0x000fe400078e0a06 */
[----:B------:R-:W-:-:S02]  /*6a40*/  IMAD R90, R9, R4, R90 ;  /* 0x00000004095a7224 */ /* 0x000fc400078e025a */
[----:B------:R-:W-:Y:S01]  /*6a50*/  @!P0 IMAD.IADD R94, R94, 0x1, -R9 ;  /* 0x000000015e5e8824 */ /* 0x000fe200078e0a09 */
[C---:B------:R-:W-:Y:S01]  /*6a60*/  ISETP.GT.U32.AND P0, PT, R9.reuse, R92, PT ;  /* 0x0000005c0900720c */ /* 0x040fe20003f04070 */
[----:B------:R-:W-:Y:S02]  /*6a70*/  IMAD R4, R9, R6, R7 ;  /* 0x0000000609047224 */ /* 0x000fe400078e0207 */
[----:B0-----:R-:W-:Y:S02]  /*6a80*/  IMAD.MOV.U32 R13, RZ, RZ, R2 ;  /* 0x000000ffff0d7224 */ /* 0x001fe400078e0002 */
[----:B------:R-:W-:Y:S01]  /*6a90*/  @!P5 IMAD.IADD R93, R93, 0x1, -R9 ;  /* 0x000000015d5dd824 */ /* 0x000fe200078e0a09 */
[C---:B------:R-:W-:Y:S01]  /*6aa0*/  ISETP.GT.U32.AND P5, PT, R9.reuse, R4, PT ;  /* 0x000000040900720c */ /* 0x040fe20003fa4070 */
[----:B------:R-:W-:Y:S01]  /*6ab0*/  @!P6 IMAD.MOV R13, RZ, RZ, -R13 ;  /* 0x000000ffff0de224 */ /* 0x000fe200078e0a0d */
[----:B------:R-:W-:Y:S01]  /*6ac0*/  ISETP.GT.U32.AND P6, PT, R9, R90, PT ;  /* 0x0000005a0900720c */ /* 0x000fe20003fc4070 */
[----:B------:R-:W-:-:S02]  /*6ad0*/  VIADD R2, R0, 0x7e ;  /* 0x0000007e00027836 */ /* 0x000fc40000000000 */
[----:B------:R-:W-:Y:S01]  /*6ae0*/  VIADD R8, R0, 0x7f ;  /* 0x0000007f00087836 */ /* 0x000fe20000000000 */
[----:B------:R0:W-:Y:S01]  /*6af0*/  STL [R1+0x344], R13 ;  /* 0x0003440d01007387 */ /* 0x0001e20000100800 */
[----:B------:R-:W-:Y:S01]  /*6b00*/  @!P0 IMAD.IADD R92, R92, 0x1, -R9 ;  /* 0x000000015c5c8824 */ /* 0x000fe200078e0a09 */
[----:B------:R-:W-:Y:S01]  /*6b10*/  IABS R6, R2 ;  /* 0x0000000200067213 */ /* 0x000fe20000000000 */
[----:B------:R-:W-:Y:S01]  /*6b20*/  @!P2 IMAD.MOV R93, RZ, RZ, -R93 ;  /* 0x000000ffff5da224 */ /* 0x000fe200078e0a5d */
[----:B------:R-:W-:Y:S01]  /*6b30*/  ISETP.GE.AND P0, PT, R2, RZ, PT ;  /* 0x000000ff0200720c */ /* 0x000fe20003f06270 */
[----:B------:R-:W-:Y:S01]  /*6b40*/  VIADD R11, R0, 0x80 ;  /* 0x00000080000b7836 */ /* 0x000fe20000000000 */
[----:B------:R-:W-:Y:S01]  /*6b50*/  IABS R7, R8 ;  /* 0x0000000800077213 */ /* 0x000fe20000000000 */
[----:B------:R-:W-:-:S03]  /*6b60*/  IMAD.HI.U32 R2, R10, R6, RZ ;  /* 0x000000060a027227 */ /* 0x000fc600078e00ff */
[----:B------:R-:W-:Y:S01]  /*6b70*/  IABS R89, R11 ;  /* 0x0000000b00597213 */ /* 0x000fe20000000000 */
[--C-:B------:R-:W-:Y:S01]  /*6b80*/  @!P6 IMAD.IADD R90, R90, 0x1, -R9.reuse ;  /* 0x000000015a5ae824 */ /* 0x100fe200078e0a09 */
[C---:B------:R-:W-:Y:S01]  /*6b90*/  ISETP.GT.U32.AND P6, PT, R9.reuse, R92, PT ;  /* 0x0000005c0900720c */ /* 0x040fe20003fc4070 */
[----:B------:R-:W-:Y:S02]  /*6ba0*/  @!P5 IMAD.IADD R4, R4, 0x1, -R9 ;  /* 0x000000010404d824 */ /* 0x000fe400078e0a09 */
[----:B------:R-:W-:Y:S01]  /*6bb0*/  IMAD.MOV R2, RZ, RZ, -R2 ;  /* 0x000000ffff027224 */ /* 0x000fe200078e0a02 */
[C---:B------:R-:W-:Y:S01]  /*6bc0*/  ISETP.GT.U32.AND P5, PT, R9.reuse, R90, PT ;  /* 0x0000005a0900720c */ /* 0x040fe20003fa4070 */
[----:B------:R-:W-:Y:S01]  /*6bd0*/  IMAD.HI.U32 R3, R10, R7, RZ ;  /* 0x000000070a037227 */ /* 0x000fe200078e00ff */
[----:B------:R-:W-:-:S03]  /*6be0*/  ISETP.GT.U32.AND P2, PT, R9, R4, PT ;  /* 0x000000040900720c */ /* 0x000fc60003f44070 */
[C---:B------:R-:W-:Y:S02]  /*6bf0*/  IMAD R2, R9.reuse, R2, R6 ;  /* 0x0000000209027224 */ /* 0x040fe400078e0206 */
[----:B------:R-:W-:Y:S02]  /*6c00*/  IMAD.MOV R6, RZ, RZ, -R3 ;  /* 0x000000ffff067224 */ /* 0x000fe400078e0a03 */
[----:B------:R-:W-:Y:S01]  /*6c10*/  @!P3 IMAD.MOV R94, RZ, RZ, -R94 ;  /* 0x000000ffff5eb224 */ /* 0x000fe200078e0a5e */
[----:B------:R-:W-:Y:S01]  /*6c20*/  ISETP.GE.AND P3, PT, R12, RZ, PT ;  /* 0x000000ff0c00720c */ /* 0x000fe20003f66270 */
[C---:B------:R-:W-:Y:S02]  /*6c30*/  IMAD R6, R9.reuse, R6, R7 ;  /* 0x0000000609067224 */ /* 0x040fe400078e0207 */
[--C-:B------:R-:W-:Y:S02]  /*6c40*/  @!P5 IMAD.IADD R90, R90, 0x1, -R9.reuse ;  /* 0x000000015a5ad824 */ /* 0x100fe400078e0a09 */
[----:B------:R-:W-:Y:S01]  /*6c50*/  VIADD R12, R0, 0x81 ;  /* 0x00000081000c7836 */ /* 0x000fe20000000000 */
[C---:B------:R-:W-:Y:S01]  /*6c60*/  ISETP.GT.U32.AND P5, PT, R9.reuse, R6, PT ;  /* 0x000000060900720c */ /* 0x040fe20003fa4070 */
[----:B------:R-:W-:Y:S01]  /*6c70*/  @!P6 IMAD.IADD R92, R92, 0x1, -R9 ;  /* 0x000000015c5ce824 */ /* 0x000fe200078e0a09 */
[----:B------:R-:W-:Y:S01]  /*6c80*/  ISETP.GT.U32.AND P6, PT, R9, R2, PT ;  /* 0x000000020900720c */ /* 0x000fe20003fc4070 */
[----:B------:R-:W-:Y:S01]  /*6c90*/  IMAD.HI.U32 R3, R10, R89, RZ ;  /* 0x000000590a037227 */ /* 0x000fe200078e00ff */
[----:B------:R-:W-:-:S03]  /*6ca0*/  IABS R88, R12 ;  /* 0x0000000c00587213 */ /* 0x000fc60000000000 */
[----:B------:R-:W-:Y:S01]  /*6cb0*/  @!P2 IMAD.IADD R4, R4, 0x1, -R9 ;  /* 0x000000010404a824 */ /* 0x000fe200078e0a09 */
[----:B------:R-:W-:Y:S01]  /*6cc0*/  ISETP.GE.AND P2, PT, R8, RZ, PT ;  /* 0x000000ff0800720c */ /* 0x000fe20003f46270 */
[----:B------:R-:W-:Y:S02]  /*6cd0*/  IMAD.MOV R8, RZ, RZ, -R3 ;  /* 0x000000ffff087224 */ /* 0x000fe400078e0a03 */
[----:B------:R-:W-:-:S04]  /*6ce0*/  IMAD.HI.U32 R3, R10, R88, RZ ;  /* 0x000000580a037227 */ /* 0x000fc800078e00ff */
[--C-:B------:R-:W-:Y:S02]  /*6cf0*/  @!P5 IMAD.IADD R6, R6, 0x1, -R9.reuse ;  /* 0x000000010606d824 */ /* 0x100fe400078e0a09 */
[----:B0-----:R-:W-:Y:S02]  /*6d00*/  VIADD R13, R0, 0x82 ;  /* 0x00000082000d7836 */ /* 0x001fe40000000000 */
[----:B------:R-:W-:Y:S01]  /*6d10*/  @!P6 IMAD.IADD R2, R2, 0x1, -R9 ;  /* 0x000000010202e824 */ /* 0x000fe200078e0a09 */
[C---:B------:R-:W-:Y:S01]  /*6d20*/  ISETP.GT.U32.AND P5, PT, R9.reuse, R6, PT ;  /* 0x000000060900720c */ /* 0x040fe20003fa4070 */
[----:B------:R-:W-:Y:S01]  /*6d30*/  IMAD.MOV R3, RZ, RZ, -R3 ;  /* 0x000000ffff037224 */ /* 0x000fe200078e0a03 */
[----:B------:R-:W-:Y:S01]  /*6d40*/  IABS R86, R13 ;  /* 0x0000000d00567213 */ /* 0x000fe20000000000 */
[----:B------:R-:W-:Y:S01]  /*6d50*/  @!P1 IMAD.MOV R92, RZ, RZ, -R92 ;  /* 0x000000ffff5c9224 */ /* 0x000fe200078e0a5c */
[C---:B------:R-:W-:Y:S01]  /*6d60*/  ISETP.GT.U32.AND P1, PT, R9.reuse, R2, PT ;  /* 0x000000020900720c */ /* 0x040fe20003f24070 */
[----:B------:R-:W-:Y:S01]  /*6d70*/  IMAD R89, R9, R8, R89 ;  /* 0x0000000809597224 */ /* 0x000fe200078e0259 */
[----:B------:R-:W-:Y:S01]  /*6d80*/  ISETP.GE.AND P6, PT, R11, RZ, PT ;  /* 0x000000ff0b00720c */ /* 0x000fe20003fc6270 */
[----:B------:R-:W-:-:S02]  /*6d90*/  IMAD R88, R9, R3, R88 ;  /* 0x0000000309587224 */ /* 0x000fc400078e0258 */
[----:B------:R-:W-:Y:S01]  /*6da0*/  @!P4 IMAD.MOV R90, RZ, RZ, -R90 ;  /* 0x000000ffff5ac224 */ /* 0x000fe200078e0a5a */
[----:B------:R-:W-:Y:S01]  /*6db0*/  ISETP.GT.U32.AND P4, PT, R9, R89, PT ;  /* 0x000000590900720c */ /* 0x000fe20003f84070 */
[----:B------:R-:W-:-:S04]  /*6dc0*/  IMAD.HI.U32 R7, R10, R86, RZ ;  /* 0x000000560a077227 */ /* 0x000fc800078e00ff */
[----:B------:R-:W-:Y:S01]  /*6dd0*/  @!P5 IMAD.IADD R6, R6, 0x1, -R9 ;  /* 0x000000010606d824 */ /* 0x000fe200078e0a09 */
[C---:B------:R-:W-:Y:S01]  /*6de0*/  ISETP.GT.U32.AND P5, PT, R9.reuse, R88, PT ;  /* 0x000000580900720c */ /* 0x040fe20003fa4070 */
[----:B------:R-:W-:Y:S02]  /*6df0*/  IMAD.MOV.U32 R14, RZ, RZ, R4 ;  /* 0x000000ffff0e7224 */ /* 0x000fe400078e0004 */
[----:B------:R-:W-:Y:S02]  /*6e00*/  IMAD.MOV R7, RZ, RZ, -R7 ;  /* 0x000000ffff077224 */ /* 0x000fe400078e0a07 */
[----:B------:R-:W-:Y:S01]  /*6e10*/  @!P3 IMAD.MOV R14, RZ, RZ, -R14 ;  /* 0x000000ffff0eb224 */ /* 0x000fe200078e0a0e */
[----:B------:R-:W-:Y:S01]  /*6e20*/  ISETP.GE.AND P3, PT, R12, RZ, PT ;  /* 0x000000ff0c00720c */ /* 0x000fe20003f66270 */
[----:B------:R-:W-:Y:S02]  /*6e30*/  IMAD R86, R9, R7, R86 ;  /* 0x0000000709567224 */ /* 0x000fe400078e0256 */
[----:B------:R-:W-:Y:S01]  /*6e40*/  @!P1 IMAD.IADD R2, R2, 0x1, -R9 ;  /* 0x0000000102029824 */ /* 0x000fe200078e0a09 */
[----:B------:R0:W-:Y:S01]  /*6e50*/  STL [R1+0x348], R14 ;  /* 0x0003480e01007387 */ /* 0x0001e20000100800 */
[C---:B------:R-:W-:Y:S01]  /*6e60*/  VIADD R7, R0.reuse, 0x83 ;  /* 0x0000008300077836 */ /* 0x040fe20000000000 */
[----:B------:R-:W-:Y:S01]  /*6e70*/  ISETP.GE.AND P1, PT, R13, RZ, PT ;  /* 0x000000ff0d00720c */ /* 0x000fe20003f26270 */
[----:B------:R-:W-:-:S02]  /*6e80*/  VIADD R8, R0, 0x84 ;  /* 0x0000008400087836 */ /* 0x000fc40000000000 */
[--C-:B------:R-:W-:Y:S01]  /*6e90*/  @!P4 IMAD.IADD R89, R89, 0x1, -R9.reuse ;  /* 0x000000015959c824 */ /* 0x100fe200078e0a09 */
[----:B------:R-:W-:Y:S01]  /*6ea0*/  IABS R85, R7 ;  /* 0x0000000700557213 */ /* 0x000fe20000000000 */
[----:B------:R-:W-:Y:S01]  /*6eb0*/  @!P5 IMAD.IADD R88, R88, 0x1, -R9 ;  /* 0x000000015858d824 */ /* 0x000fe200078e0a09 */
[----:B------:R-:W-:Y:S01]  /*6ec0*/  IABS R4, R8 ;  /* 0x0000000800047213 */ /* 0x000fe20000000000 */
[----:B------:R-:W-:Y:S01]  /*6ed0*/  @!P2 IMAD.MOV R6, RZ, RZ, -R6 ;  /* 0x000000ffff06a224 */ /* 0x000fe200078e0a06 */
[C---:B------:R-:W-:Y:S01]  /*6ee0*/  ISETP.GT.U32.AND P4, PT, R9.reuse, R86, PT ;  /* 0x000000560900720c */ /* 0x040fe20003f84070 */
[----:B0-----:R-:W-:Y:S01]  /*6ef0*/  IMAD.MOV.U32 R14, RZ, RZ, R2 ;  /* 0x000000ffff0e7224 */ /* 0x001fe200078e0002 */
[----:B------:R-:W-:Y:S01]  /*6f00*/  ISETP.GT.U32.AND P2, PT, R9, R88, PT ;  /* 0x000000580900720c */ /* 0x000fe20003f44070 */
[----:B------:R-:W-:Y:S01]  /*6f10*/  IMAD.HI.U32 R2, R10, R85, RZ ;  /* 0x000000550a027227 */ /* 0x000fe200078e00ff */
[----:B------:R-:W-:-:S03]  /*6f20*/  ISETP.GE.AND P5, PT, R7, RZ, PT ;  /* 0x000000ff0700720c */ /* 0x000fc60003fa6270 */
[----:B------:R-:W-:Y:S01]  /*6f30*/  @!P0 IMAD.MOV R14, RZ, RZ, -R14 ;  /* 0x000000ffff0e8224 */ /* 0x000fe200078e0a0e */
[----:B------:R-:W-:Y:S01]  /*6f40*/  ISETP.GT.U32.AND P0, PT, R9, R89, PT ;  /* 0x000000590900720c */ /* 0x000fe20003f04070 */
[----:B------:R-:W-:-:S03]  /*6f50*/  IMAD.HI.U32 R3, R10, R4, RZ ;  /* 0x000000040a037227 */ /* 0x000fc600078e00ff */
[----:B------:R-:W-:Y:S01]  /*6f60*/  STL [R1+0x34c], R14 ;  /* 0x00034c0e01007387 */ /* 0x000fe20000100800 */
[----:B------:R-:W-:Y:S02]  /*6f70*/  IMAD.MOV R2, RZ, RZ, -R2 ;  /* 0x000000ffff027224 */ /* 0x000fe400078e0a02 */
[----:B------:R-:W-:Y:S01]  /*6f80*/  IMAD.MOV R3, RZ, RZ, -R3 ;  /* 0x000000ffff037224 */ /* 0x000fe200078e0a03 */
[----:B------:R0:W-:Y:S01]  /*6f90*/  STL [R1+0x354], R6 ;  /* 0x0003540601007387 */ /* 0x0001e20000100800 */
[C---:B------:R-:W-:Y:S02]  /*6fa0*/  IMAD R85, R9.reuse, R2, R85 ;  /* 0x0000000209557224 */ /* 0x040fe400078e0255 */
[----:B------:R-:W-:Y:S02]  /*6fb0*/  IMAD R2, R9, R3, R4 ;  /* 0x0000000309027224 */ /* 0x000fe400078e0204 */
[--C-:B------:R-:W-:Y:S01]  /*6fc0*/  @!P0 IMAD.IADD R89, R89, 0x1, -R9.reuse ;  /* 0x0000000159598824 */ /* 0x100fe200078e0a09 */
[----:B------:R-:W-:Y:S01]  /*6fd0*/  ISETP.GE.AND P0, PT, R8, RZ, PT ;  /* 0x000000ff0800720c */ /* 0x000fe20003f06270 */
[--C-:B------:R-:W-:Y:S01]  /*6fe0*/  @!P2 IMAD.IADD R88, R88, 0x1, -R9.reuse ;  /* 0x000000015858a824 */ /* 0x100fe200078e0a09 */
[----:B------:R-:W-:Y:S01]  /*6ff0*/  ISETP.GT.U32.AND P2, PT, R9, R85, PT ;  /* 0x000000550900720c */ /* 0x000fe20003f44070 */
[----:B------:R-:W-:-:S02]  /*7000*/  @!P4 IMAD.IADD R86, R86, 0x1, -R9 ;  /* 0x000000015656c824 */ /* 0x000fc400078e0a09 */
[----:B------:R-:W-:Y:S01]  /*7010*/  @!P6 IMAD.MOV R89, RZ, RZ, -R89 ;  /* 0x000000ffff59e224 */ /* 0x000fe200078e0a59 */
[C---:B------:R-:W-:Y:S01]  /*7020*/  ISETP.GT.U32.AND P6, PT, R9.reuse, R2, PT ;  /* 0x000000020900720c */ /* 0x040fe20003fc4070 */
[C---:B------:R-:W-:Y:S01]  /*7030*/  VIADD R11, R0.reuse, 0x85 ;  /* 0x00000085000b7836 */ /* 0x040fe20000000000 */
[----:B------:R-:W-:Y:S01]  /*7040*/  ISETP.GT.U32.AND P4, PT, R9, R86, PT ;  /* 0x000000560900720c */ /* 0x000fe20003f84070 */
[C---:B------:R-:W-:Y:S02]  /*7050*/  VIADD R4, R0.reuse, 0x86 ;  /* 0x0000008600047836 */ /* 0x040fe40000000000 */
[----:B------:R-:W-:Y:S01]  /*7060*/  VIADD R12, R0, 0x87 ;  /* 0x00000087000c7836 */ /* 0x000fe20000000000 */
[----:B0-----:R-:W-:Y:S01]  /*7070*/  IABS R6, R11 ;  /* 0x0000000b00067213 */ /* 0x001fe20000000000 */
[----:B------:R-:W-:Y:S01]  /*7080*/  @!P3 IMAD.MOV R88, RZ, RZ, -R88 ;  /* 0x000000ffff58b224 */ /* 0x000fe200078e0a58 */
[----:B------:R-:W-:Y:S01]  /*7090*/  IABS R7, R4 ;  /* 0x0000000400077213 */ /* 0x000fe20000000000 */
[----:B------:R-:W-:Y:S01]  /*70a0*/  @!P2 IMAD.IADD R85, R85, 0x1, -R9 ;  /* 0x000000015555a824 */ /* 0x000fe200078e0a09 */
[----:B------:R-:W-:Y:S01]  /*70b0*/  ISETP.GE.AND P3, PT, R11, RZ, PT ;  /* 0x000000ff0b00720c */ /* 0x000fe20003f66270 */
[----:B------:R-:W-:Y:S01]  /*70c0*/  IMAD.HI.U32 R3, R10, R6, RZ ;  /* 0x000000060a037227 */ /* 0x000fe200078e00ff */
[----:B------:R-:W-:-:S02]  /*70d0*/  IABS R8, R12 ;  /* 0x0000000c00087213 */ /* 0x000fc40000000000 */
[C---:B------:R-:W-:Y:S01]  /*70e0*/  ISETP.GT.U32.AND P2, PT, R9.reuse, R85, PT ;  /* 0x000000550900720c */ /* 0x040fe20003f44070 */
[----:B------:R-:W-:Y:S02]  /*70f0*/  @!P6 IMAD.IADD R2, R2, 0x1, -R9 ;  /* 0x000000010202e824 */ /* 0x000fe400078e0a09 */
[----:B------:R-:W-:Y:S02]  /*7100*/  IMAD.MOV R3, RZ, RZ, -R3 ;  /* 0x000000ffff037224 */ /* 0x000fe400078e0a03 */
[----:B------:R-:W-:Y:S01]  /*7110*/  @!P4 IMAD.IADD R86, R86, 0x1, -R9 ;  /* 0x000000015656c824 */ /* 0x000fe200078e0a09 */
[----:B------:R-:W-:Y:S01]  /*7120*/  ISETP.GE.AND P4, PT, R4, RZ, PT ;  /* 0x000000ff0400720c */ /* 0x000fe20003f86270 */
[C---:B------:R-:W-:Y:S01]  /*7130*/  IMAD R4, R9.reuse, R3, R6 ;  /* 0x0000000309047224 */ /* 0x040fe200078e0206 */
[----:B------:R-:W-:Y:S01]  /*7140*/  ISETP.GT.U32.AND P6, PT, R9, R2, PT ;  /* 0x000000020900720c */ /* 0x000fe20003fc4070 */
[----:B------:R-:W-:-:S04]  /*7150*/  IMAD.HI.U32 R3, R10, R7, RZ ;  /* 0x000000070a037227 */ /* 0x000fc800078e00ff */
[----:B------:R-:W-:Y:S02]  /*7160*/  VIADD R11, R0, 0x88 ;  /* 0x00000088000b7836 */ /* 0x000fe40000000000 */
[----:B------:R-:W-:Y:S02]  /*7170*/  IMAD.MOV R6, RZ, RZ, -R3 ;  /* 0x000000ffff067224 */ /* 0x000fe400078e0a03 */
[----:B------:R-:W-:Y:S01]  /*7180*/  @!P2 IMAD.IADD R85, R85, 0x1, -R9 ;  /* 0x000000015555a824 */ /* 0x000fe200078e0a09 */
[----:B------:R-:W-:Y:S01]  /*7190*/  IABS R84, R11 ;  /* 0x0000000b00547213 */ /* 0x000fe20000000000 */
[C---:B------:R-:W-:Y:S01]  /*71a0*/  IMAD R6, R9.reuse, R6, R7 ;  /* 0x0000000609067224 */ /* 0x040fe200078e0207 */
[----:B------:R-:W-:Y:S01]  /*71b0*/  ISETP.GT.U32.AND P2, PT, R9, R4, PT ;  /* 0x000000040900720c */ /* 0x000fe20003f44070 */
[----:B------:R-:W-:-:S04]  /*71c0*/  IMAD.HI.U32 R3, R10, R8, RZ ;  /* 0x000000080a037227 */ /* 0x000fc800078e00ff */
[----:B------:R-:W-:Y:S01]  /*71d0*/  @!P6 IMAD.IADD R2, R2, 0x1, -R9 ;  /* 0x000000010202e824 */ /* 0x000fe200078e0a09 */
[----:B------:R-:W-:Y:S01]  /*71e0*/  ISETP.GT.U32.AND P6, PT, R9, R6, PT ;  /* 0x000000060900720c */ /* 0x000fe20003fc4070 */
[----:B------:R-:W-:-:S04]  /*71f0*/  IMAD.HI.U32 R7, R10, R84, RZ ;  /* 0x000000540a077227 */ /* 0x000fc800078e00ff */
[----:B------:R-:W-:Y:S02]  /*7200*/  IMAD.MOV R3, RZ, RZ, -R3 ;  /* 0x000000ffff037224 */ /* 0x000fe400078e0a03 */
[----:B------:R-:W-:Y:S02]  /*7210*/  IMAD.MOV R7, RZ, RZ, -R7 ;  /* 0x000000ffff077224 */ /* 0x000fe400078e0a07 */
[C---:B------:R-:W-:Y:S02]  /*7220*/  IMAD R8, R9.reuse, R3, R8 ;  /* 0x0000000309087224 */ /* 0x040fe400078e0208 */
[C---:B------:R-:W-:Y:S02]  /*7230*/  IMAD R84, R9.reuse, R7, R84 ;  /* 0x0000000709547224 */ /* 0x040fe400078e0254 */
[----:B------:R-:W-:Y:S01]  /*7240*/  @!P2 IMAD.IADD R4, R4, 0x1, -R9 ;  /* 0x000000010404a824 */ /* 0x000fe200078e0a09 */
[----:B------:R-:W-:Y:S01]  /*7250*/  ISETP.GT.U32.AND P2, PT, R9, R8, PT ;  /* 0x000000080900720c */ /* 0x000fe20003f44070 */
[----:B------:R-:W-:-:S02]  /*7260*/  VIADD R13, R0, 0x89 ;  /* 0x00000089000d7836 */ /* 0x000fc40000000000 */
[--C-:B------:R-:W-:Y:S01]  /*7270*/  @!P6 IMAD.IADD R6, R6, 0x1, -R9.reuse ;  /* 0x000000010606e824 */ /* 0x100fe200078e0a09 */
[C---:B------:R-:W-:Y:S01]  /*7280*/  ISETP.GT.U32.AND P6, PT, R9.reuse, R84, PT ;  /* 0x000000540900720c */ /* 0x040fe20003fc4070 */
[C---:B------:R-:W-:Y:S01]  /*7290*/  VIADD R15, R0.reuse, 0x8b ;  /* 0x0000008b000f7836 */ /* 0x040fe20000000000 */
[----:B------:R-:W-:Y:S01]  /*72a0*/  IABS R82, R13 ;  /* 0x0000000d00527213 */ /* 0x000fe20000000000 */
[----:B------:R-:W-:Y:S02]  /*72b0*/  VIADD R14, R0, 0x8a ;  /* 0x0000008a000e7836 */ /* 0x000fe40000000000 */
[----:B------:R-:W-:Y:S01]  /*72c0*/  @!P1 IMAD.MOV R86, RZ, RZ, -R86 ;  /* 0x000000ffff569224 */ /* 0x000fe200078e0a56 */
[----:B------:R-:W-:Y:S01]  /*72d0*/  IABS R80, R15 ;  /* 0x0000000f00507213 */ /* 0x000fe20000000000 */
[----:B------:R-:W-:Y:S01]  /*72e0*/  IMAD.HI.U32 R3, R10, R82, RZ ;  /* 0x000000520a037227 */ /* 0x000fe200078e00ff */
[----:B------:R-:W-:Y:S02]  /*72f0*/  IABS R81, R14 ;  /* 0x0000000e00517213 */ /* 0x000fe40000000000 */
[C---:B------:R-:W-:Y:S01]  /*7300*/  ISETP.GT.U32.AND P1, PT, R9.reuse, R6, PT ;  /* 0x000000060900720c */ /* 0x040fe20003f24070 */
[----:B------:R-:W-:Y:S01]  /*7310*/  @!P2 IMAD.IADD R8, R8, 0x1, -R9 ;  /* 0x000000010808a824 */ /* 0x000fe200078e0a09 */
[----:B------:R-:W-:Y:S01]  /*7320*/  ISETP.GT.U32.AND P2, PT, R9, R4, PT ;  /* 0x000000040900720c */ /* 0x000fe20003f44070 */
[----:B------:R-:W-:-:S02]  /*7330*/  IMAD.MOV R3, RZ, RZ, -R3 ;  /* 0x000000ffff037224 */ /* 0x000fc400078e0a03 */
[----:B------:R-:W-:Y:S01]  /*7340*/  @!P6 IMAD.IADD R84, R84, 0x1, -R9 ;  /* 0x000000015454e824 */ /* 0x000fe200078e0a09 */
[C---:B------:R-:W-:Y:S01]  /*7350*/  ISETP.GT.U32.AND P6, PT, R9.reuse, R8, PT ;  /* 0x000000080900720c */ /* 0x040fe20003fc4070 */
[----:B------:R-:W-:Y:S02]  /*7360*/  IMAD R82, R9, R3, R82 ;  /* 0x0000000309527224 */ /* 0x000fe400078e0252 */
[----:B------:R-:W-:-:S04]  /*7370*/  IMAD.HI.U32 R3, R10, R80, RZ ;  /* 0x000000500a037227 */ /* 0x000fc800078e00ff */
[----:B------:R-:W-:Y:S02]  /*7380*/  IMAD.MOV R3, RZ, RZ, -R3 ;  /* 0x000000ffff037224 */ /* 0x000fe400078e0a03 */
[----:B------:R-:W-:-:S04]  /*7390*/  IMAD.HI.U32 R7, R10, R81, RZ ;  /* 0x000000510a077227 */ /* 0x000fc800078e00ff */
[C---:B------:R-:W-:Y:S02]  /*73a0*/  IMAD R80, R9.reuse, R3, R80 ;  /* 0x0000000309507224 */ /* 0x040fe400078e0250 */
[----:B------:R-:W-:Y:S02]  /*73b0*/  VIADD R16, R0, 0x8c ;  /* 0x0000008c00107836 */ /* 0x000fe40000000000 */
[----:B------:R-:W-:Y:S01]  /*73c0*/  @!P5 IMAD.MOV R85, RZ, RZ, -R85 ;  /* 0x000000ffff55d224 */ /* 0x000fe200078e0a55 */
[C---:B------:R-:W-:Y:S01]  /*73d0*/  ISETP.GT.U32.AND P5, PT, R9.reuse, R84, PT ;  /* 0x000000540900720c */ /* 0x040fe20003fa4070 */
[----:B------:R-:W-:Y:S01]  /*73e0*/  @!P6 IMAD.IADD R8, R8, 0x1, -R9 ;  /* 0x000000010808e824 */ /* 0x000fe200078e0a09 */
[----:B------:R-:W-:Y:S01]  /*73f0*/  ISETP.GT.U32.AND P6, PT, R9, R80, PT ;  /* 0x000000500900720c */ /* 0x000fe20003fc4070 */
[----:B------:R-:W-:Y:S01]  /*7400*/  IMAD.MOV R18, RZ, RZ, -R7 ;  /* 0x000000ffff127224 */ /* 0x000fe200078e0a07 */
[----:B------:R-:W-:Y:S01]  /*7410*/  IABS R7, R16 ;  /* 0x0000001000077213 */ /* 0x000fe20000000000 */
[----:B------:R-:W-:-:S02]  /*7420*/  IMAD.MOV.U32 R17, RZ, RZ, R2 ;  /* 0x000000ffff117224 */ /* 0x000fc400078e0002 */
[----:B------:R-:W-:Y:S01]  /*7430*/  @!P1 IMAD.IADD R6, R6, 0x1, -R9 ;  /* 0x0000000106069824 */ /* 0x000fe200078e0a09 */
[----:B------:R-:W-:Y:S01]  /*7440*/  ISETP.GE.AND P1, PT, R12, RZ, PT ;  /* 0x000000ff0c00720c */ /* 0x000fe20003f26270 */
[----:B------:R-:W-:Y:S02]  /*7450*/  IMAD.MOV.U32 R3, RZ, RZ, R7 ;  /* 0x000000ffff037224 */ /* 0x000fe400078e0007 */
[----:B------:R-:W-:Y:S01]  /*7460*/  @!P0 IMAD.MOV R17, RZ, RZ, -R17 ;  /* 0x000000ffff118224 */ /* 0x000fe200078e0a11 */
[----:B------:R-:W-:Y:S01]  /*7470*/  ISETP.GT.U32.AND P0, PT, R9, R82, PT ;  /* 0x000000520900720c */ /* 0x000fe20003f04070 */
[----:B------:R-:W-:Y:S02]  /*7480*/  VIADD R12, R0, 0x8d ;  /* 0x0000008d000c7836 */ /* 0x000fe40000000000 */
[----:B------:R-:W-:Y:S01]  /*7490*/  IMAD.HI.U32 R2, R10, R3, RZ ;  /* 0x000000030a027227 */ /* 0x000fe200078e00ff */
[----:B------:R0:W-:Y:S02]  /*74a0*/  STL [R1+0x358], R17 ;  /* 0x0003581101007387 */ /* 0x0001e40000100800 */
[----:B------:R-:W-:Y:S01]  /*74b0*/  IABS R7, R12 ;  /* 0x0000000c00077213 */ /* 0x000fe20000000000 */
[--C-:B------:R-:W-:Y:S01]  /*74c0*/  @!P5 IMAD.IADD R84, R84, 0x1, -R9.reuse ;  /* 0x000000015454d824 */ /* 0x100fe200078e0a09 */
[----:B------:R-:W-:Y:S01]  /*74d0*/  ISETP.GE.AND P5, PT, R11, RZ, PT ;  /* 0x000000ff0b00720c */ /* 0x000fe20003fa6270 */
[----:B------:R-:W-:-:S02]  /*74e0*/  @!P6 IMAD.IADD R80, R80, 0x1, -R9 ;  /* 0x000000015050e824 */ /* 0x000fc400078e0a09 */
[----:B------:R-:W-:Y:S02]  /*74f0*/  IMAD.MOV R2, RZ, RZ, -R2 ;  /* 0x000000ffff027224 */ /* 0x000fe400078e0a02 */
[----:B------:R-:W-:Y:S01]  /*7500*/  @!P2 IMAD.IADD R4, R4, 0x1, -R9 ;  /* 0x000000010404a824 */ /* 0x000fe200078e0a09 */
[C---:B------:R-:W-:Y:S01]  /*7510*/  ISETP.GT.U32.AND P6, PT, R9.reuse, R80, PT ;  /* 0x000000500900720c */ /* 0x040fe20003fc4070 */
[----:B------:R-:W-:Y:S02]  /*7520*/  IMAD R2, R9, R2, R3 ;  /* 0x0000000209027224 */ /* 0x000fe400078e0203 */
[----:B------:R-:W-:-:S04]  /*7530*/  IMAD.HI.U32 R3, R10, R7, RZ ;  /* 0x000000070a037227 */ /* 0x000fc800078e00ff */
[----:B------:R-:W-:Y:S02]  /*7540*/  IMAD R81, R9, R18, R81 ;  /* 0x0000001209517224 */ /* 0x000fe400078e0251 */
[----:B------:R-:W-:Y:S01]  /*7550*/  @!P0 IMAD.IADD R82, R82, 0x1, -R9 ;  /* 0x0000000152528824 */ /* 0x000fe200078e0a09 */
[----:B------:R-:W-:Y:S01]  /*7560*/  ISETP.GE.AND P0, PT, R13, RZ, PT ;  /* 0x000000ff0d00720c */ /* 0x000fe20003f06270 */
[----:B------:R-:W-:Y:S01]  /*7570*/  IMAD.MOV.U32 R18, RZ, RZ, R4 ;  /* 0x000000ffff127224 */ /* 0x000fe200078e0004 */
[C---:B------:R-:W-:Y:S01]  /*7580*/  ISETP.GT.U32.AND P2, PT, R9.reuse, R81, PT ;  /* 0x000000510900720c */ /* 0x040fe20003f44070 */
[----:B------:R-:W-:Y:S02]  /*7590*/  IMAD.MOV.U32 R4, RZ, RZ, R8 ;  /* 0x000000ffff047224 */ /* 0x000fe400078e0008 */
[----:B------:R-:W-:Y:S02]  /*75a0*/  IMAD.MOV R8, RZ, RZ, -R3 ;  /* 0x000000ffff087224 */ /* 0x000fe400078e0a03 */
[----:B------:R-:W-:Y:S01]  /*75b0*/  @!P3 IMAD.MOV R18, RZ, RZ, -R18 ;  /* 0x000000ffff12b224 */ /* 0x000fe200078e0a12 */
[C---:B------:R-:W-:Y:S01]  /*75c0*/  ISETP.GT.U32.AND P3, PT, R9.reuse, R82, PT ;  /* 0x000000520900720c */ /* 0x040fe20003f64070 */
[----:B------:R-:W-:Y:S01]  /*75d0*/  @!P5 IMAD.MOV R84, RZ, RZ, -R84 ;  /* 0x000000ffff54d224 */ /* 0x000fe200078e0a54 */
[C---:B------:R-:W-:Y:S01]  /*75e0*/  ISETP.GT.U32.AND P5, PT, R9.reuse, R2, PT ;  /* 0x000000020900720c */ /* 0x040fe20003fa4070 */
[----:B------:R-:W-:Y:S01]  /*75f0*/  IMAD R8, R9, R8, R7 ;  /* 0x0000000809087224 */ /* 0x000fe200078e0207 */
[----:B------:R-:W-:Y:S01]  /*7600*/  STL [R1+0x35c], R18 ;  /* 0x00035c1201007387 */ /* 0x000fe20000100800 */
[----:B------:R-:W-:-:S02]  /*7610*/  @!P6 IMAD.IADD R80, R80, 0x1, -R9 ;  /* 0x000000015050e824 */ /* 0x000fc400078e0a09 */
[----:B------:R-:W-:Y:S01]  /*7620*/  VIADD R11, R0, 0x8e ;  /* 0x0000008e000b7836 */ /* 0x000fe20000000000 */
[----:B------:R-:W-:Y:S01]  /*7630*/  ISETP.GT.U32.AND P6, PT, R9, R8, PT ;  /* 0x000000080900720c */ /* 0x000fe20003fc4070 */
[----:B0-----:R-:W-:Y:S02]  /*7640*/  IMAD.MOV.U32 R17, RZ, RZ, R6 ;  /* 0x000000ffff117224 */ /* 0x001fe400078e0006 */
[----:B------:R-:W-:Y:S01]  /*7650*/  @!P1 IMAD.MOV R4, RZ, RZ, -R4 ;  /* 0x000000ffff049224 */ /* 0x000fe200078e0a04 */
[----:B------:R-:W-:Y:S01]  /*7660*/  IABS R6, R11 ;  /* 0x0000000b00067213 */ /* 0x000fe20000000000 */
[----:B------:R-:W-:Y:S01]  /*7670*/  @!P4 IMAD.MOV R17, RZ, RZ, -R17 ;  /* 0x000000ffff11c224 */ /* 0x000fe200078e0a11 */
[----:B------:R-:W-:Y:S01]  /*7680*/  ISETP.GE.AND P1, PT, R15, RZ, PT ;  /* 0x000000ff0f00720c */ /* 0x000fe20003f26270 */
[--C-:B------:R-:W-:Y:S01]  /*7690*/  @!P3 IMAD.IADD R82, R82, 0x1, -R9.reuse ;  /* 0x000000015252b824 */ /* 0x100fe200078e0a09 */
[----:B------:R-:W-:Y:S01]  /*76a0*/  ISETP.GE.AND P3, PT, R16, RZ, PT ;  /* 0x000000ff1000720c */ /* 0x000fe20003f66270 */
[----:B------:R-:W-:Y:S01]  /*76b0*/  VIADD R16, R0, 0x8f ;  /* 0x0000008f00107836 */ /* 0x000fe20000000000 */
[----:B------:R-:W-:Y:S01]  /*76c0*/  STL [R1+0x364], R17 ;  /* 0x0003641101007387 */ /* 0x000fe20000100800 */
[--C-:B------:R-:W-:Y:S01]  /*76d0*/  @!P5 IMAD.IADD R2, R2, 0x1, -R9.reuse ;  /* 0x000000010202d824 */ /* 0x100fe200078e0a09 */
[----:B------:R-:W-:Y:S01]  /*76e0*/  ISETP.GE.AND P5, PT, R11, RZ, PT ;  /* 0x000000ff0b00720c */ /* 0x000fe20003fa6270 */
[----:B------:R-:W-:Y:S01]  /*76f0*/  IMAD.HI.U32 R3, R10, R6, RZ ;  /* 0x000000060a037227 */ /* 0x000fe200078e00ff */
[----:B------:R0:W-:Y:S03]  /*7700*/  STL [R1+0x368], R4 ;  /* 0x0003680401007387 */ /* 0x0001e60000100800 */
[----:B------:R-:W-:Y:S01]  /*7710*/  @!P0 IMAD.MOV R82, RZ, RZ, -R82 ;  /* 0x000000ffff528224 */ /* 0x000fe200078e0a52 */
[----:B------:R-:W-:Y:S01]  /*7720*/  ISETP.GT.U32.AND P0, PT, R9, R2, PT ;  /* 0x000000020900720c */ /* 0x000fe20003f04070 */
[----:B------:R-:W-:-:S02]  /*7730*/  @!P6 IMAD.IADD R8, R8, 0x1, -R9 ;  /* 0x000000010808e824 */ /* 0x000fc400078e0a09 */
[----:B------:R-:W-:Y:S02]  /*7740*/  IMAD.MOV R3, RZ, RZ, -R3 ;  /* 0x000000ffff037224 */ /* 0x000fe400078e0a03 */
[----:B------:R-:W-:Y:S01]  /*7750*/  @!P2 IMAD.IADD R81, R81, 0x1, -R9 ;  /* 0x000000015151a824 */ /* 0x000fe200078e0a09 */
[----:B0-----:R-:W-:Y:S01]  /*7760*/  IABS R4, R16 ;  /* 0x0000001000047213 */ /* 0x001fe20000000000 */
[C---:B------:R-:W-:Y:S01]  /*7770*/  IMAD R6, R9.reuse, R3, R6 ;  /* 0x0000000309067224 */ /* 0x040fe200078e0206 */
[C---:B------:R-:W-:Y:S01]  /*7780*/  ISETP.GT.U32.AND P6, PT, R9.reuse, R8, PT ;  /* 0x000000080900720c */ /* 0x040fe20003fc4070 */
[----:B------:R-:W-:Y:S01]  /*7790*/  VIADD R11, R0, 0x92 ;  /* 0x00000092000b7836 */ /* 0x000fe20000000000 */
[----:B------:R-:W-:Y:S01]  /*77a0*/  ISETP.GT.U32.AND P4, PT, R9, R81, PT ;  /* 0x000000510900720c */ /* 0x000fe20003f84070 */
[----:B------:R-:W-:Y:S01]  /*77b0*/  IMAD.HI.U32 R3, R10, R4, RZ ;  /* 0x000000040a037227 */ /* 0x000fe200078e00ff */
[----:B------:R-:W-:Y:S02]  /*77c0*/  ISETP.GE.AND P2, PT, R14, RZ, PT ;  /* 0x000000ff0e00720c */ /* 0x000fe40003f46270 */
[----:B------:R-:W-:Y:S01]  /*77d0*/  IABS R76, R11 ;  /* 0x0000000b004c7213 */ /* 0x000fe20000000000 */
[----:B------:R-:W-:-:S02]  /*77e0*/  IMAD.MOV R3, RZ, RZ, -R3 ;  /* 0x000000ffff037224 */ /* 0x000fc400078e0a03 */
[--C-:B------:R-:W-:Y:S01]  /*77f0*/  @!P0 IMAD.IADD R2, R2, 0x1, -R9.reuse ;  /* 0x0000000102028824 */ /* 0x100fe200078e0a09 */
[C---:B------:R-:W-:Y:S01]  /*7800*/  ISETP.GT.U32.AND P0, PT, R9.reuse, R6, PT ;  /* 0x000000060900720c */ /* 0x040fe20003f04070 */
[----:B------:R-:W-:Y:S02]  /*7810*/  IMAD R4, R9, R3, R4 ;  /* 0x0000000309047224 */ /* 0x000fe400078e0204 */
[--C-:B------:R-:W-:Y:S02]  /*7820*/  @!P6 IMAD.IADD R8, R8, 0x1, -R9.reuse ;  /* 0x000000010808e824 */ /* 0x100fe400078e0a09 */
[----:B------:R-:W-:Y:S01]  /*7830*/  @!P4 IMAD.IADD R81, R81, 0x1, -R9 ;  /* 0x000000015151c824 */ /* 0x000fe200078e0a09 */
[----:B------:R-:W-:Y:S01]  /*7840*/  ISETP.GT.U32.AND P6, PT, R9, R4, PT ;  /* 0x000000040900720c */ /* 0x000fe20003fc4070 */
[----:B------:R-:W-:Y:S01]  /*7850*/  VIADD R7, R0, 0x90 ;  /* 0x0000009000077836 */ /* 0x000fe20000000000 */
[----:B------:R-:W-:Y:S01]  /*7860*/  ISETP.GE.AND P4, PT, R12, RZ, PT ;  /* 0x000000ff0c00720c */ /* 0x000fe20003f86270 */
[----:B------:R-:W-:-:S02]  /*7870*/  VIADD R12, R0, 0x91 ;  /* 0x00000091000c7836 */ /* 0x000fc40000000000 */
[----:B------:R-:W-:Y:S01]  /*7880*/  IMAD.HI.U32 R15, R10, R76, RZ ;  /* 0x0000004c0a0f7227 */ /* 0x000fe200078e00ff */
[----:B------:R-:W-:Y:S02]  /*7890*/  IABS R78, R7 ;  /* 0x00000007004e7213 */ /* 0x000fe40000000000 */
[----:B------:R-:W-:Y:S01]  /*78a0*/  IABS R77, R12 ;  /* 0x0000000c004d7213 */ /* 0x000fe20000000000 */
[----:B------:R-:W-:Y:S01]  /*78b0*/  @!P0 IMAD.IADD R6, R6, 0x1, -R9 ;  /* 0x0000000106068824 */ /* 0x000fe200078e0a09 */
[----:B------:R-:W-:Y:S01]  /*78c0*/  ISETP.GE.AND P0, PT, R16, RZ, PT ;  /* 0x000000ff1000720c */ /* 0x000fe20003f06270 */
[----:B------:R-:W-:Y:S02]  /*78d0*/  IMAD.MOV R15, RZ, RZ, -R15 ;  /* 0x000000ffff0f7224 */ /* 0x000fe400078e0a0f */
[----:B------:R-:W-:Y:S01]  /*78e0*/  @!P6 IMAD.IADD R4, R4, 0x1, -R9 ;  /* 0x000000010404e824 */ /* 0x000fe200078e0a09 */
[----:B------:R-:W-:Y:S01]  /*78f0*/  ISETP.GT.U32.AND P6, PT, R9, R6, PT ;  /* 0x000000060900720c */ /* 0x000fe20003fc4070 */
[----:B------:R-:W-:-:S04]  /*7900*/  IMAD.HI.U32 R13, R10, R78, RZ ;  /* 0x0000004e0a0d7227 */ /* 0x000fc800078e00ff */
[----:B------:R-:W-:Y:S02]  /*7910*/  IMAD R76, R9, R15, R76 ;  /* 0x0000000f094c7224 */ /* 0x000fe400078e024c */
[----:B------:R-:W-:-:S04]  /*7920*/  IMAD.HI.U32 R14, R10, R77, RZ ;  /* 0x0000004d0a0e7227 */ /* 0x000fc800078e00ff */
[----:B------:R-:W-:Y:S02]  /*7930*/  IMAD.MOV R13, RZ, RZ, -R13 ;  /* 0x000000ffff0d7224 */ /* 0x000fe400078e0a0d */
[----:B------:R-:W-:Y:S01]  /*7940*/  @!P6 IMAD.IADD R6, R6, 0x1, -R9 ;  /* 0x000000010606e824 */ /* 0x000fe200078e0a09 */
[C---:B------:R-:W-:Y:S01]  /*7950*/  ISETP.GT.U32.AND P6, PT, R9.reuse, R76, PT ;  /* 0x0000004c0900720c */ /* 0x040fe20003fc4070 */
[----:B------:R-:W-:Y:S02]  /*7960*/  VIADD R3, R0, 0x93 ;  /* 0x0000009300037836 */ /* 0x000fe40000000000 */
[----:B------:R-:W-:Y:S02]  /*7970*/  IMAD.MOV R14, RZ, RZ, -R14 ;  /* 0x000000ffff0e7224 */ /* 0x000fe400078e0a0e */
[----:B------:R-:W-:Y:S01]  /*7980*/  IMAD R78, R9, R13, R78 ;  /* 0x0000000d094e7224 */ /* 0x000fe200078e024e */
[----:B------:R-:W-:Y:S01]  /*7990*/  IABS R74, R3 ;  /* 0x00000003004a7213 */ /* 0x000fe20000000000 */
[----:B------:R-:W-:-:S02]  /*79a0*/  IMAD.MOV.U32 R17, RZ, RZ, R8 ;  /* 0x000000ffff117224 */ /* 0x000fc400078e0008 */
[C---:B------:R-:W-:Y:S02]  /*79b0*/  IMAD R77, R9.reuse, R14, R77 ;  /* 0x0000000e094d7224 */ /* 0x040fe400078e024d */
[----:B------:R-:W-:Y:S02]  /*79c0*/  IMAD.MOV.U32 R18, RZ, RZ, R2 ;  /* 0x000000ffff127224 */ /* 0x000fe400078e0002 */
[----:B------:R-:W-:Y:S01]  /*79d0*/  @!P1 IMAD.MOV R80, RZ, RZ, -R80 ;  /* 0x000000ffff509224 */ /* 0x000fe200078e0a50 */
[----:B------:R-:W-:Y:S01]  /*79e0*/  ISETP.GT.U32.AND P1, PT, R9, R78, PT ;  /* 0x0000004e0900720c */ /* 0x000fe20003f24070 */
[----:B------:R-:W-:Y:S01]  /*79f0*/  @!P4 IMAD.MOV R17, RZ, RZ, -R17 ;  /* 0x000000ffff11c224 */ /* 0x000fe200078e0a11 */
[----:B------:R-:W-:Y:S01]  /*7a00*/  ISETP.GE.AND P4, PT, R7, RZ, PT ;  /* 0x000000ff0700720c */ /* 0x000fe20003f86270 */
[----:B------:R-:W-:Y:S01]  /*7a10*/  @!P2 IMAD.MOV R81, RZ, RZ, -R81 ;  /* 0x000000ffff51a224 */ /* 0x000fe200078e0a51 */
[C---:B------:R-:W-:Y:S01]  /*7a20*/  ISETP.GT.U32.AND P2, PT, R9.reuse, R4, PT ;  /* 0x000000040900720c */ /* 0x040fe20003f44070 */
[----:B------:R-:W-:Y:S01]  /*7a30*/  @!P3 IMAD.MOV R18, RZ, RZ, -R18 ;  /* 0x000000ffff12b224 */ /* 0x000fe200078e0a12 */
[----:B------:R-:W-:Y:S01]  /*7a40*/  ISETP.GT.U32.AND P3, PT, R9, R77, PT ;  /* 0x0000004d0900720c */ /* 0x000fe20003f64070 */
[----:B------:R-:W-:-:S02]  /*7a50*/  VIADD R7, R0, 0x94 ;  /* 0x0000009400077836 */ /* 0x000fc40000000000 */
[----:B------:R-:W-:Y:S01]  /*7a60*/  IMAD.HI.U32 R2, R10, R74, RZ ;  /* 0x0000004a0a027227 */ /* 0x000fe200078e00ff */
[----:B------:R-:W-:Y:S02]  /*7a70*/  STL [R1+0x5b8], R18 ;  /* 0x0005b81201007387 */ /* 0x000fe40000100800 */
[----:B------:R-:W-:Y:S01]  /*7a80*/  IABS R14, R7 ;  /* 0x00000007000e7213 */ /* 0x000fe20000000000 */
[--C-:B------:R-:W-:Y:S01]  /*7a90*/  @!P6 IMAD.IADD R76, R76, 0x1, -R9.reuse ;  /* 0x000000014c4ce824 */ /* 0x100fe200078e0a09 */
[----:B------:R-:W-:Y:S01]  /*7aa0*/  STL [R1+0x5c4], R17 ;  /* 0x0005c41101007387 */ /* 0x000fe20000100800 */
[----:B------:R-:W-:Y:S02]  /*7ab0*/  IMAD.MOV R2, RZ, RZ, -R2 ;  /* 0x000000ffff027224 */ /* 0x000fe400078e0a02 */
[----:B------:R-:W-:Y:S01]  /*7ac0*/  @!P1 IMAD.IADD R78, R78, 0x1, -R9 ;  /* 0x000000014e4e9824 */ /* 0x000fe200078e0a09 */
[C---:B------:R-:W-:Y:S01]  /*7ad0*/  ISETP.GT.U32.AND P6, PT, R9.reuse, R76, PT ;  /* 0x0000004c0900720c */ /* 0x040fe20003fc4070 */
[----:B------:R-:W-:Y:S01]  /*7ae0*/  IMAD R74, R9, R2, R74 ;  /* 0x00000002094a7224 */ /* 0x000fe200078e024a */
[----:B------:R-:W-:Y:S01]  /*7af0*/  ISETP.GE.AND P1, PT, R11, RZ, PT ;  /* 0x000000ff0b00720c */ /* 0x000fe20003f26270 */
[----:B------:R-:W-:-:S04]  /*7b00*/  IMAD.HI.U32 R2, R10, R14, RZ ;  /* 0x0000000e0a027227 */ /* 0x000fc800078e00ff */
[----:B------:R-:W-:Y:S02]  /*7b10*/  IMAD.MOV.U32 R8, RZ, RZ, R6 ;  /* 0x000000ffff087224 */ /* 0x000fe400078e0006 */
[--C-:B------:R-:W-:Y:S01]  /*7b20*/  @!P2 IMAD.IADD R4, R4, 0x1, -R9.reuse ;  /* 0x000000010404a824 */ /* 0x100fe200078e0a09 */
[----:B------:R-:W-:Y:S01]  /*7b30*/  ISETP.GE.AND P2, PT, R12, RZ, PT ;  /* 0x000000ff0c00720c */ /* 0x000fe20003f46270 */
[--C-:B------:R-:W-:Y:S01]  /*7b40*/  @!P3 IMAD.IADD R77, R77, 0x1, -R9.reuse ;  /* 0x000000014d4db824 */ /* 0x100fe200078e0a09 */
[C---:B------:R-:W-:Y:S01]  /*7b50*/  ISETP.GT.U32.AND P3, PT, R9.reuse, R78, PT ;  /* 0x0000004e0900720c */ /* 0x040fe20003f64070 */
[----:B------:R-:W-:Y:S02]  /*7b60*/  VIADD R6, R0, 0x95 ;  /* 0x0000009500067836 */ /* 0x000fe40000000000 */
[----:B------:R-:W-:Y:S02]  /*7b70*/  IMAD.MOV R2, RZ, RZ, -R2 ;  /* 0x000000ffff027224 */ /* 0x000fe400078e0a02 */
[----:B------:R-:W-:Y:S01]  /*7b80*/  @!P5 IMAD.MOV R8, RZ, RZ, -R8 ;  /* 0x000000ffff08d224 */ /* 0x000fe200078e0a08 */
[C---:B------:R-:W-:Y:S01]  /*7b90*/  ISETP.GT.U32.AND P5, PT, R9.reuse, R77, PT ;  /* 0x0000004d0900720c */ /* 0x040fe20003fa4070 */
[----:B------:R-:W-:Y:S01]  /*7ba0*/  @!P0 IMAD.MOV R4, RZ, RZ, -R4 ;  /* 0x000000ffff048224 */ /* 0x000fe200078e0a04 */
[----:B------:R-:W-:Y:S01]  /*7bb0*/  IABS R12, R6 ;  /* 0x00000006000c7213 */ /* 0x000fe20000000000 */
[C---:B------:R-:W-:Y:S01]  /*7bc0*/  IMAD R14, R9.reuse, R2, R14 ;  /* 0x00000002090e7224 */ /* 0x040fe200078e020e */
[C---:B------:R-:W-:Y:S01]  /*7bd0*/  ISETP.GT.U32.AND P0, PT, R9.reuse, R74, PT ;  /* 0x0000004a0900720c */ /* 0x040fe20003f04070 */
[----:B------:R-:W-:Y:S01]  /*7be0*/  @!P6 IMAD.IADD R76, R76, 0x1, -R9 ;  /* 0x000000014c4ce824 */ /* 0x000fe200078e0a09 */
[----:B------:R0:W-:Y:S01]  /*7bf0*/  STL [R1+0x5cc], R8 ;  /* 0x0005cc0801007387 */ /* 0x0001e20000100800 */
[----:B------:R-:W-:Y:S01]  /*7c00*/  IMAD.HI.U32 R2, R10, R12, RZ ;  /* 0x0000000c0a027227 */ /* 0x000fe200078e00ff */
[----:B------:R-:W-:-:S02]  /*7c10*/  ISETP.GT.U32.AND P6, PT, R9, R14, PT ;  /* 0x0000000e0900720c */ /* 0x000fc40003fc4070 */
[----:B------:R1:W-:Y:S01]  /*7c20*/  STL [R1+0xac0], R4 ;  /* 0x000ac00401007387 */ /* 0x0003e20000100800 */
[----:B------:R-:W-:Y:S02]  /*7c30*/  IMAD.MOV R2, RZ, RZ, -R2 ;  /* 0x000000ffff027224 */ /* 0x000fe400078e0a02 */
[--C-:B------:R-:W-:Y:S01]  /*7c40*/  @!P3 IMAD.IADD R78, R78, 0x1, -R9.reuse ;  /* 0x000000014e4eb824 */ /* 0x100fe200078e0a09 */
[----:B------:R-:W-:Y:S01]  /*7c50*/  ISETP.GE.AND P3, PT, R3, RZ, PT ;  /* 0x000000ff0300720c */ /* 0x000fe20003f66270 */
[----:B------:R-:W-:Y:S02]  /*7c60*/  VIADD R3, R0, 0x96 ;  /* 0x0000009600037836 */ /* 0x000fe40000000000 */
[--C-:B------:R-:W-:Y:S01]  /*7c70*/  @!P5 IMAD.IADD R77, R77, 0x1, -R9.reuse ;  /* 0x000000014d4dd824 */ /* 0x100fe200078e0a09 */
[----:B------:R-:W-:Y:S01]  /*7c80*/  ISETP.GE.AND P5, PT, R7, RZ, PT ;  /* 0x000000ff0700720c */ /* 0x000fe20003fa6270 */
[--C-:B------:R-:W-:Y:S01]  /*7c90*/  @!P0 IMAD.IADD R74, R74, 0x1, -R9.reuse ;  /* 0x000000014a4a8824 */ /* 0x100fe200078e0a09 */
[----:B------:R-:W-:Y:S01]  /*7ca0*/  IABS R13, R3 ;  /* 0x00000003000d7213 */ /* 0x000fe20000000000 */
[C---:B------:R-:W-:Y:S01]  /*7cb0*/  IMAD R12, R9.reuse, R2, R12 ;  /* 0x00000002090c7224 */ /* 0x040fe200078e020c */
[----:B------:R-:W-:Y:S01]  /*7cc0*/  ISETP.GE.AND P0, PT, R6, RZ, PT ;  /* 0x000000ff0600720c */ /* 0x000fe20003f06270 */
[----:B------:R-:W-:Y:S01]  /*7cd0*/  @!P6 IMAD.IADD R14, R14, 0x1, -R9 ;  /* 0x000000010e0ee824 */ /* 0x000fe200078e0a09 */
[C---:B------:R-:W-:Y:S01]  /*7ce0*/  ISETP.GT.U32.AND P6, PT, R9.reuse, R74, PT ;  /* 0x0000004a0900720c */ /* 0x040fe20003fc4070 */
[----:B------:R-:W-:Y:S01]  /*7cf0*/  @!P2 IMAD.MOV R77, RZ, RZ, -R77 ;  /* 0x000000ffff4da224 */ /* 0x000fe200078e0a4d */
[----:B------:R-:W-:Y:S01]  /*7d00*/  ISETP.GT.U32.AND P2, PT, R9, R12, PT ;  /* 0x0000000c0900720c */ /* 0x000fe20003f44070 */
[----:B0-----:R-:W-:-:S04]  /*7d10*/  IMAD.HI.U32 R8, R10, R13, RZ ;  /* 0x0000000d0a087227 */ /* 0x001fc800078e00ff */
[C---:B------:R-:W-:Y:S02]  /*7d20*/  VIADD R7, R0.reuse, 0x98 ;  /* 0x0000009800077836 */ /* 0x040fe40000000000 */
[----:B-1----:R-:W-:Y:S02]  /*7d30*/  VIADD R4, R0, 0x97 ;  /* 0x0000009700047836 */ /* 0x002fe40000000000 */
[----:B------:R-:W-:Y:S01]  /*7d40*/  @!P4 IMAD.MOV R78, RZ, RZ, -R78 ;  /* 0x000000ffff4ec224 */ /* 0x000fe200078e0a4e */
[C---:B------:R-:W-:Y:S01]  /*7d50*/  ISETP.GT.U32.AND P4, PT, R9.reuse, R14, PT ;  /* 0x0000000e0900720c */ /* 0x040fe20003f84070 */
[----:B------:R-:W-:Y:S01]  /*7d60*/  IMAD.MOV R8, RZ, RZ, -R8 ;  /* 0x000000ffff087224 */ /* 0x000fe200078e0a08 */
[----:B------:R-:W-:Y:S01]  /*7d70*/  IABS R2, R7 ;  /* 0x0000000700027213 */ /* 0x000fe20000000000 */
[----:B------:R-:W-:Y:S01]  /*7d80*/  @!P6 IMAD.IADD R74, R74, 0x1, -R9 ;  /* 0x000000014a4ae824 */ /* 0x000fe200078e0a09 */
[----:B------:R-:W-:Y:S01]  /*7d90*/  IABS R6, R4 ;  /* 0x0000000400067213 */ /* 0x000fe20000000000 */
[----:B------:R-:W-:-:S02]  /*7da0*/  IMAD R13, R9, R8, R13 ;  /* 0x00000008090d7224 */ /* 0x000fc400078e020d */
[----:B------:R-:W-:Y:S01]  /*7db0*/  @!P2 IMAD.IADD R12, R12, 0x1, -R9 ;  /* 0x000000010c0ca824 */ /* 0x000fe200078e0a09 */
[----:B------:R-:W-:Y:S01]  /*7dc0*/  ISETP.GE.AND P2, PT, R7, RZ, PT ;  /* 0x000000ff0700720c */ /* 0x000fe20003f46270 */
[----:B------:R-:W-:Y:S01]  /*7dd0*/  @!P1 IMAD.MOV R76, RZ, RZ, -R76 ;  /* 0x000000ffff4c9224 */ /* 0x000fe200078e0a4c */
[----:B------:R-:W-:Y:S01]  /*7de0*/  ISETP.GE.AND P1, PT, R3, RZ, PT ;  /* 0x000000ff0300720c */ /* 0x000fe20003f26270 */
[----:B------:R-:W-:Y:S01]  /*7df0*/  @!P3 IMAD.MOV R74, RZ, RZ, -R74 ;  /* 0x000000ffff4ab224 */ /* 0x000fe200078e0a4a */
[C---:B------:R-:W-:Y:S01]  /*7e00*/  ISETP.GT.U32.AND P6, PT, R9.reuse, R13, PT ;  /* 0x0000000d0900720c */ /* 0x040fe20003fc4070 */
[----:B------:R-:W-:Y:S01]  /*7e10*/  IMAD.HI.U32 R3, R10, R2, RZ ;  /* 0x000000020a037227 */ /* 0x000fe200078e00ff */
[----:B------:R-:W-:-:S03]  /*7e20*/  ISETP.GT.U32.AND P3, PT, R9, R12, PT ;  /* 0x0000000c0900720c */ /* 0x000fc60003f64070 */
[----:B------:R-:W-:-:S04]  /*7e30*/  IMAD.HI.U32 R8, R10, R6, RZ ;  /* 0x000000060a087227 */ /* 0x000fc800078e00ff */
[----:B------:R-:W-:Y:S02]  /*7e40*/  IMAD.MOV R73, RZ, RZ, -R3 ;  /* 0x000000ffff497224 */ /* 0x000fe400078e0a03 */
[----:B------:R-:W-:Y:S02]  /*7e50*/  IMAD.MOV R8, RZ, RZ, -R8 ;  /* 0x000000ffff087224 */ /* 0x000fe400078e0a08 */
[----:B------:R-:W-:Y:S01]  /*7e60*/  @!P4 IMAD.IADD R14, R14, 0x1, -R9 ;  /* 0x000000010e0ec824 */ /* 0x000fe200078e0a09 */
[----:B------:R-:W-:Y:S01]  /*7e70*/  ISETP.GE.AND P4, PT, R4, RZ, PT ;  /* 0x000000ff0400720c */ /* 0x000fe20003f86270 */
[----:B------:R-:W-:Y:S02]  /*7e80*/  VIADD R3, R0, 0x99 ;  /* 0x0000009900037836 */ /* 0x000fe40000000000 */
[C---:B------:R-:W-:Y:S02]  /*7e90*/  IMAD R6, R9.reuse, R8, R6 ;  /* 0x0000000809067224 */ /* 0x040fe400078e0206 */
[----:B------:R-:W-:Y:S01]  /*7ea0*/  IMAD R73, R9, R73, R2 ;  /* 0x0000004909497224 */ /* 0x000fe200078e0202 */
[----:B------:R-:W-:Y:S01]  /*7eb0*/  IABS R72, R3 ;  /* 0x0000000300487213 */ /* 0x000fe20000000000 */
[----:B------:R-:W-:-:S02]  /*7ec0*/  IMAD.MOV.U32 R15, RZ, RZ, R14 ;  /* 0x000000ffff0f7224 */ /* 0x000fc400078e000e */
[----:B------:R-:W-:Y:S02]  /*7ed0*/  @!P6 IMAD.IADD R13, R13, 0x1, -R9 ;  /* 0x000000010d0de824 */ /* 0x000fe400078e0a09 */
[----:B------:R-:W-:Y:S01]  /*7ee0*/  @!P5 IMAD.MOV R15, RZ, RZ, -R15 ;  /* 0x000000ffff0fd224 */ /* 0x000fe200078e0a0f */
[C---:B------:R-:W-:Y:S01]  /*7ef0*/  ISETP.GT.U32.AND P5, PT, R9.reuse, R6, PT ;  /* 0x000000060900720c */ /* 0x040fe20003fa4070 */
[----:B------:R-:W-:Y:S01]  /*7f00*/  @!P3 IMAD.IADD R12, R12, 0x1, -R9 ;  /* 0x000000010c0cb824 */ /* 0x000fe200078e0a09 */
[C---:B------:R-:W-:Y:S01]  /*7f10*/  ISETP.GT.U32.AND P3, PT, R9.reuse, R73, PT ;  /* 0x000000490900720c */ /* 0x040fe20003f64070 */
[----:B------:R-:W-:Y:S01]  /*7f20*/  IMAD.HI.U32 R11, R10, R72, RZ ;  /* 0x000000480a0b7227 */ /* 0x000fe200078e00ff */
[----:B------:R-:W-:Y:S01]  /*7f30*/  ISETP.GT.U32.AND P6, PT, R9, R13, PT ;  /* 0x0000000d0900720c */ /* 0x000fe20003fc4070 */
[----:B------:R-:W-:Y:S02]  /*7f40*/  STL [R1+0xac8], R15 ;  /* 0x000ac80f01007387 */ /* 0x000fe40000100800 */
[----:B------:R-:W-:-:S02]  /*7f50*/  IMAD.MOV R11, RZ, RZ, -R11 ;  /* 0x000000ffff0b7224 */ /* 0x000fc400078e0a0b */
[----:B------:R-:W-:Y:S02]  /*7f60*/  VIADD R2, R0, 0x9b ;  /* 0x0000009b00027836 */ /* 0x000fe40000000000 */
[----:B------:R-:W-:Y:S02]  /*7f70*/  IMAD R72, R9, R11, R72 ;  /* 0x0000000b09487224 */ /* 0x000fe400078e0248 */
[--C-:B------:R-:W-:Y:S01]  /*7f80*/  @!P5 IMAD.IADD R6, R6, 0x1, -R9.reuse ;  /* 0x000000010606d824 */ /* 0x100fe200078e0a09 */
[----:B------:R-:W-:Y:S01]  /*7f90*/  IABS R69, R2 ;  /* 0x0000000200457213 */ /* 0x000fe20000000000 */
[--C-:B------:R-:W-:Y:S01]  /*7fa0*/  @!P3 IMAD.IADD R73, R73, 0x1, -R9.reuse ;  /* 0x000000014949b824 */ /* 0x100fe200078e0a09 */
[----:B------:R-:W-:Y:S01]  /*7fb0*/  ISETP.GT.U32.AND P5, PT, R9, R72, PT ;  /* 0x000000480900720c */ /* 0x000fe20003fa4070 */
[----:B------:R-:W-:Y:S02]  /*7fc0*/  VIADD R4, R0, 0x9c ;  /* 0x0000009c00047836 */ /* 0x000fe40000000000 */
[----:B------:R-:W-:Y:S01]  /*7fd0*/  @!P6 IMAD.IADD R13, R13, 0x1, -R9 ;  /* 0x000000010d0de824 */ /* 0x000fe200078e0a09 */
[----:B------:R-:W-:Y:S01]  /*7fe0*/  ISETP.GE.AND P6, PT, R3, RZ, PT ;  /* 0x000000ff0300720c */ /* 0x000fe20003fc6270 */
[----:B------:R-:W-:Y:S01]  /*7ff0*/  IMAD.HI.U32 R3, R10, R69, RZ ;  /* 0x000000450a037227 */ /* 0x000fe200078e00ff */
[----:B------:R-:W-:-:S02]  /*8000*/  ISETP.GT.U32.AND P3, PT, R9, R73, PT ;  /* 0x000000490900720c */ /* 0x000fc40003f64070 */
[----:B------:R-:W-:Y:S01]  /*8010*/  IABS R7, R4 ;  /* 0x0000000400077213 */ /* 0x000fe20000000000 */
[----:B------:R-:W-:Y:S02]  /*8020*/  VIADD R8, R0, 0x9a ;  /* 0x0000009a00087836 */ /* 0x000fe40000000000 */
[----:B------:R-:W-:Y:S02]  /*8030*/  IMAD.MOV R3, RZ, RZ, -R3 ;  /* 0x000000ffff037224 */ /* 0x000fe400078e0a03 */
[----:B------:R-:W-:Y:S01]  /*8040*/  IMAD.MOV.U32 R14, RZ, RZ, R12 ;  /* 0x000000ffff0e7224 */ /* 0x000fe200078e000c */
[----:B------:R-:W-:Y:S01]  /*8050*/  IABS R70, R8 ;  /* 0x0000000800467213 */ /* 0x000fe20000000000 */
[----:B------:R-:W-:-:S04]  /*8060*/  IMAD.HI.U32 R12, R10, R7, RZ ;  /* 0x000000070a0c7227 */ /* 0x000fc800078e00ff */
[----:B------:R-:W-:Y:S01]  /*8070*/  @!P1 IMAD.MOV R13, RZ, RZ, -R13 ;  /* 0x000000ffff0d9224 */ /* 0x000fe200078e0a0d */
[----:B------:R-:W-:Y:S01]  /*8080*/  ISETP.GE.AND P1, PT, R8, RZ, PT ;  /* 0x000000ff0800720c */ /* 0x000fe20003f26270 */
[----:B------:R-:W-:Y:S02]  /*8090*/  @!P5 IMAD.IADD R72, R72, 0x1, -R9 ;  /* 0x000000014848d824 */ /* 0x000fe400078e0a09 */
[C---:B------:R-:W-:Y:S02]  /*80a0*/  IMAD R69, R9.reuse, R3, R69 ;  /* 0x0000000309457224 */ /* 0x040fe400078e0245 */
[----:B------:R-:W-:Y:S01]  /*80b0*/  @!P0 IMAD.MOV R14, RZ, RZ, -R14 ;  /* 0x000000ffff0e8224 */ /* 0x000fe200078e0a0e */
[C---:B------:R-:W-:Y:S01]  /*80c0*/  ISETP.GT.U32.AND P0, PT, R9.reuse, R6, PT ;  /* 0x000000060900720c */ /* 0x040fe20003f04070 */
[----:B------:R-:W-:Y:S01]  /*80d0*/  IMAD.MOV R8, RZ, RZ, -R12 ;  /* 0x000000ffff087224 */ /* 0x000fe200078e0a0c */
[----:B------:R-:W-:Y:S01]  /*80e0*/  ISETP.GT.U32.AND P5, PT, R9, R72, PT ;  /* 0x000000480900720c */ /* 0x000fe20003fa4070 */
[----:B------:R-:W-:Y:S01]  /*80f0*/  @!P3 IMAD.IADD R73, R73, 0x1, -R9 ;  /* 0x000000014949b824 */ /* 0x000fe200078e0a09 */
[C---:B------:R-:W-:Y:S01]  /*8100*/  ISETP.GT.U32.AND P3, PT, R9.reuse, R69, PT ;  /* 0x000000450900720c */ /* 0x040fe20003f64070 */
[----:B------:R-:W-:Y:S01]  /*8110*/  IMAD R7, R9, R8, R7 ;  /* 0x0000000809077224 */ /* 0x000fe200078e0207 */
[----:B------:R-:W-:Y:S01]  /*8120*/  STL [R1+0xae4], R14 ;  /* 0x000ae40e01007387 */ /* 0x000fe20000100800 */
[----:B------:R-:W-:-:S03]  /*8130*/  IMAD.HI.U32 R11, R10, R70, RZ ;  /* 0x000000460a0b7227 */ /* 0x000fc600078e00ff */
[----:B------:R0:W-:Y:S01]  /*8140*/  STL [R1+0xb0c], R13 ;  /* 0x000b0c0d01007387 */ /* 0x0001e20000100800 */
[----:B------:R-:W-:Y:S01]  /*8150*/  @!P2 IMAD.MOV R73, RZ, RZ, -R73 ;  /* 0x000000ffff49a224 */ /* 0x000fe200078e0a49 */
[C---:B------:R-:W-:Y:S01]  /*8160*/  ISETP.GT.U32.AND P2, PT, R9.reuse, R7, PT ;  /* 0x000000070900720c */ /* 0x040fe20003f44070 */
[----:B------:R-:W-:Y:S02]  /*8170*/  VIADD R3, R0, 0x9d ;  /* 0x0000009d00037836 */ /* 0x000fe40000000000 */
[----:B------:R-:W-:Y:S02]  /*8180*/  IMAD.MOV R11, RZ, RZ, -R11 ;  /* 0x000000ffff0b7224 */ /* 0x000fe400078e0a0b */
[--C-:B------:R-:W-:Y:S01]  /*8190*/  @!P0 IMAD.IADD R6, R6, 0x1, -R9.reuse ;  /* 0x0000000106068824 */ /* 0x100fe200078e0a09 */
[----:B------:R-:W-:Y:S01]  /*81a0*/  IABS R8, R3 ;  /* 0x0000000300087213 */ /* 0x000fe20000000000 */
[----:B------:R-:W-:Y:S02]  /*81b0*/  IMAD R70, R9, R11, R70 ;  /* 0x0000000b09467224 */ /* 0x000fe400078e0246 */
[--C-:B------:R-:W-:Y:S01]  /*81c0*/  @!P5 IMAD.IADD R72, R72, 0x1, -R9.reuse ;  /* 0x000000014848d824 */ /* 0x100fe200078e0a09 */
[----:B------:R-:W-:Y:S01]  /*81d0*/  ISETP.GE.AND P5, PT, R4, RZ, PT ;  /* 0x000000ff0400720c */ /* 0x000fe20003fa6270 */
[----:B------:R-:W-:Y:S01]  /*81e0*/  @!P3 IMAD.IADD R69, R69, 0x1, -R9 ;  /* 0x000000014545b824 */ /* 0x000fe200078e0a09 */
[----:B------:R-:W-:Y:S01]  /*81f0*/  ISETP.GT.U32.AND P0, PT, R9, R70, PT ;  /* 0x000000460900720c */ /* 0x000fe20003f04070 */
[----:B0-----:R-:W-:-:S02]  /*8200*/  IMAD.MOV.U32 R13, RZ, RZ, R6 ;  /* 0x000000ffff0d7224 */ /* 0x001fc400078e0006 */
[----:B------:R-:W-:Y:S01]  /*8210*/  VIADD R4, R0, 0x9e ;  /* 0x0000009e00047836 */ /* 0x000fe20000000000 */
[----:B------:R-:W-:Y:S01]  /*8220*/  ISETP.GT.U32.AND P3, PT, R9, R69, PT ;  /* 0x000000450900720c */ /* 0x000fe20003f64070 */
[----:B------:R-:W-:Y:S02]  /*8230*/  IMAD.MOV.U32 R6, RZ, RZ, R8 ;  /* 0x000000ffff067224 */ /* 0x000fe400078e0008 */
[----:B------:R-:W-:Y:S01]  /*8240*/  @!P4 IMAD.MOV R13, RZ, RZ, -R13 ;  /* 0x000000ffff0dc224 */ /* 0x000fe200078e0a0d */
[----:B------:R-:W-:Y:S01]  /*8250*/  ISETP.GE.AND P4, PT, R2, RZ, PT ;  /* 0x000000ff0200720c */ /* 0x000fe20003f86270 */
[----:B------:R-:W-:Y:S01]  /*8260*/  @!P2 IMAD.IADD R7, R7, 0x1, -R9 ;  /* 0x000000010707a824 */ /* 0x000fe200078e0a09 */
[----:B------:R-:W-:Y:S01]  /*8270*/  IABS R12, R4 ;  /* 0x00000004000c7213 */ /* 0x000fe20000000000 */
[----:B------:R-:W-:Y:S01]  /*8280*/  IMAD.HI.U32 R2, R10, R6, RZ ;  /* 0x000000060a027227 */ /* 0x000fe200078e00ff */
[----:B------:R0:W-:Y:S02]  /*8290*/  STL [R1+0xb10], R13 ;  /* 0x000b100d01007387 */ /* 0x0001e40000100800 */
[----:B------:R-:W-:Y:S01]  /*82a0*/  ISETP.GT.U32.AND P2, PT, R9, R7, PT ;  /* 0x000000070900720c */ /* 0x000fe20003f44070 */
[----:B------:R-:W-:-:S02]  /*82b0*/  IMAD.MOV R2, RZ, RZ, -R2 ;  /* 0x000000ffff027224 */ /* 0x000fc400078e0a02 */
[----:B------:R-:W-:Y:S02]  /*82c0*/  VIADD R11, R0, 0x9f ;  /* 0x0000009f000b7836 */ /* 0x000fe40000000000 */
[----:B------:R-:W-:Y:S02]  /*82d0*/  IMAD R6, R9, R2, R6 ;  /* 0x0000000209067224 */ /* 0x000fe400078e0206 */
[----:B------:R-:W-:Y:S01]  /*82e0*/  @!P0 IMAD.IADD R70, R70, 0x1, -R9 ;  /* 0x0000000146468824 */ /* 0x000fe200078e0a09 */
[----:B------:R-:W-:Y:S01]  /*82f0*/  IABS R2, R11 ;  /* 0x0000000b00027213 */ /* 0x000fe20000000000 */
[----:B0-----:R-:W-:-:S03]  /*8300*/  IMAD.HI.U32 R13, R10, R12, RZ ;  /* 0x0000000c0a0d7227 */ /* 0x001fc600078e00ff */
[----:B------:R-:W-:Y:S01]  /*8310*/  ISETP.GT.U32.AND P0, PT, R9, R70, PT ;  /* 0x000000460900720c */ /* 0x000fe20003f04070 */
[----:B------:R-:W-:Y:S02]  /*8320*/  IMAD.MOV R13, RZ, RZ, -R13 ;  /* 0x000000ffff0d7224 */ /* 0x000fe400078e0a0d */
[----:B------:R-:W-:Y:S01]  /*8330*/  @!P3 IMAD.IADD R69, R69, 0x1, -R9 ;  /* 0x000000014545b824 */ /* 0x000fe200078e0a09 */
[----:B------:R-:W-:Y:S01]  /*8340*/  ISETP.GE.AND P3, PT, R4, RZ, PT ;  /* 0x000000ff0400720c */ /* 0x000fe20003f66270 */
[C---:B------:R-:W-:Y:S02]  /*8350*/  IMAD R4, R9.reuse, R13, R12 ;  /* 0x0000000d09047224 */ /* 0x040fe400078e020c */
[----:B------:R-:W-:Y:S01]  /*8360*/  @!P6 IMAD.MOV R72, RZ, RZ, -R72 ;  /* 0x000000ffff48e224 */ /* 0x000fe200078e0a48 */
[----:B------:R-:W-:Y:S01]  /*8370*/  ISETP.GT.U32.AND P6, PT, R9, R6, PT ;  /* 0x000000060900720c */ /* 0x000fe20003fc4070 */
[----:B------:R-:W-:-:S04]  /*8380*/  IMAD.HI.U32 R8, R10, R2, RZ ;  /* 0x000000020a087227 */ /* 0x000fc800078e00ff */
[----:B------:R-:W-:Y:S01]  /*8390*/  @!P2 IMAD.IADD R7, R7, 0x1, -R9 ;  /* 0x000000010707a824 */ /* 0x000fe200078e0a09 */
[C---:B------:R-:W-:Y:S01]  /*83a0*/  ISETP.GT.U32.AND P2, PT, R9.reuse, R4, PT ;  /* 0x000000040900720c */ /* 0x040fe20003f44070 */
[----:B------:R-:W-:Y:S02]  /*83b0*/  IMAD.MOV R8, RZ, RZ, -R8 ;  /* 0x000000ffff087224 */ /* 0x000fe400078e0a08 */
[----:B------:R-:W-:Y:S02]  /*83c0*/  IMAD.MOV.U32 R14, RZ, RZ, R7 ;  /* 0x000000ffff0e7224 */ /* 0x000fe400078e0007 */
[C---:B------:R-:W-:Y:S02]  /*83d0*/  IMAD R2, R9.reuse, R8, R2 ;  /* 0x0000000809027224 */ /* 0x040fe400078e0202 */
[----:B------:R-:W-:Y:S02]  /*83e0*/  @!P5 IMAD.MOV R14, RZ, RZ, -R14 ;  /* 0x000000ffff0ed224 */ /* 0x000fe400078e0a0e */
[--C-:B------:R-:W-:Y:S01]  /*83f0*/  @!P0 IMAD.IADD R70, R70, 0x1, -R9.reuse ;  /* 0x0000000146468824 */ /* 0x100fe200078e0a09 */
[----:B------:R-:W-:Y:S01]  /*8400*/  ISETP.GT.U32.AND P5, PT, R9, R2, PT ;  /* 0x000000020900720c */ /* 0x000fe20003fa4070 */
[--C-:B------:R-:W-:Y:S01]  /*8410*/  @!P6 IMAD.IADD R6, R6, 0x1, -R9.reuse ;  /* 0x000000010606e824 */ /* 0x100fe200078e0a09 */
[----:B------:R-:W-:Y:S01]  /*8420*/  ISETP.GE.AND P0, PT, R3, RZ, PT ;  /* 0x000000ff0300720c */ /* 0x000fe20003f06270 */
[----:B------:R-:W-:Y:S01]  /*8430*/  VIADD R3, R0, 0xa0 ;  /* 0x000000a000037836 */ /* 0x000fe20000000000 */
[----:B------:R-:W-:Y:S01]  /*8440*/  STL [R1+0xafc], R14 ;  /* 0x000afc0e01007387 */ /* 0x000fe20000100800 */
[----:B------:R-:W-:Y:S01]  /*8450*/  @!P2 IMAD.IADD R4, R4, 0x1, -R9 ;  /* 0x000000010404a824 */ /* 0x000fe200078e0a09 */
[C---:B------:R-:W-:Y:S01]  /*8460*/  ISETP.GT.U32.AND P6, PT, R9.reuse, R6, PT ;  /* 0x000000060900720c */ /* 0x040fe20003fc4070 */
[C---:B------:R-:W-:Y:S01]  /*8470*/  VIADD R66, R0.reuse, 0xa1 ;  /* 0x000000a100427836 */ /* 0x040fe20000000000 */
[----:B------:R-:W-:Y:S01]  /*8480*/  IABS R68, R3 ;  /* 0x0000000300447213 */ /* 0x000fe20000000000 */
[----:B------:R-:W-:Y:S01]  /*8490*/  VIADD R7, R0, 0xa2 ;  /* 0x000000a200077836 */ /* 0x000fe20000000000 */
[----:B------:R-:W-:Y:S01]  /*84a0*/  ISETP.GT.U32.AND P2, PT, R9, R4, PT ;  /* 0x000000040900720c */ /* 0x000fe20003f44070 */
[----:B------:R-:W-:Y:S01]  /*84b0*/  @!P1 IMAD.MOV R70, RZ, RZ, -R70 ;  /* 0x000000ffff469224 */ /* 0x000fe200078e0a46 */
[----:B------:R-:W-:Y:S01]  /*84c0*/  ISETP.GE.AND P1, PT, R11, RZ, PT ;  /* 0x000000ff0b00720c */ /* 0x000fe20003f26270 */
[----:B------:R-:W-:Y:S01]  /*84d0*/  IMAD.HI.U32 R8, R10, R68, RZ ;  /* 0x000000440a087227 */ /* 0x000fe200078e00ff */
[----:B------:R-:W-:-:S03]  /*84e0*/  IABS R65, R7 ;  /* 0x0000000700417213 */ /* 0x000fc60000000000 */
[--C-:B------:R-:W-:Y:S02]  /*84f0*/  @!P5 IMAD.IADD R2, R2, 0x1, -R9.reuse ;  /* 0x000000010202d824 */ /* 0x100fe400078e0a09 */
[----:B------:R-:W-:Y:S02]  /*8500*/  IMAD.MOV R8, RZ, RZ, -R8 ;  /* 0x000000ffff087224 */ /* 0x000fe400078e0a08 */
[--C-:B------:R-:W-:Y:S01]  /*8510*/  @!P6 IMAD.IADD R6, R6, 0x1, -R9.reuse ;  /* 0x000000010606e824 */ /* 0x100fe200078e0a09 */
[C---:B------:R-:W-:Y:S01]  /*8520*/  ISETP.GT.U32.AND P5, PT, R9.reuse, R2, PT ;  /* 0x000000020900720c */ /* 0x040fe20003fa4070 */
[C---:B------:R-:W-:Y:S01]  /*8530*/  IMAD R68, R9.reuse, R8, R68 ;  /* 0x0000000809447224 */ /* 0x040fe200078e0244 */
[----:B------:R-:W-:Y:S01]  /*8540*/  ISETP.GE.AND P6, PT, R66, RZ, PT ;  /* 0x000000ff4200720c */ /* 0x000fe20003fc6270 */
[----:B------:R-:W-:Y:S01]  /*8550*/  @!P2 IMAD.IADD R4, R4, 0x1, -R9 ;  /* 0x000000010404a824 */ /* 0x000fe200078e0a09 */
[----:B------:R-:W-:Y:S01]  /*8560*/  IABS R66, R66 ;  /* 0x0000004200427213 */ /* 0x000fe20000000000 */
[----:B------:R-:W-:Y:S01]  /*8570*/  IMAD.MOV.U32 R11, RZ, RZ, R6 ;  /* 0x000000ffff0b7224 */ /* 0x000fe200078e0006 */
[----:B------:R-:W-:Y:S01]  /*8580*/  ISETP.GT.U32.AND P2, PT, R9, R68, PT ;  /* 0x000000440900720c */ /* 0x000fe20003f44070 */
[----:B------:R-:W-:-:S02]  /*8590*/  IMAD.MOV.U32 R8, RZ, RZ, R4 ;  /* 0x000000ffff087224 */ /* 0x000fc400078e0004 */
[----:B------:R-:W-:-:S04]  /*85a0*/  IMAD.HI.U32 R6, R10, R66, RZ ;  /* 0x000000420a067227 */ /* 0x000fc800078e00ff */
[----:B------:R-:W-:-:S04]  /*85b0*/  IMAD.HI.U32 R4, R10, R65, RZ ;  /* 0x000000410a047227 */ /* 0x000fc800078e00ff */
[----:B------:R-:W-:Y:S02]  /*85c0*/  IMAD.MOV R6, RZ, RZ, -R6 ;  /* 0x000000ffff067224 */ /* 0x000fe400078e0a06 */
[----:B------:R-:W-:Y:S02]  /*85d0*/  IMAD.MOV R4, RZ, RZ, -R4 ;  /* 0x000000ffff047224 */ /* 0x000fe400078e0a04 */
[----:B------:R-:W-:Y:S02]  /*85e0*/  @!P5 IMAD.IADD R2, R2, 0x1, -R9 ;  /* 0x000000010202d824 */ /* 0x000fe400078e0a09 */
[----:B------:R-:W-:Y:S01]  /*85f0*/  @!P4 IMAD.MOV R69, RZ, RZ, -R69 ;  /* 0x000000ffff45c224 */ /* 0x000fe200078e0a45 */
[----:B------:R-:W-:Y:S01]  /*8600*/  ISETP.GE.AND P4, PT, R3, RZ, PT ;  /* 0x000000ff0300720c */ /* 0x000fe20003f86270 */
[----:B------:R-:W-:Y:S02]  /*8610*/  VIADD R3, R0, 0xa3 ;  /* 0x000000a300037836 */ /* 0x000fe40000000000 */
[----:B------:R-:W-:-:S02]  /*8620*/  IMAD R66, R9, R6, R66 ;  /* 0x0000000609427224 */ /* 0x000fc400078e0242 */
[C---:B------:R-:W-:Y:S01]  /*8630*/  IMAD R65, R9.reuse, R4, R65 ;  /* 0x0000000409417224 */ /* 0x040fe200078e0241 */
[----:B------:R-:W-:Y:S01]  /*8640*/  IABS R64, R3 ;  /* 0x0000000300407213 */ /* 0x000fe20000000000 */
[----:B------:R-:W-:Y:S01]  /*8650*/  IMAD.MOV.U32 R6, RZ, RZ, R2 ;  /* 0x000000ffff067224 */ /* 0x000fe200078e0002 */
[C---:B------:R-:W-:Y:S01]  /*8660*/  ISETP.GT.U32.AND P5, PT, R9.reuse, R66, PT ;  /* 0x000000420900720c */ /* 0x040fe20003fa4070 */
[----:B------:R-:W-:Y:S02]  /*8670*/  @!P2 IMAD.IADD R68, R68, 0x1, -R9 ;  /* 0x000000014444a824 */ /* 0x000fe400078e0a09 */
[----:B------:R-:W-:Y:S01]  /*8680*/  @!P1 IMAD.MOV R6, RZ, RZ, -R6 ;  /* 0x000000ffff069224 */ /* 0x000fe200078e0a06 */
[----:B------:R-:W-:Y:S01]  /*8690*/  ISETP.GT.U32.AND P1, PT, R9, R65, PT ;  /* 0x000000410900720c */ /* 0x000fe20003f24070 */
[----:B------:R-:W-:Y:S01]  /*86a0*/  @!P3 IMAD.MOV R8, RZ, RZ, -R8 ;  /* 0x000000ffff08b224 */ /* 0x000fe200078e0a08 */
[----:B------:R-:W-:Y:S01]  /*86b0*/  ISETP.GE.AND P3, PT, R3, RZ, PT ;  /* 0x000000ff0300720c */ /* 0x000fe20003f66270 */
[----:B------:R-:W-:Y:S01]  /*86c0*/  IMAD.HI.U32 R3, R10, R64, RZ ;  /* 0x000000400a037227 */ /* 0x000fe200078e00ff */
[----:B------:R-:W-:-:S03]  /*86d0*/  ISETP.GT.U32.AND P2, PT, R9, R68, PT ;  /* 0x000000440900720c */ /* 0x000fc60003f44070 */
[----:B------:R-:W-:Y:S01]  /*86e0*/  @!P0 IMAD.MOV R11, RZ, RZ, -R11 ;  /* 0x000000ffff0b8224 */ /* 0x000fe200078e0a0b */
[----:B------:R-:W-:Y:S01]  /*86f0*/  ISETP.GE.AND P0, PT, R7, RZ, PT ;  /* 0x000000ff0700720c */ /* 0x000fe20003f06270 */
[----:B------:R-:W-:Y:S02]  /*8700*/  IMAD.MOV R2, RZ, RZ, -R3 ;  /* 0x000000ffff027224 */ /* 0x000fe400078e0a03 */
[--C-:B------:R-:W-:Y:S01]  /*8710*/  @!P5 IMAD.IADD R66, R66, 0x1, -R9.reuse ;  /* 0x000000014242d824 */ /* 0x100fe200078e0a09 */
[----:B------:R0:W-:Y:S01]  /*8720*/  STL [R1+0xb00], R11 ;  /* 0x000b000b01007387 */ /* 0x0001e20000100800 */
[----:B------:R-:W-:Y:S02]  /*8730*/  IMAD R64, R9, R2, R64 ;  /* 0x0000000209407224 */ /* 0x000fe400078e0240 */
[--C-:B------:R-:W-:Y:S01]  /*8740*/  @!P1 IMAD.IADD R65, R65, 0x1, -R9.reuse ;  /* 0x0000000141419824 */ /* 0x100fe200078e0a09 */
[----:B------:R-:W-:Y:S01]  /*8750*/  STL [R1+0xb08], R8 ;  /* 0x000b080801007387 */ /* 0x000fe20000100800 */
[----:B------:R-:W-:Y:S01]  /*8760*/  @!P2 IMAD.IADD R68, R68, 0x1, -R9 ;  /* 0x000000014444a824 */ /* 0x000fe200078e0a09 */
[C---:B------:R-:W-:Y:S01]  /*8770*/  ISETP.GT.U32.AND P2, PT, R9.reuse, R64, PT ;  /* 0x000000400900720c */ /* 0x040fe20003f44070 */
[C---:B------:R-:W-:Y:S01]  /*8780*/  VIADD R3, R0.reuse, 0xa4 ;  /* 0x000000a400037836 */ /* 0x040fe20000000000 */
[----:B------:R1:W-:Y:S01]  /*8790*/  STL [R1+0xb04], R6 ;  /* 0x000b040601007387 */ /* 0x0003e20000100800 */
[C---:B------:R-:W-:Y:S01]  /*87a0*/  ISETP.GT.U32.AND P1, PT, R9.reuse, R65, PT ;  /* 0x000000410900720c */ /* 0x040fe20003f24070 */
[C---:B------:R-:W-:Y:S01]  /*87b0*/  VIADD R2, R0.reuse, 0xa6 ;  /* 0x000000a600027836 */ /* 0x040fe20000000000 */
[----:B------:R-:W-:Y:S01]  /*87c0*/  ISETP.GT.U32.AND P5, PT, R9, R66, PT ;  /* 0x000000420900720c */ /* 0x000fe20003fa4070 */
[----:B------:R-:W-:Y:S01]  /*87d0*/  @!P4 IMAD.MOV R68, RZ, RZ, -R68 ;  /* 0x000000ffff44c224 */ /* 0x000fe200078e0a44 */
[----:B------:R-:W-:Y:S01]  /*87e0*/  IABS R12, R3 ;  /* 0x00000003000c7213 */ /* 0x000fe20000000000 */
[C---:B------:R-:W-:Y:S01]  /*87f0*/  VIADD R50, R0.reuse, 0xb9 ;  /* 0x000000b900327836 */ /* 0x040fe20000000000 */
[----:B0-----:R-:W-:Y:S01]  /*8800*/  IABS R11, R2 ;  /* 0x00000002000b7213 */ /* 0x001fe20000000000 */
[C---:B------:R-:W-:Y:S01]  /*8810*/  VIADD R49, R0.reuse, 0xba ;  /* 0x000000ba00317836 */ /* 0x040fe20000000000 */
[----:B------:R-:W-:Y:S01]  /*8820*/  ISETP.GE.AND P4, PT, R3, RZ, PT ;  /* 0x000000ff0300720c */ /* 0x000fe20003f86270 */
[----:B-1----:R-:W-:-:S02]  /*8830*/  VIADD R6, R0, 0xa5 ;  /* 0x000000a500067836 */ /* 0x002fc40000000000 */
[--C-:B------:R-:W-:Y:S02]  /*8840*/  @!P2 IMAD.IADD R64, R64, 0x1, -R9.reuse ;  /* 0x000000014040a824 */ /* 0x100fe400078e0a09 */
[----:B------:R-:W-:Y:S01]  /*8850*/  @!P1 IMAD.IADD R65, R65, 0x1, -R9 ;  /* 0x0000000141419824 */ /* 0x000fe200078e0a09 */
[----:B------:R-:W-:Y:S01]  /*8860*/  IABS R4, R6 ;  /* 0x0000000600047213 */ /* 0x000fe20000000000 */
[----:B------:R-:W-:Y:S01]  /*8870*/  IMAD.HI.U32 R7, R10, R12, RZ ;  /* 0x0000000c0a077227 */ /* 0x000fe200078e00ff */
[----:B------:R-:W-:-:S03]  /*8880*/  ISETP.GT.U32.AND P2, PT, R9, R64, PT ;  /* 0x000000400900720c */ /* 0x000fc60003f44070 */
[----:B------:R-:W-:-:S04]  /*8890*/  IMAD.HI.U32 R8, R10, R4, RZ ;  /* 0x000000040a087227 */ /* 0x000fc800078e00ff */
[----:B------:R-:W-:Y:S02]  /*88a0*/  IMAD.MOV R8, RZ, RZ, -R8 ;  /* 0x000000ffff087224 */ /* 0x000fe400078e0a08 */
[----:B------:R-:W-:Y:S02]  /*88b0*/  @!P0 IMAD.MOV R65, RZ, RZ, -R65 ;  /* 0x000000ffff418224 */ /* 0x000fe400078e0a41 */
[C---:B------:R-:W-:Y:S02]  /*88c0*/  IMAD R4, R9.reuse, R8, R4 ;  /* 0x0000000809047224 */ /* 0x040fe400078e0204 */
[----:B------:R-:W-:Y:S02]  /*88d0*/  VIADD R8, R0, 0xa7 ;  /* 0x000000a700087836 */ /* 0x000fe40000000000 */
[----:B------:R-:W-:Y:S01]  /*88e0*/  IMAD.MOV.U32 R3, RZ, RZ, R11 ;  /* 0x000000ffff037224 */ /* 0x000fe200078e000b */
[----:B------:R-:W-:Y:S01]  /*88f0*/  ISETP.GT.U32.AND P0, PT, R9, R4, PT ;  /* 0x000000040900720c */ /* 0x000fe20003f04070 */
[----:B------:R-:W-:-:S02]  /*8900*/  IMAD.MOV R7, RZ, RZ, -R7 ;  /* 0x000000ffff077224 */ /* 0x000fc400078e0a07 */
[--C-:B------:R-:W-:Y:S01]  /*8910*/  @!P5 IMAD.IADD R66, R66, 0x1, -R9.reuse ;  /* 0x000000014242d824 */ /* 0x100fe200078e0a09 */
[----:B------:R-:W-:Y:S01]  /*8920*/  ISETP.GE.AND P5, PT, R6, RZ, PT ;  /* 0x000000ff0600720c */ /* 0x000fe20003fa6270 */
[----:B------:R-:W-:Y:S01]  /*8930*/  @!P2 IMAD.IADD R64, R64, 0x1, -R9 ;  /* 0x000000014040a824 */ /* 0x000fe200078e0a09 */
[----:B------:R-:W-:Y:S01]  /*8940*/  ISETP.GE.AND P2, PT, R8, RZ, PT ;  /* 0x000000ff0800720c */ /* 0x000fe20003f46270 */
[----:B------:R-:W-:Y:S01]  /*8950*/  IMAD R12, R9, R7, R12 ;  /* 0x00000007090c7224 */ /* 0x000fe200078e020c */
[----:B------:R-:W-:Y:S01]  /*8960*/  IABS R8, R8 ;  /* 0x0000000800087213 */ /* 0x000fe20000000000 */
[----:B------:R-:W-:-:S03]  /*8970*/  IMAD.HI.U32 R6, R10, R3, RZ ;  /* 0x000000030a067227 */ /* 0x000fc600078e00ff */
[C---:B------:R-:W-:Y:S01]  /*8980*/  ISETP.GT.U32.AND P1, PT, R9.reuse, R12, PT ;  /* 0x0000000c0900720c */ /* 0x040fe20003f24070 */
[----:B------:R-:W-:Y:S02]  /*8990*/  @!P0 IMAD.IADD R4, R4, 0x1, -R9 ;  /* 0x0000000104048824 */ /* 0x000fe400078e0a09 */
[----:B------:R-:W-:Y:S02]  /*89a0*/  IMAD.MOV R6, RZ, RZ, -R6 ;  /* 0x000000ffff067224 */ /* 0x000fe400078e0a06 */
[----:B------:R-:W-:Y:S01]  /*89b0*/  @!P6 IMAD.MOV R66, RZ, RZ, -R66 ;  /* 0x000000ffff42e224 */ /* 0x000fe200078e0a42 */
[----:B------:R-:W-:Y:S01]  /*89c0*/  ISETP.GT.U32.AND P0, PT, R9, R4, PT ;  /* 0x000000040900720c */ /* 0x000fe20003f04070 */
[----:B------:R-:W-:Y:S01]  /*89d0*/  IMAD.HI.U32 R14, R10, R8, RZ ;  /* 0x000000080a0e7227 */ /* 0x000fe200078e00ff */
[----:B------:R-:W-:-:S03]  /*89e0*/  ISETP.GE.AND P6, PT, R2, RZ, PT ;  /* 0x000000ff0200720c */ /* 0x000fc60003fc6270 */
[C---:B------:R-:W-:Y:S02]  /*89f0*/  IMAD R2, R9.reuse, R6, R3 ;  /* 0x0000000609027224 */ /* 0x040fe400078e0203 */
[----:B------:R-:W-:Y:S02]  /*8a00*/  IMAD.MOV R14, RZ, RZ, -R14 ;  /* 0x000000ffff0e7224 */ /* 0x000fe400078e0a0e */
[----:B------:R-:W-:Y:S01]  /*8a10*/  @!P3 IMAD.MOV R64, RZ, RZ, -R64 ;  /* 0x000000ffff40b224 */ /* 0x000fe200078e0a40 */
[C---:B------:R-:W-:Y:S01]  /*8a20*/  ISETP.GT.U32.AND P3, PT, R9.reuse, R2, PT ;  /* 0x000000020900720c */ /* 0x040fe20003f64070 */
[----:B------:R-:W-:Y:S02]  /*8a30*/  VIADD R6, R0, 0xa8 ;  /* 0x000000a800067836 */ /* 0x000fe40000000000 */
[C---:B------:R-:W-:Y:S02]  /*8a40*/  IMAD R8, R9.reuse, R14, R8 ;  /* 0x0000000e09087224 */ /* 0x040fe400078e0208 */
[--C-:B------:R-:W-:Y:S01]  /*8a50*/  @!P1 IMAD.IADD R12, R12, 0x1, -R9.reuse ;  /* 0x000000010c0c9824 */ /* 0x100fe200078e0a09 */
[----:B------:R-:W-:Y:S01]  /*8a60*/  IABS R7, R6 ;  /* 0x0000000600077213 */ /* 0x000fe20000000000 */
[----:B------:R-:W-:Y:S01]  /*8a70*/  @!P0 IMAD.IADD R4, R4, 0x1, -R9 ;  /* 0x0000000104048824 */ /* 0x000fe200078e0a09 */
[C---:B------:R-:W-:Y:S01]  /*8a80*/  ISETP.GT.U32.AND P0, PT, R9.reuse, R8, PT ;  /* 0x000000080900720c */ /* 0x040fe20003f04070 */
[----:B------:R-:W-:Y:S01]  /*8a90*/  VIADD R11, R0, 0xa9 ;  /* 0x000000a9000b7836 */ /* 0x000fe20000000000 */
[----:B------:R-:W-:Y:S01]  /*8aa0*/  ISETP.GT.U32.AND P1, PT, R9, R12, PT ;  /* 0x0000000c0900720c */ /* 0x000fe20003f24070 */
[----:B------:R-:W-:-:S03]  /*8ab0*/  IMAD.HI.U32 R15, R10, R7, RZ ;  /* 0x000000070a0f7227 */ /* 0x000fc600078e00ff */
[----:B------:R-:W-:Y:S01]  /*8ac0*/  IABS R16, R11 ;  /* 0x0000000b00107213 */ /* 0x000fe20000000000 */
[----:B------:R-:W-:Y:S02]  /*8ad0*/  @!P3 IMAD.IADD R2, R2, 0x1, -R9 ;  /* 0x000000010202b824 */ /* 0x000fe400078e0a09 */
[----:B------:R-:W-:Y:S02]  /*8ae0*/  IMAD.MOV R15, RZ, RZ, -R15 ;  /* 0x000000ffff0f7224 */ /* 0x000fe400078e0a0f */
[----:B------:R-:W-:Y:S01]  /*8af0*/  VIADD R3, R0, 0xaa ;  /* 0x000000aa00037836 */ /* 0x000fe20000000000 */
[C---:B------:R-:W-:Y:S01]  /*8b00*/  ISETP.GT.U32.AND P3, PT, R9.reuse, R2, PT ;  /* 0x000000020900720c */ /* 0x040fe20003f64070 */
[----:B------:R-:W-:Y:S02]  /*8b10*/  IMAD R15, R9, R15, R7 ;  /* 0x0000000f090f7224 */ /* 0x000fe400078e0207 */
[----:B------:R-:W-:Y:S01]  /*8b20*/  IMAD.HI.U32 R7, R10, R16, RZ ;  /* 0x000000100a077227 */ /* 0x000fe200078e00ff */
[----:B------:R-:W-:-:S03]  /*8b30*/  IABS R13, R3 ;  /* 0x00000003000d7213 */ /* 0x000fc60000000000 */
[--C-:B------:R-:W-:Y:S02]  /*8b40*/  @!P0 IMAD.IADD R8, R8, 0x1, -R9.reuse ;  /* 0x0000000108088824 */ /* 0x100fe400078e0a09 */
[----:B------:R-:W-:Y:S01]  /*8b50*/  @!P1 IMAD.IADD R12, R12, 0x1, -R9 ;  /* 0x000000010c0c9824 */ /* 0x000fe200078e0a09 */
[----:B------:R-:W-:Y:S01]  /*8b60*/  ISETP.GE.AND P1, PT, R6, RZ, PT ;  /* 0x000000ff0600720c */ /* 0x000fe20003f26270 */
[----:B------:R-:W-:Y:S01]  /*8b70*/  IMAD.MOV R7, RZ, RZ, -R7 ;  /* 0x000000ffff077224 */ /* 0x000fe200078e0a07 */
[----:B------:R-:W-:Y:S01]  /*8b80*/  ISETP.GT.U32.AND P0, PT, R9, R8, PT ;  /* 0x000000080900720c */ /* 0x000fe20003f04070 */
[----:B------:R-:W-:-:S04]  /*8b90*/  IMAD.HI.U32 R6, R10, R13, RZ ;  /* 0x0000000d0a067227 */ /* 0x000fc800078e00ff */
[C---:B------:R-:W-:Y:S02]  /*8ba0*/  IMAD R16, R9.reuse, R7, R16 ;  /* 0x0000000709107224 */ /* 0x040fe400078e0210 */
[----:B------:R-:W-:Y:S02]  /*8bb0*/  IMAD.MOV R6, RZ, RZ, -R6 ;  /* 0x000000ffff067224 */ /* 0x000fe400078e0a06 */
[----:B------:R-:W-:Y:S01]  /*8bc0*/  @!P3 IMAD.IADD R2, R2, 0x1, -R9 ;  /* 0x000000010202b824 */ /* 0x000fe200078e0a09 */
[C---:B------:R-:W-:Y:S01]  /*8bd0*/  ISETP.GT.U32.AND P3, PT, R9.reuse, R16, PT ;  /* 0x000000100900720c */ /* 0x040fe20003f64070 */
[----:B------:R-:W-:Y:S02]  /*8be0*/  IMAD.MOV.U32 R18, RZ, RZ, R12 ;  /* 0x000000ffff127224 */ /* 0x000fe400078e000c */
[C---:B------:R-:W-:Y:S02]  /*8bf0*/  IMAD R60, R9.reuse, R6, R13 ;  /* 0x00000006093c7224 */ /* 0x040fe400078e020d */
[----:B------:R-:W-:Y:S01]  /*8c00*/  @!P4 IMAD.MOV R18, RZ, RZ, -R18 ;  /* 0x000000ffff12c224 */ /* 0x000fe200078e0a12 */
[C---:B------:R-:W-:Y:S01]  /*8c10*/  ISETP.GT.U32.AND P4, PT, R9.reuse, R15, PT ;  /* 0x0000000f0900720c */ /* 0x040fe20003f84070 */
[----:B------:R-:W-:Y:S01]  /*8c20*/  @!P0 IMAD.IADD R8, R8, 0x1, -R9 ;  /* 0x0000000108088824 */ /* 0x000fe200078e0a09 */
[----:B------:R-:W-:Y:S01]  /*8c30*/  ISETP.GT.U32.AND P0, PT, R9, R60, PT ;  /* 0x0000003c0900720c */ /* 0x000fe20003f04070 */
[----:B------:R-:W-:Y:S01]  /*8c40*/  IMAD.MOV.U32 R17, RZ, RZ, R4 ;  /* 0x000000ffff117224 */ /* 0x000fe200078e0004 */
[----:B------:R-:W-:Y:S01]  /*8c50*/  STL [R1+0xaf4], R18 ;  /* 0x000af41201007387 */ /* 0x000fe20000100800 */
[----:B------:R-:W-:-:S02]  /*8c60*/  VIADD R4, R0, 0xab ;  /* 0x000000ab00047836 */ /* 0x000fc40000000000 */
[----:B------:R-:W-:Y:S02]  /*8c70*/  IMAD.MOV.U32 R12, RZ, RZ, R2 ;  /* 0x000000ffff0c7224 */ /* 0x000fe400078e0002 */
[--C-:B------:R-:W-:Y:S01]  /*8c80*/  @!P3 IMAD.IADD R16, R16, 0x1, -R9.reuse ;  /* 0x000000011010b824 */ /* 0x100fe200078e0a09 */
[----:B------:R-:W-:Y:S01]  /*8c90*/  IABS R58, R4 ;  /* 0x00000004003a7213 */ /* 0x000fe20000000000 */
[----:B------:R-:W-:Y:S01]  /*8ca0*/  @!P6 IMAD.MOV R12, RZ, RZ, -R12 ;  /* 0x000000ffff0ce224 */ /* 0x000fe200078e0a0c */
[----:B------:R-:W-:Y:S01]  /*8cb0*/  ISETP.GE.AND P6, PT, R3, RZ, PT ;  /* 0x000000ff0300720c */ /* 0x000fe20003fc6270 */
[----:B------:R-:W-:Y:S01]  /*8cc0*/  @!P4 IMAD.IADD R15, R15, 0x1, -R9 ;  /* 0x000000010f0fc824 */ /* 0x000fe200078e0a09 */
[C---:B------:R-:W-:Y:S01]  /*8cd0*/  ISETP.GT.U32.AND P3, PT, R9.reuse, R16, PT ;  /* 0x000000100900720c */ /* 0x040fe20003f64070 */
[----:B------:R-:W-:Y:S02]  /*8ce0*/  VIADD R6, R0, 0xac ;  /* 0x000000ac00067836 */ /* 0x000fe40000000000 */
[----:B------:R-:W-:Y:S01]  /*8cf0*/  IMAD.HI.U32 R3, R10, R58, RZ ;  /* 0x0000003a0a037227 */ /* 0x000fe200078e00ff */
[----:B------:R-:W-:-:S02]  /*8d00*/  ISETP.GT.U32.AND P4, PT, R9, R15, PT ;  /* 0x0000000f0900720c */ /* 0x000fc40003f84070 */
[----:B------:R-:W-:Y:S01]  /*8d10*/  IABS R7, R6 ;  /* 0x0000000600077213 */ /* 0x000fe20000000000 */
[----:B------:R-:W-:Y:S02]  /*8d20*/  @!P0 IMAD.IADD R60, R60, 0x1, -R9 ;  /* 0x000000013c3c8824 */ /* 0x000fe400078e0a09 */
[----:B------:R-:W-:Y:S02]  /*8d30*/  IMAD.MOV R3, RZ, RZ, -R3 ;  /* 0x000000ffff037224 */ /* 0x000fe400078e0a03 */
[----:B------:R-:W-:Y:S01]  /*8d40*/  IMAD.HI.U32 R2, R10, R7, RZ ;  /* 0x000000070a027227 */ /* 0x000fe200078e00ff */
[----:B------:R-:W-:-:S03]  /*8d50*/  ISETP.GT.U32.AND P0, PT, R9, R60, PT ;  /* 0x0000003c0900720c */ /* 0x000fc60003f04070 */
[C---:B------:R-:W-:Y:S02]  /*8d60*/  IMAD R58, R9.reuse, R3, R58 ;  /* 0x00000003093a7224 */ /* 0x040fe400078e023a */
[----:B------:R-:W-:Y:S02]  /*8d70*/  @!P3 IMAD.IADD R16, R16, 0x1, -R9 ;  /* 0x000000011010b824 */ /* 0x000fe400078e0a09 */
[----:B------:R-:W-:Y:S01]  /*8d80*/  @!P5 IMAD.MOV R17, RZ, RZ, -R17 ;  /* 0x000000ffff11d224 */ /* 0x000fe200078e0a11 */
[----:B------:R-:W-:Y:S01]  /*8d90*/  ISETP.GT.U32.AND P3, PT, R9, R58, PT ;  /* 0x0000003a0900720c */ /* 0x000fe20003f64070 */
[----:B------:R-:W-:Y:S01]  /*8da0*/  IMAD.MOV R2, RZ, RZ, -R2 ;  /* 0x000000ffff027224 */ /* 0x000fe200078e0a02 */
[----:B------:R-:W-:Y:S01]  /*8db0*/  ISETP.GE.AND P5, PT, R11, RZ, PT ;  /* 0x000000ff0b00720c */ /* 0x000fe20003fa6270 */
[----:B------:R-:W-:Y:S01]  /*8dc0*/  IMAD.MOV.U32 R11, RZ, RZ, R8 ;  /* 0x000000ffff0b7224 */ /* 0x000fe200078e0008 */
[----:B------:R-:W-:Y:S01]  /*8dd0*/  STL [R1+0xaf8], R17 ;  /* 0x000af81101007387 */ /* 0x000fe20000100800 */
[----:B------:R-:W-:Y:S01]  /*8de0*/  @!P4 IMAD.IADD R15, R15, 0x1, -R9 ;  /* 0x000000010f0fc824 */ /* 0x000fe200078e0a09 */
[----:B------:R-:W-:Y:S01]  /*8df0*/  ISETP.GE.AND P4, PT, R6, RZ, PT ;  /* 0x000000ff0600720c */ /* 0x000fe20003f86270 */
[----:B------:R-:W-:Y:S01]  /*8e00*/  IMAD R3, R9, R2, R7 ;  /* 0x0000000209037224 */ /* 0x000fe200078e0207 */
[----:B------:R-:W-:Y:S01]  /*8e10*/  STL [R1+0xaf0], R12 ;  /* 0x000af00c01007387 */ /* 0x000fe20000100800 */
[----:B------:R-:W-:-:S02]  /*8e20*/  @!P0 IMAD.IADD R60, R60, 0x1, -R9 ;  /* 0x000000013c3c8824 */ /* 0x000fc400078e0a09 */
[----:B------:R-:W-:Y:S01]  /*8e30*/  @!P2 IMAD.MOV R11, RZ, RZ, -R11 ;  /* 0x000000ffff0ba224 */ /* 0x000fe200078e0a0b */
[----:B------:R-:W-:Y:S01]  /*8e40*/  ISETP.GE.AND P2, PT, R4, RZ, PT ;  /* 0x000000ff0400720c */ /* 0x000fe20003f46270 */
[----:B------:R-:W-:Y:S02]  /*8e50*/  VIADD R4, R0, 0xad ;  /* 0x000000ad00047836 */ /* 0x000fe40000000000 */
[----:B------:R-:W-:Y:S01]  /*8e60*/  IMAD.MOV.U32 R62, RZ, RZ, R15 ;  /* 0x000000ffff3e7224 */ /* 0x000fe200078e000f */
[----:B------:R0:W-:Y:S01]  /*8e70*/  STL [R1+0xaec], R11 ;  /* 0x000aec0b01007387 */ /* 0x0001e20000100800 */
[----:B------:R-:W-:Y:S01]  /*8e80*/  @!P6 IMAD.MOV R60, RZ, RZ, -R60 ;  /* 0x000000ffff3ce224 */ /* 0x000fe200078e0a3c */
[----:B------:R-:W-:Y:S01]  /*8e90*/  ISETP.GT.U32.AND P6, PT, R9, R3, PT ;  /* 0x000000030900720c */ /* 0x000fe20003fc4070 */
[----:B------:R-:W-:Y:S01]  /*8ea0*/  @!P1 IMAD.MOV R62, RZ, RZ, -R62 ;  /* 0x000000ffff3e9224 */ /* 0x000fe200078e0a3e */
[----:B------:R-:W-:Y:S01]  /*8eb0*/  ISETP.GE.AND P1, PT, R4, RZ, PT ;  /* 0x000000ff0400720c */ /* 0x000fe20003f26270 */
[----:B------:R-:W-:Y:S01]  /*8ec0*/  @!P3 IMAD.IADD R58, R58, 0x1, -R9 ;  /* 0x000000013a3ab824 */ /* 0x000fe200078e0a09 */
[----:B------:R-:W-:Y:S01]  /*8ed0*/  IABS R4, R4 ;  /* 0x0000000400047213 */ /* 0x000fe20000000000 */
[----:B------:R-:W-:-:S02]  /*8ee0*/  VIADD R8, R0, 0xae ;  /* 0x000000ae00087836 */ /* 0x000fc40000000000 */
[----:B------:R-:W-:Y:S01]  /*8ef0*/  IMAD.MOV.U32 R61, RZ, RZ, R16 ;  /* 0x000000ffff3d7224 */ /* 0x000fe200078e0010 */
[----:B------:R-:W-:Y:S01]  /*8f00*/  ISETP.GT.U32.AND P3, PT, R9, R58, PT ;  /* 0x0000003a0900720c */ /* 0x000fe20003f64070 */
[----:B0-----:R-:W-:Y:S01]  /*8f10*/  IMAD.HI.U32 R11, R10, R4, RZ ;  /* 0x000000040a0b7227 */ /* 0x001fe200078e00ff */
[----:B------:R-:W-:-:S03]  /*8f20*/  IABS R14, R8 ;  /* 0x00000008000e7213 */ /* 0x000fc60000000000 */
[----:B------:R-:W-:Y:S02]  /*8f30*/  IMAD.MOV R11, RZ, RZ, -R11 ;  /* 0x000000ffff0b7224 */ /* 0x000fe400078e0a0b */
[----:B------:R-:W-:Y:S02]  /*8f40*/  @!P6 IMAD.IADD R3, R3, 0x1, -R9 ;  /* 0x000000010303e824 */ /* 0x000fe400078e0a09 */
[----:B------:R-:W-:Y:S02]  /*8f50*/  VIADD R6, R0, 0xaf ;  /* 0x000000af00067836 */ /* 0x000fe40000000000 */
[----:B------:R-:W-:Y:S01]  /*8f60*/  @!P5 IMAD.MOV R61, RZ, RZ, -R61 ;  /* 0x000000ffff3dd224 */ /* 0x000fe200078e0a3d */
[----:B------:R-:W-:Y:S01]  /*8f70*/  ISETP.GE.AND P5, PT, R8, RZ, PT ;  /* 0x000000ff0800720c */ /* 0x000fe20003fa6270 */
[C---:B------:R-:W-:Y:S01]  /*8f80*/  IMAD R4, R9.reuse, R11, R4 ;  /* 0x0000000b09047224 */ /* 0x040fe200078e0204 */
[----:B------:R-:W-:Y:S01]  /*8f90*/  ISETP.GT.U32.AND P6, PT, R9, R3, PT ;  /* 0x000000030900720c */ /* 0x000fe20003fc4070 */
[----:B------:R-:W-:Y:S01]  /*8fa0*/  IMAD.HI.U32 R8, R10, R14, RZ ;  /* 0x0000000e0a087227 */ /* 0x000fe200078e00ff */
[----:B------:R-:W-:-:S02]  /*8fb0*/  IABS R13, R6 ;  /* 0x00000006000d7213 */ /* 0x000fc40000000000 */
[----:B------:R-:W-:Y:S01]  /*8fc0*/  ISETP.GE.AND P0, PT, R6, RZ, PT ;  /* 0x000000ff0600720c */ /* 0x000fe20003f06270 */
[----:B------:R-:W-:Y:S02]  /*8fd0*/  VIADD R7, R0, 0xb0 ;  /* 0x000000b000077836 */ /* 0x000fe40000000000 */
[----:B------:R-:W-:Y:S01]  /*8fe0*/  @!P3 IMAD.IADD R58, R58, 0x1, -R9 ;  /* 0x000000013a3ab824 */ /* 0x000fe200078e0a09 */
[----:B------:R-:W-:Y:S01]  /*8ff0*/  ISETP.GT.U32.AND P3, PT, R9, R4, PT ;  /* 0x000000040900720c */ /* 0x000fe20003f64070 */
[----:B------:R-:W-:Y:S01]  /*9000*/  VIADD R2, R0, 0xb1 ;  /* 0x000000b100027836 */ /* 0x000fe20000000000 */
[----:B------:R-:W-:Y:S01]  /*9010*/  IABS R57, R7 ;  /* 0x0000000700397213 */ /* 0x000fe20000000000 */
[----:B------:R-:W-:Y:S02]  /*9020*/  IMAD.MOV R8, RZ, RZ, -R8 ;  /* 0x000000ffff087224 */ /* 0x000fe400078e0a08 */
[----:B------:R-:W-:Y:S01]  /*9030*/  IMAD.HI.U32 R6, R10, R13, RZ ;  /* 0x0000000d0a067227 */ /* 0x000fe200078e00ff */
[----:B------:R-:W-:-:S03]  /*9040*/  IABS R56, R2 ;  /* 0x0000000200387213 */ /* 0x000fc60000000000 */
[----:B------:R-:W-:Y:S02]  /*9050*/  IMAD R14, R9, R8, R14 ;  /* 0x00000008090e7224 */ /* 0x000fe400078e020e */
[----:B------:R-:W-:Y:S02]  /*9060*/  IMAD.MOV R6, RZ, RZ, -R6 ;  /* 0x000000ffff067224 */ /* 0x000fe400078e0a06 */
[----:B------:R-:W-:-:S04]  /*9070*/  IMAD.HI.U32 R11, R10, R57, RZ ;  /* 0x000000390a0b7227 */ /* 0x000fc800078e00ff */
[----:B------:R-:W-:Y:S01]  /*9080*/  @!P6 IMAD.IADD R3, R3, 0x1, -R9 ;  /* 0x000000010303e824 */ /* 0x000fe200078e0a09 */
[----:B------:R-:W-:Y:S01]  /*9090*/  ISETP.GT.U32.AND P6, PT, R9, R14, PT ;  /* 0x0000000e0900720c */ /* 0x000fe20003fc4070 */
[----:B------:R-:W-:-:S04]  /*90a0*/  IMAD.HI.U32 R8, R10, R56, RZ ;  /* 0x000000380a087227 */ /* 0x000fc800078e00ff */
[C---:B------:R-:W-:Y:S02]  /*90b0*/  IMAD R13, R9.reuse, R6, R13 ;  /* 0x00000006090d7224 */ /* 0x040fe400078e020d */
[----:B------:R-:W-:Y:S02]  /*90c0*/  IMAD.MOV R11, RZ, RZ, -R11 ;  /* 0x000000ffff0b7224 */ /* 0x000fe400078e0a0b */
[----:B------:R-:W-:Y:S02]  /*90d0*/  @!P3 IMAD.IADD R4, R4, 0x1, -R9 ;  /* 0x000000010404b824 */ /* 0x000fe400078e0a09 */
[----:B------:R-:W-:Y:S02]  /*90e0*/  IMAD.MOV R8, RZ, RZ, -R8 ;  /* 0x000000ffff087224 */ /* 0x000fe400078e0a08 */
[C---:B------:R-:W-:Y:S01]  /*90f0*/  IMAD R57, R9.reuse, R11, R57 ;  /* 0x0000000b09397224 */ /* 0x040fe200078e0239 */
[----:B------:R-:W-:Y:S01]  /*9100*/  ISETP.GT.U32.AND P3, PT, R9, R4, PT ;  /* 0x000000040900720c */ /* 0x000fe20003f64070 */
[----:B------:R-:W-:-:S02]  /*9110*/  IMAD.MOV.U32 R17, RZ, RZ, R3 ;  /* 0x000000ffff117224 */ /* 0x000fc400078e0003 */
[----:B------:R-:W-:Y:S01]  /*9120*/  @!P2 IMAD.MOV R58, RZ, RZ, -R58 ;  /* 0x000000ffff3aa224 */ /* 0x000fe200078e0a3a */
[C---:B------:R-:W-:Y:S01]  /*9130*/  ISETP.GT.U32.AND P2, PT, R9.reuse, R13, PT ;  /* 0x0000000d0900720c */ /* 0x040fe20003f44070 */
[C---:B------:R-:W-:Y:S02]  /*9140*/  IMAD R56, R9.reuse, R8, R56 ;  /* 0x0000000809387224 */ /* 0x040fe400078e0238 */
[----:B------:R-:W-:Y:S01]  /*9150*/  @!P4 IMAD.MOV R17, RZ, RZ, -R17 ;  /* 0x000000ffff11c224 */ /* 0x000fe200078e0a11 */
[C---:B------:R-:W-:Y:S01]  /*9160*/  ISETP.GT.U32.AND P4, PT, R9.reuse, R57, PT ;  /* 0x000000390900720c */ /* 0x040fe20003f84070 */
[----:B------:R-:W-:Y:S01]  /*9170*/  @!P6 IMAD.IADD R14, R14, 0x1, -R9 ;  /* 0x000000010e0ee824 */ /* 0x000fe200078e0a09 */
        /* <DEDUP_REMOVED lines=9> */
[----:B------:R-:W-:Y:S01]  /*9210*/  IABS R54, R12 ;  /* 0x0000000c00367213 */ /* 0x000fe20000000000 */
[--C-:B------:R-:W-:Y:S01]  /*9220*/  @!P4 IMAD.IADD R57, R57, 0x1, -R9.reuse ;  /* 0x000000013939c824 */ /* 0x100fe200078e0a09 */
[C---:B------:R-:W-:Y:S01]  /*9230*/  ISETP.GT.U32.AND P4, PT, R9.reuse, R13, PT ;  /* 0x0000000d0900720c */ /* 0x040fe20003f84070 */
[----:B------:R-:W-:Y:S01]  /*9240*/  IMAD.HI.U32 R11, R10, R53, RZ ;  /* 0x000000350a0b7227 */ /* 0x000fe200078e00ff */
[----:B------:R-:W-:Y:S02]  /*9250*/  IABS R3, R7 ;  /* 0x0000000700037213 */ /* 0x000fe40000000000 */
[----:B------:R-:W-:Y:S01]  /*9260*/  ISETP.GT.U32.AND P2, PT, R9, R14, PT ;  /* 0x0000000e0900720c */ /* 0x000fe20003f44070 */
[----:B------:R-:W-:-:S02]  /*9270*/  @!P6 IMAD.IADD R56, R56, 0x1, -R9 ;  /* 0x000000013838e824 */ /* 0x000fc400078e0a09 */
[----:B------:R-:W-:-:S03]  /*9280*/  IMAD.HI.U32 R8, R10, R54, RZ ;  /* 0x000000360a087227 */ /* 0x000fc600078e00ff */
[----:B------:R-:W-:Y:S01]  /*9290*/  ISETP.GT.U32.AND P6, PT, R9, R56, PT ;  /* 0x000000380900720c */ /* 0x000fe20003fc4070 */
[----:B------:R-:W-:Y:S02]  /*92a0*/  IMAD.MOV R11, RZ, RZ, -R11 ;  /* 0x000000ffff0b7224 */ /* 0x000fe400078e0a0b */
[----:B0-----:R-:W-:-:S04]  /*92b0*/  IMAD.HI.U32 R17, R10, R3, RZ ;  /* 0x000000030a117227 */ /* 0x001fc800078e00ff */
[----:B------:R-:W-:Y:S02]  /*92c0*/  IMAD.MOV R8, RZ, RZ, -R8 ;  /* 0x000000ffff087224 */ /* 0x000fe400078e0a08 */
[C---:B------:R-:W-:Y:S02]  /*92d0*/  IMAD R53, R9.reuse, R11, R53 ;  /* 0x0000000b09357224 */ /* 0x040fe400078e0235 */
[----:B------:R-:W-:Y:S02]  /*92e0*/  IMAD.MOV.U32 R16, RZ, RZ, R4 ;  /* 0x000000ffff107224 */ /* 0x000fe400078e0004 */
[----:B------:R-:W-:Y:S02]  /*92f0*/  IMAD.MOV R17, RZ, RZ, -R17 ;  /* 0x000000ffff117224 */ /* 0x000fe400078e0a11 */
[----:B------:R-:W-:Y:S02]  /*9300*/  IMAD R54, R9, R8, R54 ;  /* 0x0000000809367224 */ /* 0x000fe400078e0236 */
[----:B------:R-:W-:Y:S01]  /*9310*/  @!P4 IMAD.IADD R13, R13, 0x1, -R9 ;  /* 0x000000010d0dc824 */ /* 0x000fe200078e0a09 */
[C---:B------:R-:W-:Y:S01]  /*9320*/  ISETP.GT.U32.AND P4, PT, R9.reuse, R53, PT ;  /* 0x000000350900720c */ /* 0x040fe20003f84070 */
[----:B------:R-:W-:Y:S01]  /*9330*/  @!P1 IMAD.MOV R16, RZ, RZ, -R16 ;  /* 0x000000ffff109224 */ /* 0x000fe200078e0a10 */
[C---:B------:R-:W-:Y:S01]  /*9340*/  ISETP.GT.U32.AND P1, PT, R9.reuse, R57, PT ;  /* 0x000000390900720c */ /* 0x040fe20003f24070 */
[----:B------:R-:W-:-:S02]  /*9350*/  IMAD R3, R9, R17, R3 ;  /* 0x0000001109037224 */ /* 0x000fc400078e0203 */
[--C-:B------:R-:W-:Y:S01]  /*9360*/  @!P2 IMAD.IADD R14, R14, 0x1, -R9.reuse ;  /* 0x000000010e0ea824 */ /* 0x100fe200078e0a09 */
[C---:B------:R-:W-:Y:S01]  /*9370*/  ISETP.GT.U32.AND P2, PT, R9.reuse, R54, PT ;  /* 0x000000360900720c */ /* 0x040fe20003f44070 */
[----:B------:R-:W-:Y:S01]  /*9380*/  VIADD R8, R0, 0xb5 ;  /* 0x000000b500087836 */ /* 0x000fe20000000000 */
[----:B------:R0:W-:Y:S01]  /*9390*/  STL [R1+0xad0], R16 ;  /* 0x000ad01001007387 */ /* 0x0001e20000100800 */
[--C-:B------:R-:W-:Y:S01]  /*93a0*/  @!P6 IMAD.IADD R56, R56, 0x1, -R9.reuse ;  /* 0x000000013838e824 */ /* 0x100fe200078e0a09 */
[----:B------:R-:W-:Y:S01]  /*93b0*/  ISETP.GT.U32.AND P6, PT, R9, R3, PT ;  /* 0x000000030900720c */ /* 0x000fe20003fc4070 */
[----:B------:R-:W-:Y:S01]  /*93c0*/  VIADD R11, R0, 0xb6 ;  /* 0x000000b6000b7836 */ /* 0x000fe20000000000 */
[----:B------:R-:W-:Y:S01]  /*93d0*/  IABS R15, R8 ;  /* 0x00000008000f7213 */ /* 0x000fe20000000000 */
[----:B------:R-:W-:Y:S01]  /*93e0*/  @!P4 IMAD.IADD R53, R53, 0x1, -R9 ;  /* 0x000000013535c824 */ /* 0x000fe200078e0a09 */
[----:B------:R-:W-:Y:S01]  /*93f0*/  ISETP.GE.AND P4, PT, R6, RZ, PT ;  /* 0x000000ff0600720c */ /* 0x000fe20003f86270 */
[----:B------:R-:W-:Y:S01]  /*9400*/  IMAD.MOV.U32 R18, RZ, RZ, R13 ;  /* 0x000000ffff127224 */ /* 0x000fe200078e000d */
[----:B------:R-:W-:Y:S01]  /*9410*/  IABS R4, R11 ;  /* 0x0000000b00047213 */ /* 0x000fe20000000000 */
[----:B------:R-:W-:Y:S01]  /*9420*/  @!P1 IMAD.IADD R57, R57, 0x1, -R9 ;  /* 0x0000000139399824 */ /* 0x000fe200078e0a09 */
[----:B------:R-:W-:Y:S01]  /*9430*/  ISETP.GE.AND P1, PT, R2, RZ, PT ;  /* 0x000000ff0200720c */ /* 0x000fe20003f26270 */
[----:B0-----:R-:W-:-:S04]  /*9440*/  IMAD.HI.U32 R16, R10, R15, RZ ;  /* 0x0000000f0a107227 */ /* 0x001fc800078e00ff */
[----:B------:R-:W-:-:S04]  /*9450*/  IMAD.HI.U32 R2, R10, R4, RZ ;  /* 0x000000040a027227 */ /* 0x000fc800078e00ff */
[--C-:B------:R-:W-:Y:S01]  /*9460*/  @!P2 IMAD.IADD R54, R54, 0x1, -R9.reuse ;  /* 0x000000013636a824 */ /* 0x100fe200078e0a09 */
[----:B------:R-:W-:Y:S01]  /*9470*/  ISETP.GE.AND P2, PT, R12, RZ, PT ;  /* 0x000000ff0c00720c */ /* 0x000fe20003f46270 */
[----:B------:R-:W-:Y:S02]  /*9480*/  IMAD.MOV R16, RZ, RZ, -R16 ;  /* 0x000000ffff107224 */ /* 0x000fe400078e0a10 */
[----:B------:R-:W-:Y:S01]  /*9490*/  @!P0 IMAD.MOV R18, RZ, RZ, -R18 ;  /* 0x000000ffff128224 */ /* 0x000fe200078e0a12 */
[----:B------:R-:W-:Y:S01]  /*94a0*/  ISETP.GT.U32.AND P0, PT, R9, R53, PT ;  /* 0x000000350900720c */ /* 0x000fe20003f04070 */
[----:B------:R-:W-:Y:S02]  /*94b0*/  IMAD.MOV.U32 R19, RZ, RZ, R14 ;  /* 0x000000ffff137224 */ /* 0x000fe400078e000e */
[----:B------:R-:W-:Y:S01]  /*94c0*/  @!P6 IMAD.IADD R3, R3, 0x1, -R9 ;  /* 0x000000010303e824 */ /* 0x000fe200078e0a09 */
[----:B------:R-:W-:Y:S01]  /*94d0*/  ISETP.GT.U32.AND P6, PT, R9, R54, PT ;  /* 0x000000360900720c */ /* 0x000fe20003fc4070 */
[----:B------:R-:W-:-:S02]  /*94e0*/  IMAD.MOV R17, RZ, RZ, -R2 ;  /* 0x000000ffff117224 */ /* 0x000fc400078e0a02 */
[C---:B------:R-:W-:Y:S02]  /*94f0*/  IMAD R2, R9.reuse, R16, R15 ;  /* 0x0000001009027224 */ /* 0x040fe400078e020f */
[----:B------:R-:W-:Y:S02]  /*9500*/  VIADD R12, R0, 0xb7 ;  /* 0x000000b7000c7836 */ /* 0x000fe40000000000 */
[----:B------:R-:W-:Y:S01]  /*9510*/  @!P5 IMAD.MOV R19, RZ, RZ, -R19 ;  /* 0x000000ffff13d224 */ /* 0x000fe200078e0a13 */
[C---:B------:R-:W-:Y:S01]  /*9520*/  ISETP.GT.U32.AND P5, PT, R9.reuse, R3, PT ;  /* 0x000000030900720c */ /* 0x040fe20003fa4070 */
[----:B------:R-:W-:Y:S01]  /*9530*/  @!P3 IMAD.MOV R57, RZ, RZ, -R57 ;  /* 0x000000ffff39b224 */ /* 0x000fe200078e0a39 */
[C---:B------:R-:W-:Y:S01]  /*9540*/  ISETP.GT.U32.AND P3, PT, R9.reuse, R2, PT ;  /* 0x000000020900720c */ /* 0x040fe20003f64070 */
[----:B------:R-:W-:Y:S01]  /*9550*/  IMAD R4, R9, R17, R4 ;  /* 0x0000001109047224 */ /* 0x000fe200078e0204 */
[----:B------:R-:W-:Y:S01]  /*9560*/  IABS R14, R12 ;  /* 0x0000000c000e7213 */ /* 0x000fe20000000000 */
[----:B------:R-:W-:Y:S01]  /*9570*/  @!P1 IMAD.MOV R56, RZ, RZ, -R56 ;  /* 0x000000ffff389224 */ /* 0x000fe200078e0a38 */
[----:B------:R-:W-:Y:S01]  /*9580*/  ISETP.GE.AND P1, PT, R7, RZ, PT ;  /* 0x000000ff0700720c */ /* 0x000fe20003f26270 */
[--C-:B------:R-:W-:Y:S01]  /*9590*/  @!P0 IMAD.IADD R53, R53, 0x1, -R9.reuse ;  /* 0x0000000135358824 */ /* 0x100fe200078e0a09 */
[----:B------:R-:W-:Y:S01]  /*95a0*/  ISETP.GE.AND P0, PT, R8, RZ, PT ;  /* 0x000000ff0800720c */ /* 0x000fe20003f06270 */
[----:B------:R-:W-:Y:S01]  /*95b0*/  IMAD.HI.U32 R8, R10, R14, RZ ;  /* 0x0000000e0a087227 */ /* 0x000fe200078e00ff */
[----:B------:R-:W-:Y:S03]  /*95c0*/  STL [R1+0xae0], R19 ;  /* 0x000ae01301007387 */ /* 0x000fe60000100800 */
[--C-:B------:R-:W-:Y:S01]  /*95d0*/  @!P6 IMAD.IADD R54, R54, 0x1, -R9.reuse ;  /* 0x000000013636e824 */ /* 0x100fe200078e0a09 */
[----:B------:R-:W-:Y:S01]  /*95e0*/  ISETP.GT.U32.AND P6, PT, R9, R4, PT ;  /* 0x000000040900720c */ /* 0x000fe20003fc4070 */
[--C-:B------:R-:W-:Y:S01]  /*95f0*/  @!P5 IMAD.IADD R3, R3, 0x1, -R9.reuse ;  /* 0x000000010303d824 */ /* 0x100fe200078e0a09 */
[----:B------:R-:W-:Y:S01]  /*9600*/  ISETP.GE.AND P5, PT, R11, RZ, PT ;  /* 0x000000ff0b00720c */ /* 0x000fe20003fa6270 */
[----:B------:R-:W-:Y:S01]  /*9610*/  IMAD.MOV R8, RZ, RZ, -R8 ;  /* 0x000000ffff087224 */ /* 0x000fe200078e0a08 */
[----:B------:R-:W-:Y:S01]  /*9620*/  STL [R1+0xae8], R18 ;  /* 0x000ae81201007387 */ /* 0x000fe20000100800 */
[----:B------:R-:W-:Y:S01]  /*9630*/  @!P3 IMAD.IADD R2, R2, 0x1, -R9 ;  /* 0x000000010202b824 */ /* 0x000fe200078e0a09 */
[----:B------:R-:W-:Y:S01]  /*9640*/  ISETP.GE.AND P3, PT, R12, RZ, PT ;  /* 0x000000ff0c00720c */ /* 0x000fe20003f66270 */
[----:B------:R-:W-:-:S02]  /*9650*/  IMAD R14, R9, R8, R14 ;  /* 0x00000008090e7224 */ /* 0x000fc400078e020e */
[----:B------:R-:W-:Y:S02]  /*9660*/  IMAD.MOV.U32 R13, RZ, RZ, R3 ;  /* 0x000000ffff0d7224 */ /* 0x000fe400078e0003 */
[----:B------:R-:W-:Y:S01]  /*9670*/  @!P2 IMAD.MOV R54, RZ, RZ, -R54 ;  /* 0x000000ffff36a224 */ /* 0x000fe200078e0a36 */
[C---:B------:R-:W-:Y:S01]  /*9680*/  ISETP.GT.U32.AND P2, PT, R9.reuse, R2, PT ;  /* 0x000000020900720c */ /* 0x040fe20003f44070 */
[----:B------:R-:W-:Y:S01]  /*9690*/  @!P1 IMAD.MOV R13, RZ, RZ, -R13 ;  /* 0x000000ffff0d9224 */ /* 0x000fe200078e0a0d */
[C---:B------:R-:W-:Y:S01]  /*96a0*/  ISETP.GT.U32.AND P1, PT, R9.reuse, R14, PT ;  /* 0x0000000e0900720c */ /* 0x040fe20003f24070 */
[----:B------:R-:W-:Y:S02]  /*96b0*/  @!P6 IMAD.IADD R4, R4, 0x1, -R9 ;  /* 0x000000010404e824 */ /* 0x000fe400078e0a09 */
[C---:B------:R-:W-:Y:S01]  /*96c0*/  VIADD R6, R0.reuse, 0xb8 ;  /* 0x000000b800067836 */ /* 0x040fe20000000000 */
[----:B------:R0:W-:Y:S01]  /*96d0*/  STL [R1+0xac4], R13 ;  /* 0x000ac40d01007387 */ /* 0x0001e20000100800 */
[----:B------:R-:W-:Y:S01]  /*96e0*/  @!P4 IMAD.MOV R53, RZ, RZ, -R53 ;  /* 0x000000ffff35c224 */ /* 0x000fe200078e0a35 */
[C---:B------:R-:W-:Y:S01]  /*96f0*/  ISETP.GT.U32.AND P4, PT, R9.reuse, R4, PT ;  /* 0x000000040900720c */ /* 0x040fe20003f84070 */
[C---:B------:R-:W-:Y:S01]  /*9700*/  VIADD R3, R0.reuse, 0xbc ;  /* 0x000000bc00037836 */ /* 0x040fe20000000000 */
[----:B------:R-:W-:Y:S01]  /*9710*/  IABS R52, R6 ;  /* 0x0000000600347213 */ /* 0x000fe20000000000 */
[----:B------:R-:W-:Y:S01]  /*9720*/  VIADD R43, R0, 0xc2 ;  /* 0x000000c2002b7836 */ /* 0x000fe20000000000 */
[----:B------:R-:W-:Y:S01]  /*9730*/  ISETP.GE.AND P6, PT, R6, RZ, PT ;  /* 0x000000ff0600720c */ /* 0x000fe20003fc6270 */
[--C-:B------:R-:W-:Y:S01]  /*9740*/  @!P2 IMAD.IADD R2, R2, 0x1, -R9.reuse ;  /* 0x000000010202a824 */ /* 0x100fe200078e0a09 */
[----:B------:R-:W-:Y:S01]  /*9750*/  ISETP.GE.AND P2, PT, R50, RZ, PT ;  /* 0x000000ff3200720c */ /* 0x000fe20003f46270 */
[----:B------:R-:W-:Y:S01]  /*9760*/  @!P1 IMAD.IADD R14, R14, 0x1, -R9 ;  /* 0x000000010e0e9824 */ /* 0x000fe200078e0a09 */
[----:B------:R-:W-:Y:S01]  /*9770*/  IABS R50, R50 ;  /* 0x0000003200327213 */ /* 0x000fe20000000000 */
[----:B------:R-:W-:Y:S01]  /*9780*/  IMAD.MOV.U32 R8, RZ, RZ, R2 ;  /* 0x000000ffff087224 */ /* 0x000fe200078e0002 */
[----:B------:R-:W-:Y:S01]  /*9790*/  IABS R6, R3 ;  /* 0x0000000300067213 */ /* 0x000fe20000000000 */
[----:B------:R-:W-:Y:S01]  /*97a0*/  IMAD.HI.U32 R7, R10, R52, RZ ;  /* 0x000000340a077227 */ /* 0x000fe200078e00ff */
[----:B------:R-:W-:-:S03]  /*97b0*/  ISETP.GT.U32.AND P1, PT, R9, R14, PT ;  /* 0x0000000e0900720c */ /* 0x000fc60003f24070 */
[----:B------:R-:W-:Y:S02]  /*97c0*/  @!P0 IMAD.MOV R8, RZ, RZ, -R8 ;  /* 0x000000ffff088224 */ /* 0x000fe400078e0a08 */
[----:B------:R-:W-:Y:S02]  /*97d0*/  IMAD.MOV R7, RZ, RZ, -R7 ;  /* 0x000000ffff077224 */ /* 0x000fe400078e0a07 */
[----:B------:R-:W-:Y:S01]  /*97e0*/  @!P4 IMAD.IADD R4, R4, 0x1, -R9 ;  /* 0x000000010404c824 */ /* 0x000fe200078e0a09 */
[----:B------:R-:W-:Y:S01]  /*97f0*/  ISETP.GE.AND P4, PT, R49, RZ, PT ;  /* 0x000000ff3100720c */ /* 0x000fe20003f86270 */
[----:B------:R-:W-:Y:S01]  /*9800*/  IMAD.HI.U32 R2, R10, R50, RZ ;  /* 0x000000320a027227 */ /* 0x000fe200078e00ff */
[----:B------:R-:W-:Y:S01]  /*9810*/  IABS R49, R49 ;  /* 0x0000003100317213 */ /* 0x000fe20000000000 */
[----:B------:R1:W-:Y:S02]  /*9820*/  STL [R1+0xacc], R8 ;  /* 0x000acc0801007387 */ /* 0x0003e40000100800 */
[----:B------:R-:W-:-:S02]  /*9830*/  IMAD R52, R9, R7, R52 ;  /* 0x0000000709347224 */ /* 0x000fc400078e0234 */
[----:B------:R-:W-:Y:S02]  /*9840*/  VIADD R7, R0, 0xbb ;  /* 0x000000bb00077836 */ /* 0x000fe40000000000 */
[----:B------:R-:W-:Y:S01]  /*9850*/  @!P1 IMAD.IADD R14, R14, 0x1, -R9 ;  /* 0x000000010e0e9824 */ /* 0x000fe200078e0a09 */
[----:B------:R-:W-:Y:S01]  /*9860*/  ISETP.GT.U32.AND P0, PT, R9, R52, PT ;  /* 0x000000340900720c */ /* 0x000fe20003f04070 */
[----:B0-----:R-:W-:Y:S01]  /*9870*/  VIADD R13, R0, 0xbd ;  /* 0x000000bd000d7836 */ /* 0x001fe20000000000 */
[----:B------:R-:W-:Y:S01]  /*9880*/  IABS R48, R7 ;  /* 0x0000000700307213 */ /* 0x000fe20000000000 */
[----:B-1----:R-:W-:Y:S02]  /*9890*/  IMAD.MOV.U32 R8, RZ, RZ, R4 ;  /* 0x000000ffff087224 */ /* 0x002fe400078e0004 */
[----:B------:R-:W-:Y:S02]  /*98a0*/  IMAD.MOV R4, RZ, RZ, -R2 ;  /* 0x000000ffff047224 */ /* 0x000fe400078e0a02 */
[----:B------:R-:W-:-:S04]  /*98b0*/  IMAD.HI.U32 R2, R10, R49, RZ ;  /* 0x000000310a027227 */ /* 0x000fc800078e00ff */
[----:B------:R-:W-:Y:S01]  /*98c0*/  @!P5 IMAD.MOV R8, RZ, RZ, -R8 ;  /* 0x000000ffff08d224 */ /* 0x000fe200078e0a08 */
[----:B------:R-:W-:Y:S01]  /*98d0*/  ISETP.GE.AND P5, PT, R7, RZ, PT ;  /* 0x000000ff0700720c */ /* 0x000fe20003fa6270 */
[----:B------:R-:W-:Y:S02]  /*98e0*/  IMAD.MOV R7, RZ, RZ, -R2 ;  /* 0x000000ffff077224 */ /* 0x000fe400078e0a02 */
[C---:B------:R-:W-:Y:S01]  /*98f0*/  IMAD R50, R9.reuse, R4, R50 ;  /* 0x0000000409327224 */ /* 0x040fe200078e0232 */
[----:B------:R0:W-:Y:S01]  /*9900*/  STL [R1+0xadc], R8 ;  /* 0x000adc0801007387 */ /* 0x0001e20000100800 */
[C---:B------:R-:W-:Y:S02]  /*9910*/  IMAD R49, R9.reuse, R7, R49 ;  /* 0x0000000709317224 */ /* 0x040fe400078e0231 */
[----:B------:R-:W-:Y:S01]  /*9920*/  @!P0 IMAD.IADD R52, R52, 0x1, -R9 ;  /* 0x0000000134348824 */ /* 0x000fe200078e0a09 */
[----:B------:R-:W-:Y:S01]  /*9930*/  ISETP.GT.U32.AND P1, PT, R9, R50, PT ;  /* 0x000000320900720c */ /* 0x000fe20003f24070 */
[----:B------:R-:W-:-:S03]  /*9940*/  IMAD.HI.U32 R4, R10, R48, RZ ;  /* 0x000000300a047227 */ /* 0x000fc600078e00ff */
[C---:B------:R-:W-:Y:S01]  /*9950*/  ISETP.GT.U32.AND P0, PT, R9.reuse, R52, PT ;  /* 0x000000340900720c */ /* 0x040fe20003f04070 */
[----:B------:R-:W-:Y:S02]  /*9960*/  IMAD.MOV R4, RZ, RZ, -R4 ;  /* 0x000000ffff047224 */ /* 0x000fe400078e0a04 */
[----:B0-----:R-:W-:Y:S02]  /*9970*/  IMAD.MOV.U32 R8, RZ, RZ, R14 ;  /* 0x000000ffff087224 */ /* 0x001fe400078e000e */
[C---:B------:R-:W-:Y:S01]  /*9980*/  IMAD R48, R9.reuse, R4, R48 ;  /* 0x0000000409307224 */ /* 0x040fe200078e0230 */
[----:B------:R-:W-:Y:S01]  /*9990*/  IABS R4, R13 ;  /* 0x0000000d00047213 */ /* 0x000fe20000000000 */
[----:B------:R-:W-:Y:S01]  /*99a0*/  @!P3 IMAD.MOV R8, RZ, RZ, -R8 ;  /* 0x000000ffff08b224 */ /* 0x000fe200078e0a08 */
[----:B------:R-:W-:Y:S01]  /*99b0*/  ISETP.GT.U32.AND P3, PT, R9, R49, PT ;  /* 0x000000310900720c */ /* 0x000fe20003f64070 */
[----:B------:R-:W-:-:S03]  /*99c0*/  IMAD.HI.U32 R2, R10, R6, RZ ;  /* 0x000000060a027227 */ /* 0x000fc600078e00ff */
[----:B------:R0:W-:Y:S01]  /*99d0*/  STL [R1+0xad4], R8 ;  /* 0x000ad40801007387 */ /* 0x0001e20000100800 */
[----:B------:R-:W-:Y:S02]  /*99e0*/  IMAD.MOV R2, RZ, RZ, -R2 ;  /* 0x000000ffff027224 */ /* 0x000fe400078e0a02 */
[----:B------:R-:W-:-:S04]  /*99f0*/  IMAD.HI.U32 R11, R10, R4, RZ ;  /* 0x000000040a0b7227 */ /* 0x000fc800078e00ff */
[----:B------:R-:W-:Y:S02]  /*9a00*/  IMAD R6, R9, R2, R6 ;  /* 0x0000000209067224 */ /* 0x000fe400078e0206 */
[--C-:B------:R-:W-:Y:S02]  /*9a10*/  @!P3 IMAD.IADD R49, R49, 0x1, -R9.reuse ;  /* 0x000000013131b824 */ /* 0x100fe400078e0a09 */
[----:B------:R-:W-:Y:S01]  /*9a20*/  @!P0 IMAD.IADD R52, R52, 0x1, -R9 ;  /* 0x0000000134348824 */ /* 0x000fe200078e0a09 */
[C---:B------:R-:W-:Y:S01]  /*9a30*/  ISETP.GT.U32.AND P0, PT, R9.reuse, R48, PT ;  /* 0x000000300900720c */ /* 0x040fe20003f04070 */
[----:B------:R-:W-:Y:S01]  /*9a40*/  IMAD.MOV R11, RZ, RZ, -R11 ;  /* 0x000000ffff0b7224 */ /* 0x000fe200078e0a0b */
[C---:B------:R-:W-:Y:S01]  /*9a50*/  ISETP.GT.U32.AND P3, PT, R9.reuse, R49, PT ;  /* 0x000000310900720c */ /* 0x040fe20003f64070 */
[----:B------:R-:W-:Y:S01]  /*9a60*/  @!P6 IMAD.MOV R52, RZ, RZ, -R52 ;  /* 0x000000ffff34e224 */ /* 0x000fe200078e0a34 */
[C---:B------:R-:W-:Y:S01]  /*9a70*/  ISETP.GT.U32.AND P6, PT, R9.reuse, R6, PT ;  /* 0x000000060900720c */ /* 0x040fe20003fc4070 */
[----:B------:R-:W-:-:S02]  /*9a80*/  IMAD R4, R9, R11, R4 ;  /* 0x0000000b09047224 */ /* 0x000fc400078e0204 */
[--C-:B------:R-:W-:Y:S02]  /*9a90*/  @!P1 IMAD.IADD R50, R50, 0x1, -R9.reuse ;  /* 0x0000000132329824 */ /* 0x100fe400078e0a09 */
[C---:B------:R-:W-:Y:S02]  /*9aa0*/  VIADD R2, R0.reuse, 0xbe ;  /* 0x000000be00027836 */ /* 0x040fe40000000000 */
[----:B------:R-:W-:Y:S01]  /*9ab0*/  VIADD R7, R0, 0xbf ;  /* 0x000000bf00077836 */ /* 0x000fe20000000000 */
[----:B------:R-:W-:Y:S01]  /*9ac0*/  ISETP.GT.U32.AND P1, PT, R9, R50, PT ;  /* 0x000000320900720c */ /* 0x000fe20003f24070 */
[--C-:B------:R-:W-:Y:S01]  /*9ad0*/  @!P0 IMAD.IADD R48, R48, 0x1, -R9.reuse ;  /* 0x0000000130308824 */ /* 0x100fe200078e0a09 */
[----:B0-----:R-:W-:Y:S01]  /*9ae0*/  IABS R8, R2 ;  /* 0x0000000200087213 */ /* 0x001fe20000000000 */
[--C-:B------:R-:W-:Y:S01]  /*9af0*/  @!P3 IMAD.IADD R49, R49, 0x1, -R9.reuse ;  /* 0x000000013131b824 */ /* 0x100fe200078e0a09 */
[C---:B------:R-:W-:Y:S01]  /*9b00*/  ISETP.GT.U32.AND P3, PT, R9.reuse, R4, PT ;  /* 0x000000040900720c */ /* 0x040fe20003f64070 */
[----:B------:R-:W-:Y:S01]  /*9b10*/  @!P6 IMAD.IADD R6, R6, 0x1, -R9 ;  /* 0x000000010606e824 */ /* 0x000fe200078e0a09 */
[----:B------:R-:W-:Y:S01]  /*9b20*/  ISETP.GT.U32.AND P0, PT, R9, R48, PT ;  /* 0x000000300900720c */ /* 0x000fe20003f04070 */
[----:B------:R-:W-:Y:S01]  /*9b30*/  IMAD.HI.U32 R11, R10, R8, RZ ;  /* 0x000000080a0b7227 */ /* 0x000fe200078e00ff */
[----:B------:R-:W-:-:S02]  /*9b40*/  IABS R12, R7 ;  /* 0x00000007000c7213 */ /* 0x000fc40000000000 */
[----:B------:R-:W-:Y:S01]  /*9b50*/  ISETP.GT.U32.AND P6, PT, R9, R6, PT ;  /* 0x000000060900720c */ /* 0x000fe20003fc4070 */
[----:B------:R-:W-:Y:S02]  /*9b60*/  IMAD.MOV R11, RZ, RZ, -R11 ;  /* 0x000000ffff0b7224 */ /* 0x000fe400078e0a0b */
[--C-:B------:R-:W-:Y:S01]  /*9b70*/  @!P1 IMAD.IADD R50, R50, 0x1, -R9.reuse ;  /* 0x0000000132329824 */ /* 0x100fe200078e0a09 */
[----:B------:R-:W-:Y:S01]  /*9b80*/  ISETP.GE.AND P1, PT, R3, RZ, PT ;  /* 0x000000ff0300720c */ /* 0x000fe20003f26270 */
[C---:B------:R-:W-:Y:S02]  /*9b90*/  IMAD R8, R9.reuse, R11, R8 ;  /* 0x0000000b09087224 */ /* 0x040fe400078e0208 */
[--C-:B------:R-:W-:Y:S02]  /*9ba0*/  @!P3 IMAD.IADD R4, R4, 0x1, -R9.reuse ;  /* 0x000000010404b824 */ /* 0x100fe400078e0a09 */
[----:B------:R-:W-:Y:S02]  /*9bb0*/  IMAD.MOV.U32 R3, RZ, RZ, R12 ;  /* 0x000000ffff037224 */ /* 0x000fe400078e000c */
[----:B------:R-:W-:Y:S01]  /*9bc0*/  @!P2 IMAD.MOV R50, RZ, RZ, -R50 ;  /* 0x000000ffff32a224 */ /* 0x000fe200078e0a32 */
[----:B------:R-:W-:Y:S01]  /*9bd0*/  ISETP.GT.U32.AND P3, PT, R9, R4, PT ;  /* 0x000000040900720c */ /* 0x000fe20003f64070 */
[----:B------:R-:W-:Y:S01]  /*9be0*/  @!P6 IMAD.IADD R6, R6, 0x1, -R9 ;  /* 0x000000010606e824 */ /* 0x000fe200078e0a09 */
[----:B------:R-:W-:Y:S01]  /*9bf0*/  ISETP.GE.AND P2, PT, R13, RZ, PT ;  /* 0x000000ff0d00720c */ /* 0x000fe20003f46270 */
[----:B------:R-:W-:Y:S01]  /*9c00*/  IMAD.HI.U32 R12, R10, R3, RZ ;  /* 0x000000030a0c7227 */ /* 0x000fe200078e00ff */
[----:B------:R-:W-:-:S03]  /*9c10*/  ISETP.GT.U32.AND P6, PT, R9, R8, PT ;  /* 0x000000080900720c */ /* 0x000fc60003fc4070 */
[--C-:B------:R-:W-:Y:S01]  /*9c20*/  @!P0 IMAD.IADD R48, R48, 0x1, -R9.reuse ;  /* 0x0000000130308824 */ /* 0x100fe200078e0a09 */
[----:B------:R-:W-:Y:S01]  /*9c30*/  ISETP.GE.AND P0, PT, R7, RZ, PT ;  /* 0x000000ff0700720c */ /* 0x000fe20003f06270 */
[----:B------:R-:W-:Y:S02]  /*9c40*/  VIADD R7, R0, 0xc0 ;  /* 0x000000c000077836 */ /* 0x000fe40000000000 */
[----:B------:R-:W-:Y:S02]  /*9c50*/  IMAD.MOV R12, RZ, RZ, -R12 ;  /* 0x000000ffff0c7224 */ /* 0x000fe400078e0a0c */
[----:B------:R-:W-:Y:S01]  /*9c60*/  @!P3 IMAD.IADD R4, R4, 0x1, -R9 ;  /* 0x000000010404b824 */ /* 0x000fe200078e0a09 */
[----:B------:R-:W-:Y:S01]  /*9c70*/  IABS R47, R7 ;  /* 0x00000007002f7213 */ /* 0x000fe20000000000 */
[----:B------:R-:W-:Y:S01]  /*9c80*/  @!P5 IMAD.MOV R48, RZ, RZ, -R48 ;  /* 0x000000ffff30d224 */ /* 0x000fe200078e0a30 */
[----:B------:R-:W-:Y:S01]  /*9c90*/  ISETP.GE.AND P5, PT, R7, RZ, PT ;  /* 0x000000ff0700720c */ /* 0x000fe20003fa6270 */
[----:B------:R-:W-:Y:S01]  /*9ca0*/  IMAD R3, R9, R12, R3 ;  /* 0x0000000c09037224 */ /* 0x000fe200078e0203 */
[----:B------:R-:W-:Y:S01]  /*9cb0*/  ISETP.GE.AND P3, PT, R43, RZ, PT ;  /* 0x000000ff2b00720c */ /* 0x000fe20003f66270 */
[----:B------:R-:W-:Y:S01]  /*9cc0*/  IMAD.MOV.U32 R7, RZ, RZ, R4 ;  /* 0x000000ffff077224 */ /* 0x000fe200078e0004 */
[----:B------:R-:W-:Y:S01]  /*9cd0*/  IABS R43, R43 ;  /* 0x0000002b002b7213 */ /* 0x000fe20000000000 */
[----:B------:R-:W-:-:S02]  /*9ce0*/  @!P6 IMAD.IADD R8, R8, 0x1, -R9 ;  /* 0x000000010808e824 */ /* 0x000fc400078e0a09 */
[----:B------:R-:W-:Y:S01]  /*9cf0*/  @!P2 IMAD.MOV R7, RZ, RZ, -R7 ;  /* 0x000000ffff07a224 */ /* 0x000fe200078e0a07 */
[C---:B------:R-:W-:Y:S01]  /*9d00*/  ISETP.GT.U32.AND P2, PT, R9.reuse, R3, PT ;  /* 0x000000030900720c */ /* 0x040fe20003f44070 */
[----:B------:R-:W-:Y:S01]  /*9d10*/  IMAD.MOV.U32 R14, RZ, RZ, R6 ;  /* 0x000000ffff0e7224 */ /* 0x000fe200078e0006 */
[----:B------:R-:W-:Y:S01]  /*9d20*/  ISETP.GT.U32.AND P6, PT, R9, R8, PT ;  /* 0x000000080900720c */ /* 0x000fe20003fc4070 */
[----:B------:R-:W-:-:S04]  /*9d30*/  IMAD.HI.U32 R6, R10, R47, RZ ;  /* 0x0000002f0a067227 */ /* 0x000fc800078e00ff */
[----:B------:R-:W-:Y:S02]  /*9d40*/  IMAD.MOV R6, RZ, RZ, -R6 ;  /* 0x000000ffff067224 */ /* 0x000fe400078e0a06 */
[----:B------:R-:W-:Y:S01]  /*9d50*/  @!P4 IMAD.MOV R49, RZ, RZ, -R49 ;  /* 0x000000ffff31c224 */ /* 0x000fe200078e0a31 */
[----:B------:R-:W-:Y:S01]  /*9d60*/  ISETP.GE.AND P4, PT, R2, RZ, PT ;  /* 0x000000ff0200720c */ /* 0x000fe20003f86270 */
[----:B------:R-:W-:Y:S02]  /*9d70*/  IMAD R47, R9, R6, R47 ;  /* 0x00000006092f7224 */ /* 0x000fe400078e022f */
[--C-:B------:R-:W-:Y:S02]  /*9d80*/  @!P2 IMAD.IADD R3, R3, 0x1, -R9.reuse ;  /* 0x000000010303a824 */ /* 0x100fe400078e0a09 */
[C---:B------:R-:W-:Y:S02]  /*9d90*/  VIADD R2, R0.reuse, 0xc3 ;  /* 0x000000c300027836 */ /* 0x040fe40000000000 */
[----:B------:R-:W-:Y:S01]  /*9da0*/  VIADD R46, R0, 0xc1 ;  /* 0x000000c1002e7836 */ /* 0x000fe20000000000 */
[C---:B------:R-:W-:Y:S01]  /*9db0*/  ISETP.GT.U32.AND P2, PT, R9.reuse, R3, PT ;  /* 0x000000030900720c */ /* 0x040fe20003f44070 */
[----:B------:R-:W-:Y:S01]  /*9dc0*/  @!P6 IMAD.IADD R8, R8, 0x1, -R9 ;  /* 0x000000010808e824 */ /* 0x000fe200078e0a09 */
[----:B------:R-:W-:Y:S01]  /*9dd0*/  ISETP.GT.U32.AND P6, PT, R9, R47, PT ;  /* 0x0000002f0900720c */ /* 0x000fe20003fc4070 */
[----:B------:R-:W-:Y:S01]  /*9de0*/  @!P1 IMAD.MOV R14, RZ, RZ, -R14 ;  /* 0x000000ffff0e9224 */ /* 0x000fe200078e0a0e */
[----:B------:R-:W-:Y:S01]  /*9df0*/  IABS R42, R2 ;  /* 0x00000002002a7213 */ /* 0x000fe20000000000 */
[----:B------:R-:W-:Y:S01]  /*9e00*/  IMAD.HI.U32 R11, R10, R43, RZ ;  /* 0x0000002b0a0b7227 */ /* 0x000fe200078e00ff */
[----:B------:R-:W-:-:S02]  /*9e10*/  ISETP.GE.AND P1, PT, R46, RZ, PT ;  /* 0x000000ff2e00720c */ /* 0x000fc40003f26270 */
[----:B------:R-:W-:Y:S01]  /*9e20*/  IABS R46, R46 ;  /* 0x0000002e002e7213 */ /* 0x000fe20000000000 */
[----:B------:R-:W-:Y:S01]  /*9e30*/  STL [R1+0x9a4], R14 ;  /* 0x0009a40e01007387 */ /* 0x000fe20000100800 */
[----:B------:R-:W-:Y:S02]  /*9e40*/  IMAD.MOV R11, RZ, RZ, -R11 ;  /* 0x000000ffff0b7224 */ /* 0x000fe400078e0a0b */
[----:B------:R-:W-:Y:S01]  /*9e50*/  VIADD R13, R0, 0xc4 ;  /* 0x000000c4000d7836 */ /* 0x000fe20000000000 */
[----:B------:R0:W-:Y:S01]  /*9e60*/  STL [R1+0x9b8], R7 ;  /* 0x0009b80701007387 */ /* 0x0001e20000100800 */
[----:B------:R-:W-:-:S03]  /*9e70*/  IMAD.HI.U32 R12, R10, R46, RZ ;  /* 0x0000002e0a0c7227 */ /* 0x000fc600078e00ff */
[----:B------:R-:W-:Y:S01]  /*9e80*/  IABS R4, R13 ;  /* 0x0000000d00047213 */ /* 0x000fe20000000000 */
[----:B------:R-:W-:Y:S02]  /*9e90*/  IMAD R43, R9, R11, R43 ;  /* 0x0000000b092b7224 */ /* 0x000fe400078e022b */
[----:B------:R-:W-:Y:S02]  /*9ea0*/  @!P2 IMAD.IADD R3, R3, 0x1, -R9 ;  /* 0x000000010303a824 */ /* 0x000fe400078e0a09 */
[----:B------:R-:W-:Y:S02]  /*9eb0*/  IMAD.MOV.U32 R16, RZ, RZ, R8 ;  /* 0x000000ffff107224 */ /* 0x000fe400078e0008 */
[----:B0-----:R-:W-:-:S04]  /*9ec0*/  IMAD.HI.U32 R7, R10, R42, RZ ;  /* 0x0000002a0a077227 */ /* 0x001fc800078e00ff */
[----:B------:R-:W-:Y:S02]  /*9ed0*/  IMAD.MOV R7, RZ, RZ, -R7 ;  /* 0x000000ffff077224 */ /* 0x000fe400078e0a07 */
[----:B------:R-:W-:Y:S02]  /*9ee0*/  @!P6 IMAD.IADD R47, R47, 0x1, -R9 ;  /* 0x000000012f2fe824 */ /* 0x000fe400078e0a09 */
[----:B------:R-:W-:Y:S02]  /*9ef0*/  IMAD.MOV R12, RZ, RZ, -R12 ;  /* 0x000000ffff0c7224 */ /* 0x000fe400078e0a0c */
[C---:B------:R-:W-:Y:S01]  /*9f00*/  IMAD R42, R9.reuse, R7, R42 ;  /* 0x00000007092a7224 */ /* 0x040fe200078e022a */
[C---:B------:R-:W-:Y:S01]  /*9f10*/  ISETP.GT.U32.AND P6, PT, R9.reuse, R47, PT ;  /* 0x0000002f0900720c */ /* 0x040fe20003fc4070 */
[----:B------:R-:W-:Y:S02]  /*9f20*/  IMAD.MOV.U32 R15, RZ, RZ, R3 ;  /* 0x000000ffff0f7224 */ /* 0x000fe400078e0003 */
[----:B------:R-:W-:Y:S01]  /*9f30*/  @!P4 IMAD.MOV R16, RZ, RZ, -R16 ;  /* 0x000000ffff10c224 */ /* 0x000fe200078e0a10 */
[C---:B------:R-:W-:Y:S01]  /*9f40*/  ISETP.GT.U32.AND P4, PT, R9.reuse, R43, PT ;  /* 0x0000002b0900720c */ /* 0x040fe20003f84070 */
[----:B------:R-:W-:-:S02]  /*9f50*/  IMAD R46, R9, R12, R46 ;  /* 0x0000000c092e7224 */ /* 0x000fc400078e022e */
[----:B------:R-:W-:Y:S01]  /*9f60*/  IMAD.HI.U32 R6, R10, R4, RZ ;  /* 0x000000040a067227 */ /* 0x000fe200078e00ff */
[----:B------:R-:W-:Y:S02]  /*9f70*/  STL [R1+0x5c8], R16 ;  /* 0x0005c81001007387 */ /* 0x000fe40000100800 */
[C---:B------:R-:W-:Y:S01]  /*9f80*/  ISETP.GT.U32.AND P2, PT, R9.reuse, R46, PT ;  /* 0x0000002e0900720c */ /* 0x040fe20003f44070 */
[----:B------:R-:W-:Y:S01]  /*9f90*/  @!P0 IMAD.MOV R15, RZ, RZ, -R15 ;  /* 0x000000ffff0f8224 */ /* 0x000fe200078e0a0f */
[C---:B------:R-:W-:Y:S01]  /*9fa0*/  ISETP.GT.U32.AND P0, PT, R9.reuse, R42, PT ;  /* 0x0000002a0900720c */ /* 0x040fe20003f04070 */
[C---:B------:R-:W-:Y:S02]  /*9fb0*/  VIADD R14, R0.reuse, 0xc6 ;  /* 0x000000c6000e7836 */ /* 0x040fe40000000000 */
[----:B------:R-:W-:Y:S01]  /*9fc0*/  IMAD.MOV R6, RZ, RZ, -R6 ;  /* 0x000000ffff067224 */ /* 0x000fe200078e0a06 */
[----:B------:R0:W-:Y:S01]  /*9fd0*/  STL [R1+0x9a0], R15 ;  /* 0x0009a00f01007387 */ /* 0x0001e20000100800 */
[----:B------:R-:W-:Y:S01]  /*9fe0*/  VIADD R12, R0, 0xc5 ;  /* 0x000000c5000c7836 */ /* 0x000fe20000000000 */
[----:B------:R-:W-:Y:S01]  /*9ff0*/  IABS R11, R14 ;  /* 0x0000000e000b7213 */ /* 0x000fe20000000000 */
[----:B------:R-:W-:-:S02]  /*a000*/  IMAD R4, R9, R6, R4 ;  /* 0x0000000609047224 */ /* 0x000fc400078e0204 */
[--C-:B------:R-:W-:Y:S01]  /*a010*/  @!P4 IMAD.IADD R43, R43, 0x1, -R9.reuse ;  /* 0x000000012b2bc824 */ /* 0x100fe200078e0a09 */
[----:B------:R-:W-:Y:S01]  /*a020*/  IABS R6, R12 ;  /* 0x0000000c00067213 */ /* 0x000fe20000000000 */
[----:B------:R-:W-:Y:S01]  /*a030*/  @!P6 IMAD.IADD R47, R47, 0x1, -R9 ;  /* 0x000000012f2fe824 */ /* 0x000fe200078e0a09 */
[C---:B------:R-:W-:Y:S01]  /*a040*/  ISETP.GT.U32.AND P6, PT, R9.reuse, R4, PT ;  /* 0x000000040900720c */ /* 0x040fe20003fc4070 */
[----:B------:R-:W-:Y:S02]  /*a050*/  IMAD.MOV.U32 R3, RZ, RZ, R11 ;  /* 0x000000ffff037224 */ /* 0x000fe400078e000b */
[--C-:B------:R-:W-:Y:S01]  /*a060*/  @!P0 IMAD.IADD R42, R42, 0x1, -R9.reuse ;  /* 0x000000012a2a8824 */ /* 0x100fe200078e0a09 */
[----:B------:R-:W-:Y:S01]  /*a070*/  ISETP.GT.U32.AND P0, PT, R9, R43, PT ;  /* 0x0000002b0900720c */ /* 0x000fe20003f04070 */
[----:B------:R-:W-:Y:S01]  /*a080*/  @!P2 IMAD.IADD R46, R46, 0x1, -R9 ;  /* 0x000000012e2ea824 */ /* 0x000fe200078e0a09 */
[----:B------:R-:W-:Y:S01]  /*a090*/  ISETP.GE.AND P2, PT, R2, RZ, PT ;  /* 0x000000ff0200720c */ /* 0x000fe20003f46270 */
[----:B------:R-:W-:-:S03]  /*a0a0*/  IMAD.HI.U32 R11, R10, R3, RZ ;  /* 0x000000030a0b7227 */ /* 0x000fc600078e00ff */
[----:B------:R-:W-:Y:S01]  /*a0b0*/  ISETP.GT.U32.AND P4, PT, R9, R46, PT ;  /* 0x0000002e0900720c */ /* 0x000fe20003f84070 */
[----:B------:R-:W-:Y:S02]  /*a0c0*/  VIADD R7, R0, 0xc7 ;  /* 0x000000c700077836 */ /* 0x000fe40000000000 */
[----:B------:R-:W-:-:S03]  /*a0d0*/  IMAD.HI.U32 R8, R10, R6, RZ ;  /* 0x000000060a087227 */ /* 0x000fc600078e00ff */
[----:B------:R-:W-:Y:S01]  /*a0e0*/  IABS R2, R7 ;  /* 0x0000000700027213 */ /* 0x000fe20000000000 */
[----:B------:R-:W-:Y:S02]  /*a0f0*/  IMAD.MOV R11, RZ, RZ, -R11 ;  /* 0x000000ffff0b7224 */ /* 0x000fe400078e0a0b */
[----:B------:R-:W-:Y:S02]  /*a100*/  IMAD.MOV R8, RZ, RZ, -R8 ;  /* 0x000000ffff087224 */ /* 0x000fe400078e0a08 */
[C---:B------:R-:W-:Y:S02]  /*a110*/  IMAD R3, R9.reuse, R11, R3 ;  /* 0x0000000b09037224 */ /* 0x040fe400078e0203 */
[--C-:B------:R-:W-:Y:S01]  /*a120*/  @!P6 IMAD.IADD R4, R4, 0x1, -R9.reuse ;  /* 0x000000010404e824 */ /* 0x100fe200078e0a09 */
[C---:B------:R-:W-:Y:S01]  /*a130*/  ISETP.GT.U32.AND P6, PT, R9.reuse, R42, PT ;  /* 0x0000002a0900720c */ /* 0x040fe20003fc4070 */
[----:B------:R-:W-:Y:S02]  /*a140*/  IMAD R6, R9, R8, R6 ;  /* 0x0000000809067224 */ /* 0x000fe400078e0206 */
[----:B------:R-:W-:Y:S01]  /*a150*/  @!P0 IMAD.IADD R43, R43, 0x1, -R9 ;  /* 0x000000012b2b8824 */ /* 0x000fe200078e0a09 */
[----:B------:R-:W-:Y:S01]  /*a160*/  ISETP.GT.U32.AND P0, PT, R9, R3, PT ;  /* 0x000000030900720c */ /* 0x000fe20003f04070 */
[----:B------:R-:W-:-:S02]  /*a170*/  VIADD R8, R0, 0xc8 ;  /* 0x000000c800087836 */ /* 0x000fc40000000000 */
[----:B------:R-:W-:Y:S01]  /*a180*/  @!P5 IMAD.MOV R47, RZ, RZ, -R47 ;  /* 0x000000ffff2fd224 */ /* 0x000fe200078e0a2f */
[----:B------:R-:W-:Y:S01]  /*a190*/  ISETP.GT.U32.AND P5, PT, R9, R4, PT ;  /* 0x000000040900720c */ /* 0x000fe20003fa4070 */
[----:B0-----:R-:W-:Y:S01]  /*a1a0*/  IMAD.HI.U32 R15, R10, R2, RZ ;  /* 0x000000020a0f7227 */ /* 0x001fe200078e00ff */
[----:B------:R-:W-:-:S03]  /*a1b0*/  IABS R39, R8 ;  /* 0x0000000800277213 */ /* 0x000fc60000000000 */
[----:B------:R-:W-:Y:S01]  /*a1c0*/  @!P4 IMAD.IADD R46, R46, 0x1, -R9 ;  /* 0x000000012e2ec824 */ /* 0x000fe200078e0a09 */
[C---:B------:R-:W-:Y:S01]  /*a1d0*/  ISETP.GT.U32.AND P4, PT, R9.reuse, R6, PT ;  /* 0x000000060900720c */ /* 0x040fe20003f84070 */
[----:B------:R-:W-:Y:S02]  /*a1e0*/  IMAD.MOV R15, RZ, RZ, -R15 ;  /* 0x000000ffff0f7224 */ /* 0x000fe400078e0a0f */
[----:B------:R-:W-:Y:S02]  /*a1f0*/  VIADD R11, R0, 0xc9 ;  /* 0x000000c9000b7836 */ /* 0x000fe40000000000 */
[----:B------:R-:W-:Y:S02]  /*a200*/  IMAD R2, R9, R15, R2 ;  /* 0x0000000f09027224 */ /* 0x000fe400078e0202 */
[----:B------:R-:W-:-:S04]  /*a210*/  IMAD.HI.U32 R15, R10, R39, RZ ;  /* 0x000000270a0f7227 */ /* 0x000fc800078e00ff */
[--C-:B------:R-:W-:Y:S01]  /*a220*/  @!P6 IMAD.IADD R42, R42, 0x1, -R9.reuse ;  /* 0x000000012a2ae824 */ /* 0x100fe200078e0a09 */
[----:B------:R-:W-:Y:S01]  /*a230*/  ISETP.GE.AND P6, PT, R13, RZ, PT ;  /* 0x000000ff0d00720c */ /* 0x000fe20003fc6270 */
[--C-:B------:R-:W-:Y:S01]  /*a240*/  @!P0 IMAD.IADD R3, R3, 0x1, -R9.reuse ;  /* 0x0000000103038824 */ /* 0x100fe200078e0a09 */
[----:B------:R-:W-:Y:S01]  /*a250*/  IABS R13, R11 ;  /* 0x0000000b000d7213 */ /* 0x000fe20000000000 */
[----:B------:R-:W-:Y:S01]  /*a260*/  @!P5 IMAD.IADD R4, R4, 0x1, -R9 ;  /* 0x000000010404d824 */ /* 0x000fe200078e0a09 */
[C---:B------:R-:W-:Y:S01]  /*a270*/  ISETP.GT.U32.AND P5, PT, R9.reuse, R2, PT ;  /* 0x000000020900720c */ /* 0x040fe20003fa4070 */
[----:B------:R-:W-:Y:S01]  /*a280*/  IMAD.MOV R15, RZ, RZ, -R15 ;  /* 0x000000ffff0f7224 */ /* 0x000fe200078e0a0f */
[----:B------:R-:W-:Y:S01]  /*a290*/  ISETP.GE.AND P0, PT, R14, RZ, PT ;  /* 0x000000ff0e00720c */ /* 0x000fe20003f06270 */
[----:B------:R-:W-:Y:S01]  /*a2a0*/  @!P3 IMAD.MOV R43, RZ, RZ, -R43 ;  /* 0x000000ffff2bb224 */ /* 0x000fe200078e0a2b */
[C---:B------:R-:W-:Y:S01]  /*a2b0*/  ISETP.GT.U32.AND P3, PT, R9.reuse, R3, PT ;  /* 0x000000030900720c */ /* 0x040fe20003f64070 */
[----:B------:R-:W-:-:S02]  /*a2c0*/  IMAD R39, R9, R15, R39 ;  /* 0x0000000f09277224 */ /* 0x000fc400078e0227 */
[----:B------:R-:W-:Y:S01]  /*a2d0*/  @!P4 IMAD.IADD R6, R6, 0x1, -R9 ;  /* 0x000000010606c824 */ /* 0x000fe200078e0a09 */
[----:B------:R-:W-:Y:S01]  /*a2e0*/  ISETP.GE.AND P4, PT, R12, RZ, PT ;  /* 0x000000ff0c00720c */ /* 0x000fe20003f86270 */
[----:B------:R-:W-:-:S04]  /*a2f0*/  IMAD.HI.U32 R15, R10, R13, RZ ;  /* 0x0000000d0a0f7227 */ /* 0x000fc800078e00ff */
[----:B------:R-:W-:Y:S01]  /*a300*/  @!P1 IMAD.MOV R46, RZ, RZ, -R46 ;  /* 0x000000ffff2e9224 */ /* 0x000fe200078e0a2e */
[C---:B------:R-:W-:Y:S01]  /*a310*/  ISETP.GT.U32.AND P1, PT, R9.reuse, R6, PT ;  /* 0x000000060900720c */ /* 0x040fe20003f24070 */
[----:B------:R-:W-:Y:S02]  /*a320*/  IMAD.MOV R15, RZ, RZ, -R15 ;  /* 0x000000ffff0f7224 */ /* 0x000fe400078e0a0f */
[----:B------:R-:W-:Y:S02]  /*a330*/  @!P5 IMAD.IADD R2, R2, 0x1, -R9 ;  /* 0x000000010202d824 */ /* 0x000fe400078e0a09 */
[C---:B------:R-:W-:Y:S02]  /*a340*/  IMAD R13, R9.reuse, R15, R13 ;  /* 0x0000000f090d7224 */ /* 0x040fe400078e020d */
[----:B------:R-:W-:Y:S01]  /*a350*/  IMAD.MOV.U32 R16, RZ, RZ, R4 ;  /* 0x000000ffff107224 */ /* 0x000fe200078e0004 */
[----:B------:R-:W-:Y:S01]  /*a360*/  ISETP.GT.U32.AND P5, PT, R9, R2, PT ;  /* 0x000000020900720c */ /* 0x000fe20003fa4070 */
[----:B------:R-:W-:Y:S01]  /*a370*/  @!P3 IMAD.IADD R3, R3, 0x1, -R9 ;  /* 0x000000010303b824 */ /* 0x000fe200078e0a09 */
[----:B------:R-:W-:Y:S01]  /*a380*/  ISETP.GT.U32.AND P3, PT, R9, R13, PT ;  /* 0x0000000d0900720c */ /* 0x000fe20003f64070 */
[----:B------:R-:W-:-:S02]  /*a390*/  VIADD R12, R0, 0xca ;  /* 0x000000ca000c7836 */ /* 0x000fc40000000000 */
[----:B------:R-:W-:Y:S01]  /*a3a0*/  @!P6 IMAD.MOV R16, RZ, RZ, -R16 ;  /* 0x000000ffff10e224 */ /* 0x000fe200078e0a10 */
[----:B------:R-:W-:Y:S01]  /*a3b0*/  ISETP.GT.U32.AND P6, PT, R9, R39, PT ;  /* 0x000000270900720c */ /* 0x000fe20003fc4070 */
[----:B------:R-:W-:Y:S01]  /*a3c0*/  @!P1 IMAD.IADD R6, R6, 0x1, -R9 ;  /* 0x0000000106069824 */ /* 0x000fe200078e0a09 */
[----:B------:R-:W-:Y:S01]  /*a3d0*/  IABS R14, R12 ;  /* 0x0000000c000e7213 */ /* 0x000fe20000000000 */
[----:B------:R-:W-:Y:S01]  /*a3e0*/  VIADD R4, R0, 0xcb ;  /* 0x000000cb00047836 */ /* 0x000fe20000000000 */
[----:B------:R0:W-:Y:S01]  /*a3f0*/  STL [R1+0x5c0], R16 ;  /* 0x0005c01001007387 */ /* 0x0001e20000100800 */
[----:B------:R-:W-:Y:S01]  /*a400*/  @!P2 IMAD.MOV R42, RZ, RZ, -R42 ;  /* 0x000000ffff2aa224 */ /* 0x000fe200078e0a2a */
[----:B------:R-:W-:Y:S01]  /*a410*/  ISETP.GE.AND P2, PT, R7, RZ, PT ;  /* 0x000000ff0700720c */ /* 0x000fe20003f46270 */
[----:B------:R-:W-:Y:S01]  /*a420*/  IMAD.HI.U32 R7, R10, R14, RZ ;  /* 0x0000000e0a077227 */ /* 0x000fe200078e00ff */
[----:B------:R-:W-:-:S03]  /*a430*/  ISETP.GE.AND P1, PT, R8, RZ, PT ;  /* 0x000000ff0800720c */ /* 0x000fc60003f26270 */
[--C-:B------:R-:W-:Y:S02]  /*a440*/  @!P3 IMAD.IADD R13, R13, 0x1, -R9.reuse ;  /* 0x000000010d0db824 */ /* 0x100fe400078e0a09 */
[----:B------:R-:W-:Y:S01]  /*a450*/  @!P5 IMAD.IADD R2, R2, 0x1, -R9 ;  /* 0x000000010202d824 */ /* 0x000fe200078e0a09 */
[----:B------:R-:W-:Y:S01]  /*a460*/  ISETP.GE.AND P5, PT, R11, RZ, PT ;  /* 0x000000ff0b00720c */ /* 0x000fe20003fa6270 */
[----:B0-----:R-:W-:Y:S01]  /*a470*/  IMAD.MOV.U32 R16, RZ, RZ, R6 ;  /* 0x000000ffff107224 */ /* 0x001fe200078e0006 */
[----:B------:R-:W-:Y:S01]  /*a480*/  IABS R6, R4 ;  /* 0x0000000400067213 */ /* 0x000fe20000000000 */
[----:B------:R-:W-:Y:S01]  /*a490*/  IMAD.MOV R7, RZ, RZ, -R7 ;  /* 0x000000ffff077224 */ /* 0x000fe200078e0a07 */
[----:B------:R-:W-:Y:S01]  /*a4a0*/  ISETP.GT.U32.AND P3, PT, R9, R13, PT ;  /* 0x0000000d0900720c */ /* 0x000fe20003f64070 */
[----:B------:R-:W-:Y:S01]  /*a4b0*/  @!P6 IMAD.IADD R39, R39, 0x1, -R9 ;  /* 0x000000012727e824 */ /* 0x000fe200078e0a09 */
[----:B------:R-:W-:Y:S01]  /*a4c0*/  ISETP.GE.AND P6, PT, R12, RZ, PT ;  /* 0x000000ff0c00720c */ /* 0x000fe20003fc6270 */
[----:B------:R-:W-:-:S02]  /*a4d0*/  IMAD.MOV.U32 R25, RZ, RZ, R6 ;  /* 0x000000ffff197224 */ /* 0x000fc400078e0006 */
[----:B------:R-:W-:Y:S02]  /*a4e0*/  IMAD R26, R9, R7, R14 ;  /* 0x00000007091a7224 */ /* 0x000fe400078e020e */
[----:B------:R-:W-:Y:S02]  /*a4f0*/  IMAD.MOV.U32 R11, RZ, RZ, R3 ;  /* 0x000000ffff0b7224 */ /* 0x000fe400078e0003 */
[----:B------:R-:W-:Y:S02]  /*a500*/  IMAD.MOV.U32 R8, RZ, RZ, R2 ;  /* 0x000000ffff087224 */ /* 0x000fe400078e0002 */
[----:B------:R-:W-:-:S04]  /*a510*/  IMAD.HI.U32 R3, R10, R25, RZ ;  /* 0x000000190a037227 */ /* 0x000fc800078e00ff */
[----:B------:R-:W-:Y:S01]  /*a520*/  @!P4 IMAD.MOV R16, RZ, RZ, -R16 ;  /* 0x000000ffff10c224 */ /* 0x000fe200078e0a10 */
[C---:B------:R-:W-:Y:S01]  /*a530*/  ISETP.GT.U32.AND P4, PT, R9.reuse, R39, PT ;  /* 0x000000270900720c */ /* 0x040fe20003f84070 */
[----:B------:R-:W-:Y:S01]  /*a540*/  @!P2 IMAD.MOV R8, RZ, RZ, -R8 ;  /* 0x000000ffff08a224 */ /* 0x000fe200078e0a08 */
[----:B------:R-:W-:Y:S01]  /*a550*/  ISETP.GT.U32.AND P2, PT, R9, R26, PT ;  /* 0x0000001a0900720c */ /* 0x000fe20003f44070 */
[----:B------:R-:W-:Y:S01]  /*a560*/  VIADD R6, R0, 0xcc ;  /* 0x000000cc00067836 */ /* 0x000fe20000000000 */
[----:B------:R-:W-:Y:S01]  /*a570*/  STL [R1+0x5b4], R16 ;  /* 0x0005b41001007387 */ /* 0x000fe20000100800 */
[----:B------:R-:W-:Y:S02]  /*a580*/  IMAD.MOV R3, RZ, RZ, -R3 ;  /* 0x000000ffff037224 */ /* 0x000fe400078e0a03 */
[----:B------:R-:W-:Y:S01]  /*a590*/  @!P3 IMAD.IADD R13, R13, 0x1, -R9 ;  /* 0x000000010d0db824 */ /* 0x000fe200078e0a09 */
[----:B------:R-:W-:Y:S01]  /*a5a0*/  IABS R2, R6 ;  /* 0x0000000600027213 */ /* 0x000fe20000000000 */
[----:B------:R-:W-:-:S02]  /*a5b0*/  IMAD R25, R9, R3, R25 ;  /* 0x0000000309197224 */ /* 0x000fc400078e0219 */
[----:B------:R-:W-:Y:S01]  /*a5c0*/  @!P0 IMAD.MOV R11, RZ, RZ, -R11 ;  /* 0x000000ffff0b8224 */ /* 0x000fe200078e0a0b */
[----:B------:R-:W-:Y:S01]  /*a5d0*/  ISETP.GE.AND P0, PT, R4, RZ, PT ;  /* 0x000000ff0400720c */ /* 0x000fe20003f06270 */
[----:B------:R-:W-:Y:S01]  /*a5e0*/  IMAD.MOV.U32 R3, RZ, RZ, R2 ;  /* 0x000000ffff037224 */ /* 0x000fe200078e0002 */
[----:B------:R-:W-:Y:S01]  /*a5f0*/  ISETP.GT.U32.AND P3, PT, R9, R25, PT ;  /* 0x000000190900720c */ /* 0x000fe20003f64070 */
[--C-:B------:R-:W-:Y:S01]  /*a600*/  @!P4 IMAD.IADD R39, R39, 0x1, -R9.reuse ;  /* 0x000000012727c824 */ /* 0x100fe200078e0a09 */
[----:B------:R-:W-:Y:S01]  /*a610*/  ISETP.GE.AND P4, PT, R6, RZ, PT ;  /* 0x000000ff0600720c */ /* 0x000fe20003f86270 */
[----:B------:R-:W-:Y:S01]  /*a620*/  VIADD R4, R0, 0xce ;  /* 0x000000ce00047836 */ /* 0x000fe20000000000 */
[----:B------:R0:W-:Y:S01]  /*a630*/  STL [R1+0x5b0], R11 ;  /* 0x0005b00b01007387 */ /* 0x0001e20000100800 */
[----:B------:R-:W-:Y:S02]  /*a640*/  @!P2 IMAD.IADD R26, R26, 0x1, -R9 ;  /* 0x000000011a1aa824 */ /* 0x000fe400078e0a09 */
[----:B------:R-:W-:Y:S01]  /*a650*/  VIADD R2, R0, 0xcd ;  /* 0x000000cd00027836 */ /* 0x000fe20000000000 */
[----:B------:R1:W-:Y:S01]  /*a660*/  STL [R1+0x5bc], R8 ;  /* 0x0005bc0801007387 */ /* 0x0003e20000100800 */
[----:B------:R-:W-:-:S03]  /*a670*/  IMAD.HI.U32 R6, R10, R3, RZ ;  /* 0x000000030a067227 */ /* 0x000fc600078e00ff */
[----:B------:R-:W-:Y:S01]  /*a680*/  IABS R7, R2 ;  /* 0x0000000200077213 */ /* 0x000fe20000000000 */
[----:B------:R-:W-:Y:S01]  /*a690*/  @!P1 IMAD.MOV R39, RZ, RZ, -R39 ;  /* 0x000000ffff279224 */ /* 0x000fe200078e0a27 */
[----:B0-----:R-:W-:Y:S01]  /*a6a0*/  IABS R11, R4 ;  /* 0x00000004000b7213 */ /* 0x001fe20000000000 */
[----:B------:R-:W-:Y:S01]  /*a6b0*/  IMAD.MOV R6, RZ, RZ, -R6 ;  /* 0x000000ffff067224 */ /* 0x000fe200078e0a06 */
[----:B------:R-:W-:Y:S01]  /*a6c0*/  ISETP.GT.U32.AND P1, PT, R9, R26, PT ;  /* 0x0000001a0900720c */ /* 0x000fe20003f24070 */
[----:B------:R-:W-:Y:S01]  /*a6d0*/  @!P3 IMAD.IADD R25, R25, 0x1, -R9 ;  /* 0x000000011919b824 */ /* 0x000fe200078e0a09 */
[----:B------:R-:W-:Y:S01]  /*a6e0*/  ISETP.GE.AND P2, PT, R2, RZ, PT ;  /* 0x000000ff0200720c */ /* 0x000fe20003f46270 */
[C---:B------:R-:W-:Y:S02]  /*a6f0*/  IMAD R3, R9.reuse, R6, R3 ;  /* 0x0000000609037224 */ /* 0x040fe400078e0203 */
[----:B------:R-:W-:Y:S01]  /*a700*/  IMAD.HI.U32 R6, R10, R11, RZ ;  /* 0x0000000b0a067227 */ /* 0x000fe200078e00ff */
[----:B------:R-:W-:-:S03]  /*a710*/  ISETP.GT.U32.AND P3, PT, R9, R25, PT ;  /* 0x000000190900720c */ /* 0x000fc60003f64070 */
[----:B------:R-:W-:Y:S02]  /*a720*/  IMAD.MOV.U32 R2, RZ, RZ, R7 ;  /* 0x000000ffff027224 */ /* 0x000fe400078e0007 */
[----:B------:R-:W-:Y:S02]  /*a730*/  IMAD.MOV R6, RZ, RZ, -R6 ;  /* 0x000000ffff067224 */ /* 0x000fe400078e0a06 */
[----:B------:R-:W-:-:S04]  /*a740*/  IMAD.HI.U32 R7, R10, R2, RZ ;  /* 0x000000020a077227 */ /* 0x000fc800078e00ff */
[----:B------:R-:W-:Y:S02]  /*a750*/  IMAD.MOV.U32 R38, RZ, RZ, R13 ;  /* 0x000000ffff267224 */ /* 0x000fe400078e000d */
[----:B------:R-:W-:Y:S01]  /*a760*/  @!P1 IMAD.IADD R26, R26, 0x1, -R9 ;  /* 0x000000011a1a9824 */ /* 0x000fe200078e0a09 */
[----:B------:R-:W-:Y:S01]  /*a770*/  ISETP.GE.AND P1, PT, R4, RZ, PT ;  /* 0x000000ff0400720c */ /* 0x000fe20003f26270 */
[C---:B------:R-:W-:Y:S02]  /*a780*/  IMAD R11, R9.reuse, R6, R11 ;  /* 0x00000006090b7224 */ /* 0x040fe400078e020b */
[----:B------:R-:W-:Y:S02]  /*a790*/  IMAD.MOV R7, RZ, RZ, -R7 ;  /* 0x000000ffff077224 */ /* 0x000fe400078e0a07 */
[----:B------:R-:W-:Y:S01]  /*a7a0*/  @!P5 IMAD.MOV R38, RZ, RZ, -R38 ;  /* 0x000000ffff26d224 */ /* 0x000fe200078e0a26 */
[C---:B------:R-:W-:Y:S01]  /*a7b0*/  ISETP.GT.U32.AND P5, PT, R9.reuse, R3, PT ;  /* 0x000000030900720c */ /* 0x040fe20003fa4070 */
[----:B------:R-:W-:Y:S01]  /*a7c0*/  @!P6 IMAD.MOV R26, RZ, RZ, -R26 ;  /* 0x000000ffff1ae224 */ /* 0x000fe200078e0a1a */
[C---:B------:R-:W-:Y:S01]  /*a7d0*/  ISETP.GT.U32.AND P6, PT, R9.reuse, R11, PT ;  /* 0x0000000b0900720c */ /* 0x040fe20003fc4070 */
[----:B------:R-:W-:-:S02]  /*a7e0*/  IMAD R2, R9, R7, R2 ;  /* 0x0000000709027224 */ /* 0x000fc400078e0202 */
[----:B------:R-:W-:Y:S01]  /*a7f0*/  @!P3 IMAD.IADD R25, R25, 0x1, -R9 ;  /* 0x000000011919b824 */ /* 0x000fe200078e0a09 */
[----:B------:R-:W0:Y:S01]  /*a800*/  LDC.64 R6, c[0x0][0x3a8] ;  /* 0x0000ea00ff067b82 */ /* 0x000e220000000a00 */
[C---:B------:R-:W-:Y:S01]  /*a810*/  VIADD R4, R0.reuse, 0xd0 ;  /* 0x000000d000047836 */ /* 0x040fe20000000000 */
[----:B------:R-:W-:Y:S01]  /*a820*/  ISETP.GT.U32.AND P3, PT, R9, R2, PT ;  /* 0x000000020900720c */ /* 0x000fe20003f64070 */
[----:B------:R-:W-:Y:S02]  /*a830*/  VIADD R13, R0, 0xcf ;  /* 0x000000cf000d7836 */ /* 0x000fe40000000000 */
[----:B------:R-:W-:Y:S01]  /*a840*/  @!P0 IMAD.MOV R25, RZ, RZ, -R25 ;  /* 0x000000ffff198224 */ /* 0x000fe200078e0a19 */
[----:B------:R-:W-:Y:S01]  /*a850*/  IABS R24, R4 ;  /* 0x0000000400187213 */ /* 0x000fe20000000000 */
[--C-:B------:R-:W-:Y:S01]  /*a860*/  @!P5 IMAD.IADD R3, R3, 0x1, -R9.reuse ;  /* 0x000000010303d824 */ /* 0x100fe200078e0a09 */
[----:B-1----:R-:W-:Y:S01]  /*a870*/  IABS R8, R13 ;  /* 0x0000000d00087213 */ /* 0x002fe20000000000 */
[----:B------:R-:W-:Y:S01]  /*a880*/  @!P6 IMAD.IADD R11, R11, 0x1, -R9 ;  /* 0x000000010b0be824 */ /* 0x000fe200078e0a09 */
[----:B------:R-:W-:Y:S01]  /*a890*/  ISETP.GE.AND P0, PT, R13, RZ, PT ;  /* 0x000000ff0d00720c */ /* 0x000fe20003f06270 */
[----:B------:R-:W-:Y:S01]  /*a8a0*/  IMAD.HI.U32 R12, R10, R24, RZ ;  /* 0x000000180a0c7227 */ /* 0x000fe200078e00ff */
[----:B------:R-:W-:-:S02]  /*a8b0*/  ISETP.GT.U32.AND P5, PT, R9, R3, PT ;  /* 0x000000030900720c */ /* 0x000fc40003fa4070 */
[C---:B------:R-:W-:Y:S01]  /*a8c0*/  ISETP.GT.U32.AND P6, PT, R9.reuse, R11, PT ;  /* 0x0000000b0900720c */ /* 0x040fe20003fc4070 */
[----:B------:R-:W-:Y:S01]  /*a8d0*/  @!P3 IMAD.IADD R2, R2, 0x1, -R9 ;  /* 0x000000010202b824 */ /* 0x000fe200078e0a09 */
[----:B------:R-:W-:Y:S01]  /*a8e0*/  SHF.R.U32.HI R13, RZ, 0x6, R51 ;  /* 0x00000006ff0d7819 */ /* 0x000fe20000011633 */
[----:B------:R-:W-:Y:S02]  /*a8f0*/  IMAD.MOV R12, RZ, RZ, -R12 ;  /* 0x000000ffff0c7224 */ /* 0x000fe400078e0a0c */
[----:B------:R-:W-:Y:S01]  /*a900*/  IMAD.HI.U32 R14, R10, R8, RZ ;  /* 0x000000080a0e7227 */ /* 0x000fe200078e00ff */
[----:B------:R-:W-:-:S03]  /*a910*/  ISETP.GT.U32.AND P3, PT, R9, R2, PT ;  /* 0x000000020900720c */ /* 0x000fc60003f64070 */
[----:B------:R-:W-:Y:S02]  /*a920*/  IMAD R24, R9, R12, R24 ;  /* 0x0000000c09187224 */ /* 0x000fe400078e0218 */
[----:B------:R-:W-:Y:S02]  /*a930*/  IMAD.MOV R14, RZ, RZ, -R14 ;  /* 0x000000ffff0e7224 */ /* 0x000fe400078e0a0e */
[--C-:B------:R-:W-:Y:S01]  /*a940*/  @!P5 IMAD.IADD R3, R3, 0x1, -R9.reuse ;  /* 0x000000010303d824 */ /* 0x100fe200078e0a09 */
[----:B------:R-:W-:Y:S01]  /*a950*/  ISETP.GE.AND P5, PT, R4, RZ, PT ;  /* 0x000000ff0400720c */ /* 0x000fe20003fa6270 */
[----:B------:R-:W-:Y:S01]  /*a960*/  @!P6 IMAD.IADD R11, R11, 0x1, -R9 ;  /* 0x000000010b0be824 */ /* 0x000fe200078e0a09 */
[C---:B------:R-:W-:Y:S01]  /*a970*/  ISETP.GT.U32.AND P6, PT, R9.reuse, R24, PT ;  /* 0x000000180900720c */ /* 0x040fe20003fc4070 */
[----:B------:R-:W-:Y:S01]  /*a980*/  IMAD R8, R9, R14, R8 ;  /* 0x0000000e09087224 */ /* 0x000fe200078e0208 */
[----:B------:R-:W-:Y:S01]  /*a990*/  SGXT.U32 R4, R13, 0x1 ;  /* 0x000000010d04781a */ /* 0x000fe20000000000 */
[----:B------:R-:W-:-:S02]  /*a9a0*/  IMAD.MOV.U32 R15, RZ, RZ, R3 ;  /* 0x000000ffff0f7224 */ /* 0x000fc400078e0003 */
[----:B------:R-:W-:Y:S02]  /*a9b0*/  VIADD R23, R0, 0xd1 ;  /* 0x000000d100177836 */ /* 0x000fe40000000000 */
[----:B------:R-:W-:Y:S01]  /*a9c0*/  @!P3 IMAD.IADD R2, R2, 0x1, -R9 ;  /* 0x000000010202b824 */ /* 0x000fe200078e0a09 */
[----:B------:R-:W-:Y:S01]  /*a9d0*/  ISETP.GT.U32.AND P3, PT, R9, R8, PT ;  /* 0x000000080900720c */ /* 0x000fe20003f64070 */
[----:B0-----:R-:W-:Y:S02]  /*a9e0*/  IMAD R140, R4, R6, RZ ;  /* 0x00000006048c7224 */ /* 0x001fe400078e02ff */
[----:B------:R-:W-:Y:S01]  /*a9f0*/  @!P4 IMAD.MOV R15, RZ, RZ, -R15 ;  /* 0x000000ffff0fc224 */ /* 0x000fe200078e0a0f */
[----:B------:R-:W-:Y:S01]  /*aa00*/  ISETP.GE.AND P4, PT, R23, RZ, PT ;  /* 0x000000ff1700720c */ /* 0x000fe20003f86270 */
[----:B------:R-:W-:Y:S01]  /*aa10*/  VIADD R22, R0, 0xd2 ;  /* 0x000000d200167836 */ /* 0x000fe20000000000 */
[----:B------:R-:W-:Y:S01]  /*aa20*/  IABS R23, R23 ;  /* 0x0000001700177213 */ /* 0x000fe20000000000 */
[----:B------:R-:W-:Y:S01]  /*aa30*/  IMAD.MOV.U32 R4, RZ, RZ, R2 ;  /* 0x000000ffff047224 */ /* 0x000fe200078e0002 */
[----:B------:R-:W-:Y:S01]  /*aa40*/  STL [R1+0x5a8], R15 ;  /* 0x0005a80f01007387 */ /* 0x000fe20000100800 */
[----:B------:R-:W-:-:S02]  /*aa50*/  @!P6 IMAD.IADD R24, R24, 0x1, -R9 ;  /* 0x000000011818e824 */ /* 0x000fc400078e0a09 */
[----:B------:R-:W-:Y:S01]  /*aa60*/  @!P2 IMAD.MOV R4, RZ, RZ, -R4 ;  /* 0x000000ffff04a224 */ /* 0x000fe200078e0a04 */
[----:B------:R-:W-:Y:S01]  /*aa70*/  ISETP.GE.AND P2, PT, R22, RZ, PT ;  /* 0x000000ff1600720c */ /* 0x000fe20003f46270 */
[----:B------:R-:W-:Y:S01]  /*aa80*/  IMAD.HI.U32 R2, R10, R23, RZ ;  /* 0x000000170a027227 */ /* 0x000fe200078e00ff */
[----:B------:R-:W-:Y:S02]  /*aa90*/  IABS R22, R22 ;  /* 0x0000001600167213 */ /* 0x000fe40000000000 */
[----:B------:R-:W-:Y:S01]  /*aaa0*/  ISETP.GT.U32.AND P6, PT, R9, R24, PT ;  /* 0x000000180900720c */ /* 0x000fe20003fc4070 */
[----:B------:R-:W-:Y:S01]  /*aab0*/  VIADD R3, R0, 0xd3 ;  /* 0x000000d300037836 */ /* 0x000fe20000000000 */
[----:B------:R0:W-:Y:S01]  /*aac0*/  STL [R1+0x5ac], R4 ;  /* 0x0005ac0401007387 */ /* 0x0001e20000100800 */
[----:B------:R-:W-:Y:S02]  /*aad0*/  IMAD.MOV R2, RZ, RZ, -R2 ;  /* 0x000000ffff027224 */ /* 0x000fe400078e0a02 */
[----:B------:R-:W-:Y:S01]  /*aae0*/  @!P3 IMAD.IADD R8, R8, 0x1, -R9 ;  /* 0x000000010808b824 */ /* 0x000fe200078e0a09 */
[----:B------:R-:W-:Y:S01]  /*aaf0*/  IABS R21, R3 ;  /* 0x0000000300157213 */ /* 0x000fe20000000000 */
[----:B------:R-:W-:-:S03]  /*ab00*/  IMAD.HI.U32 R12, R10, R22, RZ ;  /* 0x000000160a0c7227 */ /* 0x000fc600078e00ff */
[C---:B------:R-:W-:Y:S01]  /*ab10*/  ISETP.GT.U32.AND P3, PT, R9.reuse, R8, PT ;  /* 0x000000080900720c */ /* 0x040fe20003f64070 */
[C---:B------:R-:W-:Y:S02]  /*ab20*/  IMAD R23, R9.reuse, R2, R23 ;  /* 0x0000000209177224 */ /* 0x040fe400078e0217 */
[----:B0-----:R-:W-:Y:S02]  /*ab30*/  IMAD.MOV.U32 R4, RZ, RZ, R11 ;  /* 0x000000ffff047224 */ /* 0x001fe400078e000b */
[----:B------:R-:W-:Y:S02]  /*ab40*/  IMAD.MOV R11, RZ, RZ, -R12 ;  /* 0x000000ffff0b7224 */ /* 0x000fe400078e0a0c */
[----:B------:R-:W-:Y:S01]  /*ab50*/  @!P1 IMAD.MOV R4, RZ, RZ, -R4 ;  /* 0x000000ffff049224 */ /* 0x000fe200078e0a04 */
[----:B------:R-:W-:Y:S01]  /*ab60*/  ISETP.GT.U32.AND P1, PT, R9, R23, PT ;  /* 0x000000170900720c */ /* 0x000fe20003f24070 */
[----:B------:R-:W-:-:S03]  /*ab70*/  IMAD.HI.U32 R2, R10, R21, RZ ;  /* 0x000000150a027227 */ /* 0x000fc600078e00ff */
[----:B------:R0:W-:Y:S01]  /*ab80*/  STL [R1+0x5a4], R4 ;  /* 0x0005a40401007387 */ /* 0x0001e20000100800 */
[C---:B------:R-:W-:Y:S02]  /*ab90*/  IMAD R22, R9.reuse, R11, R22 ;  /* 0x0000000b09167224 */ /* 0x040fe400078e0216 */
[----:B------:R-:W-:Y:S02]  /*aba0*/  IMAD.MOV R2, RZ, RZ, -R2 ;  /* 0x000000ffff027224 */ /* 0x000fe400078e0a02 */
[----:B------:R-:W-:Y:S01]  /*abb0*/  @!P6 IMAD.IADD R24, R24, 0x1, -R9 ;  /* 0x000000011818e824 */ /* 0x000fe200078e0a09 */
[C---:B------:R-:W-:Y:S01]  /*abc0*/  ISETP.GT.U32.AND P6, PT, R9.reuse, R22, PT ;  /* 0x000000160900720c */ /* 0x040fe20003fc4070 */
[C---:B------:R-:W-:Y:S02]  /*abd0*/  VIADD R13, R0.reuse, 0xd5 ;  /* 0x000000d5000d7836 */ /* 0x040fe40000000000 */
[C---:B------:R-:W-:Y:S02]  /*abe0*/  VIADD R12, R0.reuse, 0xd6 ;  /* 0x000000d6000c7836 */ /* 0x040fe40000000000 */
[----:B------:R-:W-:Y:S01]  /*abf0*/  IMAD R21, R9, R2, R21 ;  /* 0x0000000209157224 */ /* 0x000fe200078e0215 */
[----:B------:R-:W-:Y:S01]  /*ac00*/  STL [R1+0x25c], R13 ;  /* 0x00025c0d01007387 */ /* 0x000fe20000100800 */
[C---:B0-----:R-:W-:Y:S01]  /*ac10*/  VIADD R4, R0.reuse, 0xd7 ;  /* 0x000000d700047836 */ /* 0x041fe20000000000 */
[----:B------:R-:W-:Y:S01]  /*ac20*/  IABS R115, R13 ;  /* 0x0000000d00737213 */ /* 0x000fe20000000000 */
[----:B------:R-:W-:Y:S01]  /*ac30*/  VIADD R2, R0, 0xd4 ;  /* 0x000000d400027836 */ /* 0x000fe20000000000 */
[----:B------:R-:W-:Y:S01]  /*ac40*/  STL [R1+0x260], R12 ;  /* 0x0002600c01007387 */ /* 0x000fe20000100800 */
[--C-:B------:R-:W-:Y:S01]  /*ac50*/  @!P3 IMAD.IADD R8, R8, 0x1, -R9.reuse ;  /* 0x000000010808b824 */ /* 0x100fe200078e0a09 */
[----:B------:R-:W-:Y:S01]  /*ac60*/  ISETP.GE.AND P3, PT, R3, RZ, PT ;  /* 0x000000ff0300720c */ /* 0x000fe20003f66270 */
[--C-:B------:R-:W-:Y:S01]  /*ac70*/  @!P1 IMAD.IADD R23, R23, 0x1, -R9.reuse ;  /* 0x0000000117179824 */ /* 0x100fe200078e0a09 */
[----:B------:R0:W-:Y:S01]  /*ac80*/  STL [R1+0x264], R4 ;  /* 0x0002640401007387 */ /* 0x0001e20000100800 */
[----:B------:R-:W-:Y:S01]  /*ac90*/  IABS R3, R4 ;  /* 0x0000000400037213 */ /* 0x000fe20000000000 */
[----:B------:R-:W-:Y:S01]  /*aca0*/  @!P6 IMAD.IADD R22, R22, 0x1, -R9 ;  /* 0x000000011616e824 */ /* 0x000fe200078e0a09 */
[----:B------:R-:W-:Y:S01]  /*acb0*/  ISETP.GE.AND P1, PT, R2, RZ, PT ;  /* 0x000000ff0200720c */ /* 0x000fe20003f26270 */
[----:B------:R-:W-:Y:S01]  /*acc0*/  @!P5 IMAD.MOV R24, RZ, RZ, -R24 ;  /* 0x000000ffff18d224 */ /* 0x000fe200078e0a18 */
[----:B------:R-:W-:Y:S01]  /*acd0*/  IABS R2, R2 ;  /* 0x0000000200027213 */ /* 0x000fe20000000000 */
[C---:B------:R-:W-:Y:S01]  /*ace0*/  VIADD R20, R0.reuse, 0xd8 ;  /* 0x000000d800147836 */ /* 0x040fe20000000000 */
[C---:B------:R-:W-:Y:S01]  /*acf0*/  ISETP.GT.U32.AND P6, PT, R9.reuse, R22, PT ;  /* 0x000000160900720c */ /* 0x040fe20003fc4070 */
[----:B------:R-:W-:Y:S01]  /*ad00*/  VIADD R19, R0, 0xd9 ;  /* 0x000000d900137836 */ /* 0x000fe20000000000 */
[----:B------:R-:W-:Y:S01]  /*ad10*/  ISETP.GT.U32.AND P5, PT, R9, R21, PT ;  /* 0x000000150900720c */ /* 0x000fe20003fa4070 */
[----:B0-----:R-:W-:Y:S01]  /*ad20*/  IMAD.MOV.U32 R4, RZ, RZ, R8 ;  /* 0x000000ffff047224 */ /* 0x001fe200078e0008 */
[----:B------:R-:W-:Y:S01]  /*ad30*/  IABS R113, R12 ;  /* 0x0000000c00717213 */ /* 0x000fe20000000000 */
[----:B------:R-:W-:-:S04]  /*ad40*/  IMAD.HI.U32 R11, R10, R2, RZ ;  /* 0x000000020a0b7227 */ /* 0x000fc800078e00ff */
[----:B------:R-:W-:Y:S01]  /*ad50*/  @!P0 IMAD.MOV R4, RZ, RZ, -R4 ;  /* 0x000000ffff048224 */ /* 0x000fe200078e0a04 */
[----:B------:R-:W-:Y:S01]  /*ad60*/  ISETP.GT.U32.AND P0, PT, R9, R23, PT ;  /* 0x000000170900720c */ /* 0x000fe20003f04070 */
[----:B------:R-:W-:-:S03]  /*ad70*/  IMAD.HI.U32 R8, R10, R115, RZ ;  /* 0x000000730a087227 */ /* 0x000fc600078e00ff */
[----:B------:R0:W-:Y:S01]  /*ad80*/  STL [R1+0x5a0], R4 ;  /* 0x0005a00401007387 */ /* 0x0001e20000100800 */
[----:B------:R-:W-:Y:S02]  /*ad90*/  IMAD.MOV R11, RZ, RZ, -R11 ;  /* 0x000000ffff0b7224 */ /* 0x000fe400078e0a0b */
[----:B------:R-:W-:Y:S02]  /*ada0*/  IMAD.MOV R8, RZ, RZ, -R8 ;  /* 0x000000ffff087224 */ /* 0x000fe400078e0a08 */
[C---:B------:R-:W-:Y:S02]  /*adb0*/  IMAD R2, R9.reuse, R11, R2 ;  /* 0x0000000b09027224 */ /* 0x040fe400078e0202 */
[----:B------:R-:W-:Y:S02]  /*adc0*/  IMAD R115, R9, R8, R115 ;  /* 0x0000000809737224 */ /* 0x000fe400078e0273 */
[--C-:B------:R-:W-:Y:S01]  /*add0*/  @!P0 IMAD.IADD R23, R23, 0x1, -R9.reuse ;  /* 0x0000000117178824 */ /* 0x100fe200078e0a09 */
[C---:B------:R-:W-:Y:S01]  /*ade0*/  ISETP.GT.U32.AND P0, PT, R9.reuse, R2, PT ;  /* 0x000000020900720c */ /* 0x040fe20003f04070 */
[--C-:B------:R-:W-:Y:S01]  /*adf0*/  @!P6 IMAD.IADD R22, R22, 0x1, -R9.reuse ;  /* 0x000000011616e824 */ /* 0x100fe200078e0a09 */
[----:B------:R-:W-:Y:S01]  /*ae00*/  ISETP.GT.U32.AND P6, PT, R9, R115, PT ;  /* 0x000000730900720c */ /* 0x000fe20003fc4070 */
[----:B------:R-:W-:Y:S01]  /*ae10*/  @!P5 IMAD.IADD R21, R21, 0x1, -R9 ;  /* 0x000000011515d824 */ /* 0x000fe200078e0a09 */
[----:B------:R-:W-:Y:S01]  /*ae20*/  ISETP.GE.AND P5, PT, R20, RZ, PT ;  /* 0x000000ff1400720c */ /* 0x000fe20003fa6270 */
[----:B------:R-:W-:Y:S01]  /*ae30*/  IMAD.HI.U32 R11, R10, R113, RZ ;  /* 0x000000710a0b7227 */ /* 0x000fe200078e00ff */
[----:B------:R-:W-:-:S03]  /*ae40*/  IABS R20, R20 ;  /* 0x0000001400147213 */ /* 0x000fc60000000000 */
[----:B------:R-:W-:-:S04]  /*ae50*/  IMAD.HI.U32 R8, R10, R3, RZ ;  /* 0x000000030a087227 */ /* 0x000fc800078e00ff */
[--C-:B------:R-:W-:Y:S01]  /*ae60*/  @!P0 IMAD.IADD R2, R2, 0x1, -R9.reuse ;  /* 0x0000000102028824 */ /* 0x100fe200078e0a09 */
[----:B------:R-:W-:Y:S01]  /*ae70*/  ISETP.GT.U32.AND P0, PT, R9, R21, PT ;  /* 0x000000150900720c */ /* 0x000fe20003f04070 */
[----:B------:R-:W-:Y:S02]  /*ae80*/  @!P6 IMAD.IADD R115, R115, 0x1, -R9 ;  /* 0x000000017373e824 */ /* 0x000fe400078e0a09 */
[----:B------:R-:W-:Y:S01]  /*ae90*/  IMAD.MOV R11, RZ, RZ, -R11 ;  /* 0x000000ffff0b7224 */ /* 0x000fe200078e0a0b */
[C---:B------:R-:W-:Y:S01]  /*aea0*/  ISETP.GT.U32.AND P6, PT, R9.reuse, R2, PT ;  /* 0x000000020900720c */ /* 0x040fe20003fc4070 */
[----:B------:R-:W-:Y:S02]  /*aeb0*/  IMAD.MOV R8, RZ, RZ, -R8 ;  /* 0x000000ffff087224 */ /* 0x000fe400078e0a08 */
[C---:B------:R-:W-:Y:S02]  /*aec0*/  IMAD R113, R9.reuse, R11, R113 ;  /* 0x0000000b09717224 */ /* 0x040fe400078e0271 */
[----:B0-----:R-:W-:-:S02]  /*aed0*/  IMAD R4, R9, R8, R3 ;  /* 0x0000000809047224 */ /* 0x001fc400078e0203 */
[----:B------:R-:W-:-:S04]  /*aee0*/  IMAD.HI.U32 R3, R10, R20, RZ ;  /* 0x000000140a037227 */ /* 0x000fc800078e00ff */
[--C-:B------:R-:W-:Y:S01]  /*aef0*/  @!P0 IMAD.IADD R21, R21, 0x1, -R9.reuse ;  /* 0x0000000115158824 */ /* 0x100fe200078e0a09 */
[C---:B------:R-:W-:Y:S01]  /*af00*/  ISETP.GT.U32.AND P0, PT, R9.reuse, R113, PT ;  /* 0x000000710900720c */ /* 0x040fe20003f04070 */
[----:B------:R-:W-:Y:S01]  /*af10*/  @!P6 IMAD.IADD R2, R2, 0x1, -R9 ;  /* 0x000000010202e824 */ /* 0x000fe200078e0a09 */
[C---:B------:R-:W-:Y:S01]  /*af20*/  ISETP.GT.U32.AND P6, PT, R9.reuse, R4, PT ;  /* 0x000000040900720c */ /* 0x040fe20003fc4070 */
[----:B------:R-:W-:Y:S01]  /*af30*/  @!P4 IMAD.MOV R23, RZ, RZ, -R23 ;  /* 0x000000ffff17c224 */ /* 0x000fe200078e0a17 */
[----:B------:R-:W-:Y:S01]  /*af40*/  ISETP.GT.U32.AND P4, PT, R9, R115, PT ;  /* 0x000000730900720c */ /* 0x000fe20003f84070 */
[----:B------:R-:W-:Y:S02]  /*af50*/  IMAD.MOV R3, RZ, RZ, -R3 ;  /* 0x000000ffff037224 */ /* 0x000fe400078e0a03 */
[----:B------:R-:W-:Y:S01]  /*af60*/  @!P2 IMAD.MOV R22, RZ, RZ, -R22 ;  /* 0x000000ffff16a224 */ /* 0x000fe200078e0a16 */
[----:B------:R-:W-:Y:S01]  /*af70*/  ISETP.GE.AND P2, PT, R19, RZ, PT ;  /* 0x000000ff1300720c */ /* 0x000fe20003f46270 */
[----:B------:R-:W-:Y:S01]  /*af80*/  IMAD R20, R9, R3, R20 ;  /* 0x0000000309147224 */ /* 0x000fe200078e0214 */
[----:B------:R-:W-:Y:S01]  /*af90*/  IABS R19, R19 ;  /* 0x0000001300137213 */ /* 0x000fe20000000000 */
[----:B------:R-:W-:-:S02]  /*afa0*/  VIADD R3, R0, 0xda ;  /* 0x000000da00037836 */ /* 0x000fc40000000000 */
[--C-:B------:R-:W-:Y:S02]  /*afb0*/  @!P0 IMAD.IADD R113, R113, 0x1, -R9.reuse ;  /* 0x0000000171718824 */ /* 0x100fe400078e0a09 */
[--C-:B------:R-:W-:Y:S01]  /*afc0*/  @!P6 IMAD.IADD R4, R4, 0x1, -R9.reuse ;  /* 0x000000010404e824 */ /* 0x100fe200078e0a09 */
[----:B------:R-:W-:Y:S01]  /*afd0*/  IABS R18, R3 ;  /* 0x0000000300127213 */ /* 0x000fe20000000000 */
[----:B------:R-:W-:Y:S01]  /*afe0*/  IMAD.HI.U32 R8, R10, R19, RZ ;  /* 0x000000130a087227 */ /* 0x000fe200078e00ff */
[----:B------:R-:W-:Y:S02]  /*aff0*/  ISETP.GT.U32.AND P6, PT, R9, R113, PT ;  /* 0x000000710900720c */ /* 0x000fe40003fc4070 */
[----:B------:R-:W-:Y:S01]  /*b000*/  ISETP.GE.AND P0, PT, R3, RZ, PT ;  /* 0x000000ff0300720c */ /* 0x000fe20003f06270 */
[----:B------:R-:W-:Y:S01]  /*b010*/  @!P4 IMAD.IADD R115, R115, 0x1, -R9 ;  /* 0x000000017373c824 */ /* 0x000fe200078e0a09 */
[C---:B------:R-:W-:Y:S01]  /*b020*/  ISETP.GT.U32.AND P4, PT, R9.reuse, R20, PT ;  /* 0x000000140900720c */ /* 0x040fe20003f84070 */
[----:B------:R-:W-:Y:S01]  /*b030*/  @!P3 IMAD.MOV R21, RZ, RZ, -R21 ;  /* 0x000000ffff15b224 */ /* 0x000fe200078e0a15 */
[----:B------:R-:W-:Y:S01]  /*b040*/  ISETP.GT.U32.AND P3, PT, R9, R4, PT ;  /* 0x000000040900720c */ /* 0x000fe20003f64070 */
[----:B------:R-:W-:-:S02]  /*b050*/  IMAD.MOV R8, RZ, RZ, -R8 ;  /* 0x000000ffff087224 */ /* 0x000fc400078e0a08 */
[----:B------:R-:W-:-:S04]  /*b060*/  IMAD.HI.U32 R3, R10, R18, RZ ;  /* 0x000000120a037227 */ /* 0x000fc800078e00ff */
[----:B------:R-:W-:Y:S02]  /*b070*/  IMAD R19, R9, R8, R19 ;  /* 0x0000000809137224 */ /* 0x000fe400078e0213 */
[----:B------:R-:W-:Y:S02]  /*b080*/  IMAD.MOV R3, RZ, RZ, -R3 ;  /* 0x000000ffff037224 */ /* 0x000fe400078e0a03 */
[--C-:B------:R-:W-:Y:S01]  /*b090*/  @!P6 IMAD.IADD R113, R113, 0x1, -R9.reuse ;  /* 0x000000017171e824 */ /* 0x100fe200078e0a09 */
[C---:B------:R-:W-:Y:S01]  /*b0a0*/  ISETP.GT.U32.AND P6, PT, R9.reuse, R19, PT ;  /* 0x000000130900720c */ /* 0x040fe20003fc4070 */
[C---:B------:R-:W-:Y:S02]  /*b0b0*/  IMAD R18, R9.reuse, R3, R18 ;  /* 0x0000000309127224 */ /* 0x040fe400078e0212 */
[--C-:B------:R-:W-:Y:S02]  /*b0c0*/  @!P4 IMAD.IADD R20, R20, 0x1, -R9.reuse ;  /* 0x000000011414c824 */ /* 0x100fe400078e0a09 */
[--C-:B------:R-:W-:Y:S01]  /*b0d0*/  @!P3 IMAD.IADD R4, R4, 0x1, -R9.reuse ;  /* 0x000000010404b824 */ /* 0x100fe200078e0a09 */
[C---:B------:R-:W-:Y:S01]  /*b0e0*/  ISETP.GT.U32.AND P3, PT, R9.reuse, R18, PT ;  /* 0x000000120900720c */ /* 0x040fe20003f64070 */
[C---:B------:R-:W-:Y:S01]  /*b0f0*/  VIADD R8, R0.reuse, 0xdb ;  /* 0x000000db00087836 */ /* 0x040fe20000000000 */
[----:B------:R-:W-:Y:S01]  /*b100*/  ISETP.GT.U32.AND P4, PT, R9, R20, PT ;  /* 0x000000140900720c */ /* 0x000fe20003f84070 */
[C---:B------:R-:W-:Y:S01]  /*b110*/  VIADD R3, R0.reuse, 0xe0 ;  /* 0x000000e000037836 */ /* 0x040fe20000000000 */
[----:B------:R-:W-:Y:S01]  /*b120*/  STL [R1+0x20c], R4 ;  /* 0x00020c0401007387 */ /* 0x000fe20000100800 */
[----:B------:R-:W-:Y:S01]  /*b130*/  @!P1 IMAD.MOV R2, RZ, RZ, -R2 ;  /* 0x000000ffff029224 */ /* 0x000fe200078e0a02 */
[----:B------:R-:W-:Y:S01]  /*b140*/  IABS R17, R8 ;  /* 0x0000000800117213 */ /* 0x000fe20000000000 */
[--C-:B------:R-:W-:Y:S01]  /*b150*/  @!P6 IMAD.IADD R19, R19, 0x1, -R9.reuse ;  /* 0x000000011313e824 */ /* 0x100fe200078e0a09 */
[----:B------:R-:W-:Y:S01]  /*b160*/  IABS R16, R3 ;  /* 0x0000000300107213 */ /* 0x000fe20000000000 */
[----:B------:R-:W-:Y:S01]  /*b170*/  VIADD R13, R0, 0xe3 ;  /* 0x000000e3000d7836 */ /* 0x000fe20000000000 */
[----:B------:R-:W-:Y:S01]  /*b180*/  ISETP.GE.AND P6, PT, R3, RZ, PT ;  /* 0x000000ff0300720c */ /* 0x000fe20003fc6270 */
[----:B------:R-:W-:Y:S01]  /*b190*/  IMAD.HI.U32 R11, R10, R17, RZ ;  /* 0x000000110a0b7227 */ /* 0x000fe200078e00ff */
[----:B------:R0:W-:Y:S03]  /*b1a0*/  STL [R1+0x58c], R2 ;  /* 0x00058c0201007387 */ /* 0x0001e60000100800 */
[----:B------:R-:W-:Y:S01]  /*b1b0*/  @!P3 IMAD.IADD R18, R18, 0x1, -R9 ;  /* 0x000000011212b824 */ /* 0x000fe200078e0a09 */
[----:B------:R-:W-:Y:S01]  /*b1c0*/  ISETP.GT.U32.AND P3, PT, R9, R19, PT ;  /* 0x000000130900720c */ /* 0x000fe20003f64070 */
[----:B------:R-:W-:-:S03]  /*b1d0*/  IMAD.HI.U32 R3, R10, R16, RZ ;  /* 0x000000100a037227 */ /* 0x000fc600078e00ff */
[C---:B------:R-:W-:Y:S01]  /*b1e0*/  ISETP.GT.U32.AND P1, PT, R9.reuse, R18, PT ;  /* 0x000000120900720c */ /* 0x040fe20003f24070 */
[----:B------:R-:W-:Y:S01]  /*b1f0*/  @!P4 IMAD.IADD R20, R20, 0x1, -R9 ;  /* 0x000000011414c824 */ /* 0x000fe200078e0a09 */
[----:B------:R-:W-:Y:S01]  /*b200*/  ISETP.GE.AND P4, PT, R8, RZ, PT ;  /* 0x000000ff0800720c */ /* 0x000fe20003f86270 */
[----:B------:R-:W-:Y:S02]  /*b210*/  IMAD.MOV R8, RZ, RZ, -R11 ;  /* 0x000000ffff087224 */ /* 0x000fe400078e0a0b */
[----:B------:R-:W-:Y:S02]  /*b220*/  IMAD.MOV R3, RZ, RZ, -R3 ;  /* 0x000000ffff037224 */ /* 0x000fe400078e0a03 */
[C---:B------:R-:W-:Y:S02]  /*b230*/  IMAD R17, R9.reuse, R8, R17 ;  /* 0x0000000809117224 */ /* 0x040fe400078e0211 */
[C---:B------:R-:W-:Y:S02]  /*b240*/  IMAD R16, R9.reuse, R3, R16 ;  /* 0x0000000309107224 */ /* 0x040fe400078e0210 */
[----:B------:R-:W-:Y:S01]  /*b250*/  @!P5 IMAD.MOV R20, RZ, RZ, -R20 ;  /* 0x000000ffff14d224 */ /* 0x000fe200078e0a14 */
[----:B------:R-:W-:Y:S01]  /*b260*/  ISETP.GT.U32.AND P5, PT, R9, R17, PT ;  /* 0x000000110900720c */ /* 0x000fe20003fa4070 */
[----:B------:R-:W-:Y:S01]  /*b270*/  @!P3 IMAD.IADD R19, R19, 0x1, -R9 ;  /* 0x000000011313b824 */ /* 0x000fe200078e0a09 */
[----:B------:R-:W-:Y:S01]  /*b280*/  ISETP.GT.U32.AND P3, PT, R9, R16, PT ;  /* 0x000000100900720c */ /* 0x000fe20003f64070 */
[----:B0-----:R-:W-:-:S02]  /*b290*/  VIADD R2, R0, 0xe1 ;  /* 0x000000e100027836 */ /* 0x001fc40000000000 */
[----:B------:R-:W-:Y:S02]  /*b2a0*/  VIADD R8, R0, 0xe2 ;  /* 0x000000e200087836 */ /* 0x000fe40000000000 */
[----:B------:R-:W-:Y:S01]  /*b2b0*/  @!P2 IMAD.MOV R19, RZ, RZ, -R19 ;  /* 0x000000ffff13a224 */ /* 0x000fe200078e0a13 */
[----:B------:R-:W-:Y:S01]  /*b2c0*/  IABS R15, R2 ;  /* 0x00000002000f7213 */ /* 0x000fe20000000000 */
[--C-:B------:R-:W-:Y:S01]  /*b2d0*/  @!P1 IMAD.IADD R18, R18, 0x1, -R9.reuse ;  /* 0x0000000112129824 */ /* 0x100fe200078e0a09 */
[----:B------:R-:W-:Y:S01]  /*b2e0*/  IABS R14, R8 ;  /* 0x00000008000e7213 */ /* 0x000fe20000000000 */
[----:B------:R-:W-:Y:S01]  /*b2f0*/  VIADD R28, R0, 0xe9 ;  /* 0x000000e9001c7836 */ /* 0x000fe20000000000 */
[----:B------:R-:W-:Y:S01]  /*b300*/  ISETP.GE.AND P1, PT, R2, RZ, PT ;  /* 0x000000ff0200720c */ /* 0x000fe20003f26270 */
[--C-:B------:R-:W-:Y:S01]  /*b310*/  @!P5 IMAD.IADD R17, R17, 0x1, -R9.reuse ;  /* 0x000000011111d824 */ /* 0x100fe200078e0a09 */
[----:B------:R-:W-:Y:S01]  /*b320*/  ISETP.GE.AND P5, PT, R8, RZ, PT ;  /* 0x000000ff0800720c */ /* 0x000fe20003fa6270 */
[----:B------:R-:W-:-:S02]  /*b330*/  @!P3 IMAD.IADD R16, R16, 0x1, -R9 ;  /* 0x000000011010b824 */ /* 0x000fc400078e0a09 */
[C---:B------:R-:W-:Y:S01]  /*b340*/  IMAD.HI.U32 R3, R10.reuse, R15, RZ ;  /* 0x0000000f0a037227 */ /* 0x040fe200078e00ff */
[C---:B------:R-:W-:Y:S02]  /*b350*/  ISETP.GT.U32.AND P3, PT, R9.reuse, R17, PT ;  /* 0x000000110900720c */ /* 0x040fe40003f64070 */
[----:B------:R-:W-:Y:S01]  /*b360*/  ISETP.GT.U32.AND P2, PT, R9, R16, PT ;  /* 0x000000100900720c */ /* 0x000fe20003f44070 */
[----:B------:R-:W-:-:S04]  /*b370*/  IMAD.HI.U32 R2, R10, R14, RZ ;  /* 0x0000000e0a027227 */ /* 0x000fc800078e00ff */
[----:B------:R-:W-:Y:S02]  /*b380*/  IMAD.MOV R3, RZ, RZ, -R3 ;  /* 0x000000ffff037224 */ /* 0x000fe400078e0a03 */
[----:B------:R-:W-:Y:S02]  /*b390*/  IMAD.MOV R2, RZ, RZ, -R2 ;  /* 0x000000ffff027224 */ /* 0x000fe400078e0a02 */
[C---:B------:R-:W-:Y:S02]  /*b3a0*/  IMAD R15, R9.reuse, R3, R15 ;  /* 0x00000003090f7224 */ /* 0x040fe400078e020f */
[----:B------:R-:W-:Y:S02]  /*b3b0*/  IMAD R14, R9, R2, R14 ;  /* 0x00000002090e7224 */ /* 0x000fe400078e020e */
[--C-:B------:R-:W-:Y:S01]  /*b3c0*/  @!P3 IMAD.IADD R17, R17, 0x1, -R9.reuse ;  /* 0x000000011111b824 */ /* 0x100fe200078e0a09 */
[----:B------:R-:W-:Y:S01]  /*b3d0*/  ISETP.GT.U32.AND P3, PT, R9, R15, PT ;  /* 0x0000000f0900720c */ /* 0x000fe20003f64070 */
[----:B------:R-:W-:-:S02]  /*b3e0*/  @!P2 IMAD.IADD R16, R16, 0x1, -R9 ;  /* 0x000000011010a824 */ /* 0x000fc400078e0a09 */
[----:B------:R-:W-:Y:S01]  /*b3f0*/  @!P0 IMAD.MOV R18, RZ, RZ, -R18 ;  /* 0x000000ffff128224 */ /* 0x000fe200078e0a12 */
[----:B------:R-:W-:Y:S01]  /*b400*/  ISETP.GE.AND P0, PT, R13, RZ, PT ;  /* 0x000000ff0d00720c */ /* 0x000fe20003f06270 */
[----:B------:R-:W-:Y:S01]  /*b410*/  @!P6 IMAD.MOV R16, RZ, RZ, -R16 ;  /* 0x000000ffff10e224 */ /* 0x000fe200078e0a10 */
[----:B------:R-:W-:Y:S01]  /*b420*/  ISETP.GT.U32.AND P6, PT, R9, R14, PT ;  /* 0x0000000e0900720c */ /* 0x000fe20003fc4070 */
[----:B------:R-:W-:Y:S01]  /*b430*/  VIADD R12, R0, 0xe8 ;  /* 0x000000e8000c7836 */ /* 0x000fe20000000000 */
[----:B------:R-:W-:Y:S01]  /*b440*/  IABS R13, R13 ;  /* 0x0000000d000d7213 */ /* 0x000fe20000000000 */
[----:B------:R-:W-:Y:S01]  /*b450*/  @!P4 IMAD.MOV R17, RZ, RZ, -R17 ;  /* 0x000000ffff11c224 */ /* 0x000fe200078e0a11 */
[----:B------:R-:W-:Y:S01]  /*b460*/  ISETP.GE.AND P4, PT, R28, RZ, PT ;  /* 0x000000ff1c00720c */ /* 0x000fe20003f86270 */
[----:B------:R-:W-:Y:S01]  /*b470*/  VIADD R2, R0, 0xea ;  /* 0x000000ea00027836 */ /* 0x000fe20000000000 */
[----:B------:R-:W-:Y:S01]  /*b480*/  ISETP.GE.AND P2, PT, R12, RZ, PT ;  /* 0x000000ff0c00720c */ /* 0x000fe20003f46270 */
[----:B------:R-:W-:Y:S01]  /*b490*/  @!P3 IMAD.IADD R15, R15, 0x1, -R9 ;  /* 0x000000010f0fb824 */ /* 0x000fe200078e0a09 */
[----:B------:R-:W-:Y:S01]  /*b4a0*/  IABS R28, R28 ;  /* 0x0000001c001c7213 */ /* 0x000fe20000000000 */
[----:B------:R-:W-:Y:S01]  /*b4b0*/  IMAD.HI.U32 R8, R10, R13, RZ ;  /* 0x0000000d0a087227 */ /* 0x000fe200078e00ff */
[----:B------:R-:W-:-:S02]  /*b4c0*/  IABS R12, R12 ;  /* 0x0000000c000c7213 */ /* 0x000fc40000000000 */
[C---:B------:R-:W-:Y:S01]  /*b4d0*/  ISETP.GT.U32.AND P3, PT, R9.reuse, R15, PT ;  /* 0x0000000f0900720c */ /* 0x040fe20003f64070 */
[----:B------:R-:W-:Y:S01]  /*b4e0*/  @!P6 IMAD.IADD R14, R14, 0x1, -R9 ;  /* 0x000000010e0ee824 */ /* 0x000fe200078e0a09 */
[----:B------:R-:W-:Y:S01]  /*b4f0*/  IABS R29, R2 ;  /* 0x00000002001d7213 */ /* 0x000fe20000000000 */
[----:B------:R-:W-:Y:S02]  /*b500*/  IMAD.MOV R8, RZ, RZ, -R8 ;  /* 0x000000ffff087224 */ /* 0x000fe400078e0a08 */
[----:B------:R-:W-:Y:S01]  /*b510*/  IMAD.HI.U32 R3, R10, R12, RZ ;  /* 0x0000000c0a037227 */ /* 0x000fe200078e00ff */
[----:B------:R-:W-:-:S03]  /*b520*/  ISETP.GT.U32.AND P6, PT, R9, R14, PT ;  /* 0x0000000e0900720c */ /* 0x000fc60003fc4070 */
[----:B------:R-:W-:Y:S02]  /*b530*/  IMAD R13, R9, R8, R13 ;  /* 0x00000008090d7224 */ /* 0x000fe400078e020d */
[----:B------:R-:W-:-:S04]  /*b540*/  IMAD.HI.U32 R8, R10, R28, RZ ;  /* 0x0000001c0a087227 */ /* 0x000fc800078e00ff */
[----:B------:R-:W-:Y:S02]  /*b550*/  IMAD.MOV R8, RZ, RZ, -R8 ;  /* 0x000000ffff087224 */ /* 0x000fe400078e0a08 */
[----:B------:R-:W-:Y:S02]  /*b560*/  IMAD.MOV R3, RZ, RZ, -R3 ;  /* 0x000000ffff037224 */ /* 0x000fe400078e0a03 */
[----:B------:R-:W-:Y:S01]  /*b570*/  @!P3 IMAD.IADD R15, R15, 0x1, -R9 ;  /* 0x000000010f0fb824 */ /* 0x000fe200078e0a09 */
[C---:B------:R-:W-:Y:S01]  /*b580*/  ISETP.GT.U32.AND P3, PT, R9.reuse, R13, PT ;  /* 0x0000000d0900720c */ /* 0x040fe20003f64070 */
[C---:B------:R-:W-:Y:S02]  /*b590*/  IMAD R28, R9.reuse, R8, R28 ;  /* 0x00000008091c7224 */ /* 0x040fe400078e021c */
[----:B------:R-:W-:Y:S02]  /*b5a0*/  IMAD R12, R9, R3, R12 ;  /* 0x00000003090c7224 */ /* 0x000fe400078e020c */
[----:B------:R-:W-:-:S04]  /*b5b0*/  IMAD.HI.U32 R3, R10, R29, RZ ;  /* 0x0000001d0a037227 */ /* 0x000fc800078e00ff */
[----:B------:R-:W-:Y:S01]  /*b5c0*/  @!P6 IMAD.IADD R14, R14, 0x1, -R9 ;  /* 0x000000010e0ee824 */ /* 0x000fe200078e0a09 */
[----:B------:R-:W-:Y:S01]  /*b5d0*/  ISETP.GT.U32.AND P6, PT, R9, R28, PT ;  /* 0x0000001c0900720c */ /* 0x000fe20003fc4070 */
[----:B------:R-:W-:Y:S02]  /*b5e0*/  IMAD.MOV R3, RZ, RZ, -R3 ;  /* 0x000000ffff037224 */ /* 0x000fe400078e0a03 */
[----:B------:R-:W-:Y:S02]  /*b5f0*/  @!P3 IMAD.IADD R13, R13, 0x1, -R9 ;  /* 0x000000010d0db824 */ /* 0x000fe400078e0a09 */
[C---:B------:R-:W-:Y:S02]  /*b600*/  IMAD R29, R9.reuse, R3, R29 ;  /* 0x00000003091d7224 */ /* 0x040fe400078e021d */
[----:B------:R-:W-:Y:S01]  /*b610*/  VIADD R3, R0, 0xeb ;  /* 0x000000eb00037836 */ /* 0x000fe20000000000 */
[C---:B------:R-:W-:Y:S01]  /*b620*/  ISETP.GT.U32.AND P3, PT, R9.reuse, R13, PT ;  /* 0x0000000d0900720c */ /* 0x040fe20003f64070 */
[----:B------:R-:W-:Y:S01]  /*b630*/  @!P5 IMAD.MOV R14, RZ, RZ, -R14 ;  /* 0x000000ffff0ed224 */ /* 0x000fe200078e0a0e */
[C---:B------:R-:W-:Y:S01]  /*b640*/  ISETP.GT.U32.AND P5, PT, R9.reuse, R29, PT ;  /* 0x0000001d0900720c */ /* 0x040fe20003fa4070 */
[----:B------:R-:W-:Y:S01]  /*b650*/  @!P1 IMAD.MOV R15, RZ, RZ, -R15 ;  /* 0x000000ffff0f9224 */ /* 0x000fe200078e0a0f */
[----:B------:R-:W-:Y:S01]  /*b660*/  IABS R30, R3 ;  /* 0x00000003001e7213 */ /* 0x000fe20000000000 */
[----:B------:R-:W-:Y:S01]  /*b670*/  @!P6 IMAD.IADD R28, R28, 0x1, -R9 ;  /* 0x000000011c1ce824 */ /* 0x000fe200078e0a09 */
[----:B------:R-:W-:Y:S01]  /*b680*/  ISETP.GT.U32.AND P1, PT, R9, R12, PT ;  /* 0x0000000c0900720c */ /* 0x000fe20003f24070 */
[----:B------:R-:W-:-:S02]  /*b690*/  VIADD R44, R0, 0xf0 ;  /* 0x000000f0002c7836 */ /* 0x000fc40000000000 */
[----:B------:R-:W-:Y:S01]  /*b6a0*/  IMAD.HI.U32 R8, R10, R30, RZ ;  /* 0x0000001e0a087227 */ /* 0x000fe200078e00ff */
[----:B------:R-:W-:Y:S02]  /*b6b0*/  ISETP.GT.U32.AND P6, PT, R9, R28, PT ;  /* 0x0000001c0900720c */ /* 0x000fe40003fc4070 */
[----:B------:R-:W-:Y:S01]  /*b6c0*/  IABS R31, R44 ;  /* 0x0000002c001f7213 */ /* 0x000fe20000000000 */
[----:B------:R-:W-:Y:S02]  /*b6d0*/  IMAD.MOV R8, RZ, RZ, -R8 ;  /* 0x000000ffff087224 */ /* 0x000fe400078e0a08 */
[--C-:B------:R-:W-:Y:S02]  /*b6e0*/  @!P5 IMAD.IADD R29, R29, 0x1, -R9.reuse ;  /* 0x000000011d1dd824 */ /* 0x100fe400078e0a09 */
[----:B------:R-:W-:Y:S01]  /*b6f0*/  @!P3 IMAD.IADD R13, R13, 0x1, -R9 ;  /* 0x000000010d0db824 */ /* 0x000fe200078e0a09 */
[----:B------:R-:W-:Y:S01]  /*b700*/  ISETP.GE.AND P3, PT, R2, RZ, PT ;  /* 0x000000ff0200720c */ /* 0x000fe20003f66270 */
[C---:B------:R-:W-:Y:S01]  /*b710*/  IMAD R30, R9.reuse, R8, R30 ;  /* 0x00000008091e7224 */ /* 0x040fe200078e021e */
[----:B------:R-:W-:Y:S01]  /*b720*/  ISETP.GT.U32.AND P5, PT, R9, R29, PT ;  /* 0x0000001d0900720c */ /* 0x000fe20003fa4070 */
[----:B------:R-:W-:-:S04]  /*b730*/  IMAD.HI.U32 R2, R10, R31, RZ ;  /* 0x0000001f0a027227 */ /* 0x000fc800078e00ff */
[--C-:B------:R-:W-:Y:S02]  /*b740*/  @!P1 IMAD.IADD R12, R12, 0x1, -R9.reuse ;  /* 0x000000010c0c9824 */ /* 0x100fe400078e0a09 */
[----:B------:R-:W-:Y:S01]  /*b750*/  @!P6 IMAD.IADD R28, R28, 0x1, -R9 ;  /* 0x000000011c1ce824 */ /* 0x000fe200078e0a09 */
[C---:B------:R-:W-:Y:S01]  /*b760*/  ISETP.GT.U32.AND P6, PT, R9.reuse, R30, PT ;  /* 0x0000001e0900720c */ /* 0x040fe20003fc4070 */
[----:B------:R-:W-:Y:S01]  /*b770*/  IMAD.MOV R2, RZ, RZ, -R2 ;  /* 0x000000ffff027224 */ /* 0x000fe200078e0a02 */
[C---:B------:R-:W-:Y:S01]  /*b780*/  ISETP.GT.U32.AND P1, PT, R9.reuse, R12, PT ;  /* 0x0000000c0900720c */ /* 0x040fe20003f24070 */
[C---:B------:R-:W-:Y:S02]  /*b790*/  VIADD R11, R0.reuse, 0xf1 ;  /* 0x000000f1000b7836 */ /* 0x040fe40000000000 */
[----:B------:R-:W-:Y:S02]  /*b7a0*/  IMAD R31, R9, R2, R31 ;  /* 0x00000002091f7224 */ /* 0x000fe400078e021f */
[----:B------:R-:W-:Y:S01]  /*b7b0*/  @!P5 IMAD.IADD R29, R29, 0x1, -R9 ;  /* 0x000000011d1dd824 */ /* 0x000fe200078e0a09 */
[----:B------:R-:W-:Y:S01]  /*b7c0*/  IABS R32, R11 ;  /* 0x0000000b00207213 */ /* 0x000fe20000000000 */
[C---:B------:R-:W-:Y:S01]  /*b7d0*/  VIADD R2, R0.reuse, 0xf3 ;  /* 0x000000f300027836 */ /* 0x040fe20000000000 */
[----:B------:R-:W-:Y:S01]  /*b7e0*/  ISETP.GT.U32.AND P5, PT, R9, R31, PT ;  /* 0x0000001f0900720c */ /* 0x000fe20003fa4070 */
[----:B------:R-:W-:-:S02]  /*b7f0*/  VIADD R4, R0, 0xf8 ;  /* 0x000000f800047836 */ /* 0x000fc40000000000 */
[--C-:B------:R-:W-:Y:S01]  /*b800*/  @!P6 IMAD.IADD R30, R30, 0x1, -R9.reuse ;  /* 0x000000011e1ee824 */ /* 0x100fe200078e0a09 */
[----:B------:R-:W-:Y:S01]  /*b810*/  IABS R34, R2 ;  /* 0x0000000200227213 */ /* 0x000fe20000000000 */
[--C-:B------:R-:W-:Y:S01]  /*b820*/  @!P1 IMAD.IADD R12, R12, 0x1, -R9.reuse ;  /* 0x000000010c0c9824 */ /* 0x100fe200078e0a09 */
[----:B------:R-:W-:Y:S01]  /*b830*/  ISETP.GE.AND P1, PT, R3, RZ, PT ;  /* 0x000000ff0300720c */ /* 0x000fe20003f26270 */
[----:B------:R-:W-:Y:S01]  /*b840*/  VIADD R3, R0, 0xf2 ;  /* 0x000000f200037836 */ /* 0x000fe20000000000 */
[----:B------:R-:W-:Y:S01]  /*b850*/  ISETP.GT.U32.AND P6, PT, R9, R30, PT ;  /* 0x0000001e0900720c */ /* 0x000fe20003fc4070 */
[----:B------:R-:W-:Y:S01]  /*b860*/  IMAD.HI.U32 R8, R10, R32, RZ ;  /* 0x000000200a087227 */ /* 0x000fe200078e00ff */
[----:B------:R-:W-:Y:S01]  /*b870*/  IABS R35, R4 ;  /* 0x0000000400237213 */ /* 0x000fe20000000000 */
[----:B------:R0:W-:Y:S01]  /*b880*/  STL [R1+0x250], R4 ;  /* 0x0002500401007387 */ /* 0x0001e20000100800 */
[----:B------:R-:W-:Y:S01]  /*b890*/  IABS R33, R3 ;  /* 0x0000000300217213 */ /* 0x000fe20000000000 */
[----:B------:R-:W-:-:S02]  /*b8a0*/  @!P5 IMAD.IADD R31, R31, 0x1, -R9 ;  /* 0x000000011f1fd824 */ /* 0x000fc400078e0a09 */
[----:B------:R-:W-:Y:S02]  /*b8b0*/  IMAD.MOV R8, RZ, RZ, -R8 ;  /* 0x000000ffff087224 */ /* 0x000fe400078e0a08 */
[----:B------:R-:W-:Y:S01]  /*b8c0*/  IMAD.HI.U32 R36, R10, R33, RZ ;  /* 0x000000210a247227 */ /* 0x000fe200078e00ff */
[----:B------:R-:W-:-:S03]  /*b8d0*/  ISETP.GT.U32.AND P5, PT, R9, R31, PT ;  /* 0x0000001f0900720c */ /* 0x000fc60003fa4070 */
[C---:B------:R-:W-:Y:S02]  /*b8e0*/  IMAD R32, R9.reuse, R8, R32 ;  /* 0x0000000809207224 */ /* 0x040fe400078e0220 */
[----:B------:R-:W-:Y:S02]  /*b8f0*/  @!P6 IMAD.IADD R30, R30, 0x1, -R9 ;  /* 0x000000011e1ee824 */ /* 0x000fe400078e0a09 */
[----:B------:R-:W-:Y:S01]  /*b900*/  IMAD.HI.U32 R27, R10, R34, RZ ;  /* 0x000000220a1b7227 */ /* 0x000fe200078e00ff */
[----:B------:R-:W-:-:S03]  /*b910*/  ISETP.GT.U32.AND P6, PT, R9, R32, PT ;  /* 0x000000200900720c */ /* 0x000fc60003fc4070 */
[----:B------:R-:W-:Y:S02]  /*b920*/  IMAD.MOV R36, RZ, RZ, -R36 ;  /* 0x000000ffff247224 */ /* 0x000fe400078e0a24 */
[----:B------:R-:W-:Y:S02]  /*b930*/  IMAD.MOV R27, RZ, RZ, -R27 ;  /* 0x000000ffff1b7224 */ /* 0x000fe400078e0a1b */
[C---:B------:R-:W-:Y:S02]  /*b940*/  IMAD R33, R9.reuse, R36, R33 ;  /* 0x0000002409217224 */ /* 0x040fe400078e0221 */
[----:B------:R-:W-:Y:S02]  /*b950*/  IMAD R34, R9, R27, R34 ;  /* 0x0000001b09227224 */ /* 0x000fe400078e0222 */
[----:B------:R-:W-:Y:S01]  /*b960*/  @!P5 IMAD.IADD R31, R31, 0x1, -R9 ;  /* 0x000000011f1fd824 */ /* 0x000fe200078e0a09 */
[----:B------:R-:W-:Y:S01]  /*b970*/  ISETP.GT.U32.AND P5, PT, R9, R33, PT ;  /* 0x000000210900720c */ /* 0x000fe20003fa4070 */
[----:B------:R-:W-:-:S04]  /*b980*/  IMAD.HI.U32 R8, R10, R35, RZ ;  /* 0x000000230a087227 */ /* 0x000fc800078e00ff */
[----:B------:R-:W-:Y:S01]  /*b990*/  @!P6 IMAD.IADD R32, R32, 0x1, -R9 ;  /* 0x000000012020e824 */ /* 0x000fe200078e0a09 */
[C---:B------:R-:W-:Y:S01]  /*b9a0*/  ISETP.GT.U32.AND P6, PT, R9.reuse, R34, PT ;  /* 0x000000220900720c */ /* 0x040fe20003fc4070 */
[----:B------:R-:W-:Y:S02]  /*b9b0*/  IMAD.MOV R8, RZ, RZ, -R8 ;  /* 0x000000ffff087224 */ /* 0x000fe400078e0a08 */
[C---:B------:R-:W-:Y:S02]  /*b9c0*/  VIADD R37, R0.reuse, 0xf9 ;  /* 0x000000f900257836 */ /* 0x040fe40000000000 */
[----:B------:R-:W-:Y:S02]  /*b9d0*/  IMAD R35, R9, R8, R35 ;  /* 0x0000000809237224 */ /* 0x000fe400078e0223 */
[----:B------:R-:W-:Y:S01]  /*b9e0*/  @!P5 IMAD.IADD R33, R33, 0x1, -R9 ;  /* 0x000000012121d824 */ /* 0x000fe200078e0a09 */
[----:B------:R-:W-:Y:S01]  /*b9f0*/  IABS R36, R37 ;  /* 0x0000002500247213 */ /* 0x000fe20000000000 */
[----:B0-----:R-:W-:Y:S01]  /*ba00*/  VIADD R4, R0, 0xfa ;  /* 0x000000fa00047836 */ /* 0x001fe20000000000 */
[----:B------:R-:W-:Y:S01]  /*ba10*/  ISETP.GT.U32.AND P5, PT, R9, R35, PT ;  /* 0x000000230900720c */ /* 0x000fe20003fa4070 */
[----:B------:R0:W-:Y:S01]  /*ba20*/  STL [R1+0x24c], R37 ;  /* 0x00024c2501007387 */ /* 0x0001e20000100800 */
[----:B------:R-:W-:-:S02]  /*ba30*/  IMAD R142, R6, 0x2, R140 ;  /* 0x00000002068e7824 */ /* 0x000fc400078e028c */
[----:B------:R-:W-:Y:S01]  /*ba40*/  @!P6 IMAD.IADD R34, R34, 0x1, -R9 ;  /* 0x000000012222e824 */ /* 0x000fe200078e0a09 */
[----:B------:R-:W-:Y:S01]  /*ba50*/  ISETP.GT.U32.AND P6, PT, R9, R32, PT ;  /* 0x000000200900720c */ /* 0x000fe20003fc4070 */
[----:B------:R-:W-:Y:S01]  /*ba60*/  IMAD.HI.U32 R45, R10, R36, RZ ;  /* 0x000000240a2d7227 */ /* 0x000fe200078e00ff */
[----:B------:R1:W-:Y:S03]  /*ba70*/  STL [R1+0x258], R4 ;  /* 0x0002580401007387 */ /* 0x0003e60000100800 */
[----:B------:R-:W-:Y:S01]  /*ba80*/  IMAD.MOV R45, RZ, RZ, -R45 ;  /* 0x000000ffff2d7224 */ /* 0x000fe200078e0a2d */
[----:B0-----:R-:W-:Y:S01]  /*ba90*/  IABS R37, R4 ;  /* 0x0000000400257213 */ /* 0x001fe20000000000 */
[----:B------:R-:W-:Y:S02]  /*baa0*/  IMAD R144, R6, 0x2, R142 ;  /* 0x0000000206907824 */ /* 0x000fe400078e028e */
[----:B------:R-:W-:Y:S01]  /*bab0*/  @!P5 IMAD.IADD R35, R35, 0x1, -R9 ;  /* 0x000000012323d824 */ /* 0x000fe200078e0a09 */
[----:B------:R-:W-:Y:S01]  /*bac0*/  ISETP.GT.U32.AND P5, PT, R9, R34, PT ;  /* 0x000000220900720c */ /* 0x000fe20003fa4070 */
[----:B------:R-:W-:-:S04]  /*bad0*/  IMAD.HI.U32 R40, R10, R37, RZ ;  /* 0x000000250a287227 */ /* 0x000fc800078e00ff */
[----:B-1----:R-:W-:Y:S02]  /*bae0*/  VIADD R4, R0, 0xfb ;  /* 0x000000fb00047836 */ /* 0x002fe40000000000 */
[C---:B------:R-:W-:Y:S02]  /*baf0*/  IMAD R36, R9.reuse, R45, R36 ;  /* 0x0000002d09247224 */ /* 0x040fe400078e0224 */
[----:B------:R-:W-:Y:S01]  /*bb00*/  IMAD.MOV R40, RZ, RZ, -R40 ;  /* 0x000000ffff287224 */ /* 0x000fe200078e0a28 */
[----:B------:R-:W-:Y:S01]  /*bb10*/  IABS R27, R4 ;  /* 0x00000004001b7213 */ /* 0x000fe20000000000 */
[----:B------:R-:W-:Y:S01]  /*bb20*/  @!P6 IMAD.IADD R32, R32, 0x1, -R9 ;  /* 0x000000012020e824 */ /* 0x000fe200078e0a09 */
[C---:B------:R-:W-:Y:S01]  /*bb30*/  ISETP.GT.U32.AND P6, PT, R9.reuse, R36, PT ;  /* 0x000000240900720c */ /* 0x040fe20003fc4070 */
[----:B------:R-:W-:Y:S01]  /*bb40*/  IMAD R37, R9, R40, R37 ;  /* 0x0000002809257224 */ /* 0x000fe200078e0225 */
[----:B------:R0:W-:Y:S01]  /*bb50*/  STL [R1+0x254], R4 ;  /* 0x0002540401007387 */ /* 0x0001e20000100800 */
[----:B------:R-:W-:-:S04]  /*bb60*/  IMAD.HI.U32 R40, R10, R27, RZ ;  /* 0x0000001b0a287227 */ /* 0x000fc800078e00ff */
[----:B------:R-:W-:Y:S02]  /*bb70*/  IMAD.MOV R40, RZ, RZ, -R40 ;  /* 0x000000ffff287224 */ /* 0x000fe400078e0a28 */
[----:B------:R-:W-:Y:S01]  /*bb80*/  @!P5 IMAD.IADD R34, R34, 0x1, -R9 ;  /* 0x000000012222d824 */ /* 0x000fe200078e0a09 */
[C---:B------:R-:W-:Y:S01]  /*bb90*/  ISETP.GT.U32.AND P5, PT, R9.reuse, R37, PT ;  /* 0x000000250900720c */ /* 0x040fe20003fa4070 */
[C---:B------:R-:W-:Y:S01]  /*bba0*/  IMAD R27, R9.reuse, R40, R27 ;  /* 0x00000028091b7224 */ /* 0x040fe200078e021b */
[----:B------:R-:W-:Y:S01]  /*bbb0*/  IABS R40, R0 ;  /* 0x0000000000287213 */ /* 0x000fe20000000000 */
[----:B------:R-:W-:Y:S02]  /*bbc0*/  @!P6 IMAD.IADD R36, R36, 0x1, -R9 ;  /* 0x000000012424e824 */ /* 0x000fe400078e0a09 */
[C---:B------:R-:W-:Y:S01]  /*bbd0*/  IMAD R146, R6.reuse, 0x2, R144 ;  /* 0x0000000206927824 */ /* 0x040fe200078e0290 */
[C---:B------:R-:W-:Y:S01]  /*bbe0*/  ISETP.GT.U32.AND P6, PT, R9.reuse, R27, PT ;  /* 0x0000001b0900720c */ /* 0x040fe20003fc4070 */
[----:B------:R-:W-:Y:S01]  /*bbf0*/  @!P2 IMAD.MOV R12, RZ, RZ, -R12 ;  /* 0x000000ffff0ca224 */ /* 0x000fe200078e0a0c */
[----:B------:R-:W-:Y:S01]  /*bc00*/  ISETP.GT.U32.AND P2, PT, R9, R35, PT ;  /* 0x000000230900720c */ /* 0x000fe20003f44070 */
[----:B------:R-:W-:-:S02]  /*bc10*/  IMAD R148, R6, 0x2, R146 ;  /* 0x0000000206947824 */ /* 0x000fc400078e0292 */
[----:B------:R-:W-:Y:S02]  /*bc20*/  @!P3 IMAD.MOV R29, RZ, RZ, -R29 ;  /* 0x000000ffff1db224 */ /* 0x000fe400078e0a1d */
[C---:B------:R-:W-:Y:S02]  /*bc30*/  IMAD R150, R6.reuse, 0x2, R148 ;  /* 0x0000000206967824 */ /* 0x040fe400078e0294 */
[--C-:B------:R-:W-:Y:S01]  /*bc40*/  @!P5 IMAD.IADD R37, R37, 0x1, -R9.reuse ;  /* 0x000000012525d824 */ /* 0x100fe200078e0a09 */
[----:B------:R-:W-:Y:S01]  /*bc50*/  ISETP.GT.U32.AND P5, PT, R9, R36, PT ;  /* 0x000000240900720c */ /* 0x000fe20003fa4070 */
[C---:B------:R-:W-:Y:S02]  /*bc60*/  IMAD R152, R6.reuse, 0x2, R150 ;  /* 0x0000000206987824 */ /* 0x040fe400078e0296 */
[----:B------:R-:W-:Y:S01]  /*bc70*/  @!P6 IMAD.IADD R27, R27, 0x1, -R9 ;  /* 0x000000011b1be824 */ /* 0x000fe200078e0a09 */
[----:B------:R-:W-:Y:S01]  /*bc80*/  ISETP.GT.U32.AND P3, PT, R9, R37, PT ;  /* 0x000000250900720c */ /* 0x000fe20003f64070 */
[----:B------:R-:W-:-:S02]  /*bc90*/  IMAD R154, R6, 0x2, R152 ;  /* 0x00000002069a7824 */ /* 0x000fc400078e0298 */
[----:B---3--:R-:W-:Y:S01]  /*bca0*/  IMAD R5, R5, UR5, RZ ;  /* 0x0000000505057c24 */ /* 0x008fe2000f8e02ff */
[----:B------:R-:W-:Y:S01]  /*bcb0*/  ISETP.GT.U32.AND P6, PT, R9, R27, PT ;  /* 0x0000001b0900720c */ /* 0x000fe20003fc4070 */
[C---:B------:R-:W-:Y:S02]  /*bcc0*/  IMAD R156, R6.reuse, 0x2, R154 ;  /* 0x00000002069c7824 */ /* 0x040fe400078e029a */
[--C-:B------:R-:W-:Y:S01]  /*bcd0*/  @!P2 IMAD.IADD R35, R35, 0x1, -R9.reuse ;  /* 0x000000012323a824 */ /* 0x100fe200078e0a09 */
[----:B------:R-:W-:Y:S01]  /*bce0*/  ISETP.GE.AND P2, PT, R11, RZ, PT ;  /* 0x000000ff0b00720c */ /* 0x000fe20003f46270 */
[C---:B------:R-:W-:Y:S02]  /*bcf0*/  IMAD R158, R6.reuse, 0x2, R156 ;  /* 0x00000002069e7824 */ /* 0x040fe400078e029c */
[----:B------:R-:W-:Y:S02]  /*bd00*/  @!P1 IMAD.MOV R30, RZ, RZ, -R30 ;  /* 0x000000ffff1e9224 */ /* 0x000fe400078e0a1e */
[----:B------:R-:W-:Y:S01]  /*bd10*/  @!P3 IMAD.IADD R37, R37, 0x1, -R9 ;  /* 0x000000012525b824 */ /* 0x000fe200078e0a09 */
[----:B-----5:R-:W-:Y:S01]  /*bd20*/  LEA R11, P3, R5, UR12, 0x1 ;  /* 0x0000000c050b7c11 */ /* 0x020fe2000f8608ff */
[----:B------:R-:W-:-:S02]  /*bd30*/  IMAD R160, R6, 0x2, R158 ;  /* 0x0000000206a07824 */ /* 0x000fc400078e029e */
[----:B------:R-:W-:Y:S01]  /*bd40*/  @!P6 IMAD.IADD R27, R27, 0x1, -R9 ;  /* 0x000000011b1be824 */ /* 0x000fe200078e0a09 */
[----:B------:R-:W-:Y:S01]  /*bd50*/  LEA.HI.X.SX32 R5, R5, UR13, 0x1, P3 ;  /* 0x0000000d05057c11 */ /* 0x000fe200098f0eff */
[----:B------:R-:W-:Y:S01]  /*bd60*/  IMAD R162, R6, 0x2, R160 ;  /* 0x0000000206a27824 */ /* 0x000fe200078e02a0 */
[-C--:B------:R-:W-:Y:S01]  /*bd70*/  LEA R143, P6, R142, R11.reuse, 0x1 ;  /* 0x0000000b8e8f7211 */ /* 0x080fe200078c08ff */
[----:B------:R-:W-:Y:S01]  /*bd80*/  @!P0 IMAD.MOV R13, RZ, RZ, -R13 ;  /* 0x000000ffff0d8224 */ /* 0x000fe200078e0a0d */
[----:B------:R-:W-:Y:S01]  /*bd90*/  LEA R145, P1, R144, R11, 0x1 ;  /* 0x0000000b90917211 */ /* 0x000fe200078208ff */
[----:B------:R-:W-:Y:S01]  /*bda0*/  IMAD R164, R6, 0x2, R162 ;  /* 0x0000000206a47824 */ /* 0x000fe200078e02a2 */
[----:B------:R-:W-:Y:S01]  /*bdb0*/  LEA.HI.X.SX32 R142, R142, R5, 0x1, P6 ;  /* 0x000000058e8e7211 */ /* 0x000fe200030f0eff */
[----:B------:R-:W-:Y:S01]  /*bdc0*/  @!P5 IMAD.IADD R36, R36, 0x1, -R9 ;  /* 0x000000012424d824 */ /* 0x000fe200078e0a09 */
[-C--:B------:R-:W-:Y:S01]  /*bdd0*/  LEA R149, P6, R148, R11.reuse, 0x1 ;  /* 0x0000000b94957211 */ /* 0x080fe200078c08ff */
[----:B------:R-:W-:Y:S01]  /*bde0*/  IMAD R136, R6, 0x2, R164 ;  /* 0x0000000206887824 */ /* 0x000fe200078e02a4 */
[----:B------:R-:W-:Y:S01]  /*bdf0*/  LEA R141, P3, R140, R11, 0x1 ;  /* 0x0000000b8c8d7211 */ /* 0x000fe200078608ff */
[----:B------:R-:W-:Y:S01]  /*be00*/  @!P4 IMAD.MOV R28, RZ, RZ, -R28 ;  /* 0x000000ffff1cc224 */ /* 0x000fe200078e0a1c */
[-C--:B------:R-:W-:Y:S01]  /*be10*/  LEA.HI.X.SX32 R148, R148, R5.reuse, 0x1, P6 ;  /* 0x0000000594947211 */ /* 0x080fe200030f0eff */
[----:B------:R-:W-:Y:S01]  /*be20*/  IMAD R134, R6, 0x2, R136 ;  /* 0x0000000206867824 */ /* 0x000fe200078e0288 */
[----:B------:R-:W-:-:S02]  /*be30*/  LEA.HI.X.SX32 R144, R144, R5, 0x1, P1 ;  /* 0x0000000590907211 */ /* 0x000fc400008f0eff */
[----:B------:R-:W-:Y:S01]  /*be40*/  LEA R155, P6, R154, R11, 0x1 ;  /* 0x0000000b9a9b7211 */ /* 0x000fe200078c08ff */
[----:B------:R-:W-:Y:S01]  /*be50*/  IMAD R132, R6, 0x2, R134 ;  /* 0x0000000206847824 */ /* 0x000fe200078e0286 */
[----:B------:R-:W-:Y:S02]  /*be60*/  LEA.HI.X.SX32 R140, R140, R5, 0x1, P3 ;  /* 0x000000058c8c7211 */ /* 0x000fe400018f0eff */
[-C--:B------:R-:W-:Y:S01]  /*be70*/  LEA R151, P1, R150, R11.reuse, 0x1 ;  /* 0x0000000b96977211 */ /* 0x080fe200078208ff */
[----:B------:R-:W-:Y:S01]  /*be80*/  IMAD R130, R6, 0x2, R132 ;  /* 0x0000000206827824 */ /* 0x000fe200078e0284 */
[----:B------:R-:W-:Y:S02]  /*be90*/  LEA R147, P3, R146, R11, 0x1 ;  /* 0x0000000b92937211 */ /* 0x000fe400078608ff */
        /* <DEDUP_REMOVED lines=12> */
[----:B0-----:R-:W-:Y:S01]  /*bf60*/  LEA R4, P6, R136, R11, 0x1 ;  /* 0x0000000b88047211 */ /* 0x001fe200078c08ff */
[----:B------:R-:W-:Y:S01]  /*bf70*/  IMAD R120, R6, 0x2, R122 ;  /* 0x0000000206787824 */ /* 0x000fe200078e027a */
[----:B------:R-:W-:Y:S02]  /*bf80*/  LEA.HI.X.SX32 R152, R152, R5, 0x1, P3 ;  /* 0x0000000598987211 */ /* 0x000fe400018f0eff */
[-C--:B------:R-:W-:Y:S01]  /*bf90*/  LEA R163, P1, R162, R11.reuse, 0x1 ;  /* 0x0000000ba2a37211 */ /* 0x080fe200078208ff */
[----:B------:R0:W-:Y:S01]  /*bfa0*/  STL [R1+0x4], R4 ;  /* 0x0000040401007387 */ /* 0x0001e20000100800 */
[----:B------:R-:W-:Y:S01]  /*bfb0*/  LEA R159, P3, R158, R11, 0x1 ;  /* 0x0000000b9e9f7211 */ /* 0x000fe200078608ff */
[----:B------:R-:W-:Y:S01]  /*bfc0*/  IMAD R118, R6, 0x2, R120 ;  /* 0x0000000206767824 */ /* 0x000fe200078e0278 */
[-C--:B------:R-:W-:Y:S02]  /*bfd0*/  LEA.HI.X.SX32 R162, R162, R5.reuse, 0x1, P1 ;  /* 0x00000005a2a27211 */ /* 0x080fe400008f0eff */
[----:B------:R-:W-:Y:S01]  /*bfe0*/  LEA.HI.X.SX32 R158, R158, R5, 0x1, P3 ;  /* 0x000000059e9e7211 */ /* 0x000fe200018f0eff */
[----:B------:R-:W-:Y:S01]  /*bff0*/  IMAD R116, R6, 0x2, R118 ;  /* 0x0000000206747824 */ /* 0x000fe200078e0276 */
[----:B------:R-:W-:-:S02]  /*c000*/  LEA R165, P3, R164, R11, 0x1 ;  /* 0x0000000ba4a57211 */ /* 0x000fc400078608ff */
[----:B------:R-:W-:Y:S01]  /*c010*/  LEA.HI.X.SX32 R136, R136, R5, 0x1, P6 ;  /* 0x0000000588887211 */ /* 0x000fe200030f0eff */
[----:B------:R-:W-:Y:S01]  /*c020*/  IMAD R114, R6, 0x2, R116 ;  /* 0x0000000206727824 */ /* 0x000fe200078e0274 */
[----:B0-----:R-:W-:Y:S02]  /*c030*/  LEA R4, P1, R134, R11, 0x1 ;  /* 0x0000000b86047211 */ /* 0x001fe400078208ff */
[-C--:B------:R-:W-:Y:S01]  /*c040*/  LEA.HI.X.SX32 R164, R164, R5.reuse, 0x1, P3 ;  /* 0x00000005a4a47211 */ /* 0x080fe200018f0eff */
[----:B------:R-:W-:Y:S01]  /*c050*/  IMAD R112, R6, 0x2, R114 ;  /* 0x0000000206707824 */ /* 0x000fe200078e0272 */
[----:B------:R-:W-:Y:S01]  /*c060*/  LEA.HI.X.SX32 R134, R134, R5, 0x1, P1 ;  /* 0x0000000586867211 */ /* 0x000fe200008f0eff */
[----:B------:R0:W-:Y:S01]  /*c070*/  STL [R1+0xc], R4 ;  /* 0x00000c0401007387 */ /* 0x0001e20000100800 */
[----:B------:R-:W-:Y:S01]  /*c080*/  ISETP.GT.U32.AND P0, PT, R9, R33, PT ;  /* 0x000000210900720c */ /* 0x000fe20003f04070 */
[----:B------:R-:W-:Y:S01]  /*c090*/  IMAD R110, R6, 0x2, R112 ;  /* 0x00000002066e7824 */ /* 0x000fe200078e0270 */
[----:B------:R-:W-:-:S02]  /*c0a0*/  ISETP.GE.AND P5, PT, R2, RZ, PT ;  /* 0x000000ff0200720c */ /* 0x000fc40003fa6270 */
[----:B------:R-:W-:Y:S01]  /*c0b0*/  LOP3.LUT R2, R51, 0x7f, RZ, 0xc0, !PT ;  /* 0x0000007f33027812 */ /* 0x000fe200078ec0ff */
[----:B------:R-:W-:Y:S01]  /*c0c0*/  IMAD R108, R6, 0x2, R110 ;  /* 0x00000002066c7824 */ /* 0x000fe200078e026e */
[----:B------:R-:W-:Y:S01]  /*c0d0*/  ISETP.GE.AND P4, PT, R3, RZ, PT ;  /* 0x000000ff0300720c */ /* 0x000fe20003f86270 */
[----:B------:R-:W-:Y:S01]  /*c0e0*/  IMAD.HI.U32 R3, R10, R40, RZ ;  /* 0x000000280a037227 */ /* 0x000fe200078e00ff */
[----:B0-----:R-:W-:-:S03]  /*c0f0*/  LEA R4, P3, R132, R11, 0x1 ;  /* 0x0000000b84047211 */ /* 0x001fc600078608ff */
[C---:B------:R-:W-:Y:S02]  /*c100*/  IMAD R106, R6.reuse, 0x2, R108 ;  /* 0x00000002066a7824 */ /* 0x040fe400078e026c */
[----:B------:R-:W-:Y:S01]  /*c110*/  @!P0 IMAD.IADD R33, R33, 0x1, -R9 ;  /* 0x0000000121218824 */ /* 0x000fe200078e0a09 */
[----:B------:R0:W-:Y:S01]  /*c120*/  STL [R1+0x14], R4 ;  /* 0x0000140401007387 */ /* 0x0001e20000100800 */
[----:B------:R-:W-:Y:S01]  /*c130*/  IMAD R104, R6, 0x2, R106 ;  /* 0x0000000206687824 */ /* 0x000fe200078e026a */
[----:B------:R-:W-:Y:S01]  /*c140*/  ISETP.GE.AND P0, PT, R44, RZ, PT ;  /* 0x000000ff2c00720c */ /* 0x000fe20003f06270 */
[----:B------:R-:W-:Y:S01]  /*c150*/  IMAD.MOV R3, RZ, RZ, -R3 ;  /* 0x000000ffff037224 */ /* 0x000fe200078e0a03 */
[----:B------:R1:W-:Y:S01]  /*c160*/  STL [R1], R136 ;  /* 0x0000008801007387 */ /* 0x0003e20000100800 */
[----:B------:R-:W-:Y:S02]  /*c170*/  IMAD R102, R6, 0x2, R104 ;  /* 0x0000000206667824 */ /* 0x000fe400078e0268 */
[----:B------:R-:W-:-:S02]  /*c180*/  IMAD R40, R9, R3, R40 ;  /* 0x0000000309287224 */ /* 0x000fc400078e0228 */
[C---:B------:R-:W-:Y:S01]  /*c190*/  IMAD R100, R6.reuse, 0x2, R102 ;  /* 0x0000000206647824 */ /* 0x040fe200078e0266 */
[----:B0-----:R-:W0:Y:S01]  /*c1a0*/  S2R R4, SR_TID.X ;  /* 0x0000000000047919 */ /* 0x001e220000002100 */
[----:B------:R-:W2:Y:S02]  /*c1b0*/  LDC R3, c[0x0][0x3a0] ;  /* 0x0000e800ff037b82 */ /* 0x000ea40000000800 */
[----:B------:R-:W-:Y:S01]  /*c1c0*/  IMAD R99, R6, 0x2, R100 ;  /* 0x0000000206637824 */ /* 0x000fe200078e0264 */
[----:B-1----:R-:W-:-:S03]  /*c1d0*/  LEA R136, P6, R130, R11, 0x1 ;  /* 0x0000000b82887211 */ /* 0x002fc600078c08ff */
[----:B------:R-:W-:Y:S01]  /*c1e0*/  IMAD R41, R6, 0x2, R99 ;  /* 0x0000000206297824 */ /* 0x000fe200078e0263 */
[----:B------:R-:W-:Y:S01]  /*c1f0*/  LEA.HI.X.SX32 R130, R130, R5, 0x1, P6 ;  /* 0x0000000582827211 */ /* 0x000fe200030f0eff */
[----:B------:R1:W-:Y:S02]  /*c200*/  STL [R1+0x1c], R136 ;  /* 0x00001c8801007387 */ /* 0x0003e40000100800 */
[C---:B------:R-:W-:Y:S02]  /*c210*/  IMAD R95, R6.reuse, 0x2, R41 ;  /* 0x00000002065f7824 */ /* 0x040fe400078e0229 */
[----:B------:R3:W-:Y:S02]  /*c220*/  STL [R1+0x8], R134 ;  /* 0x0000088601007387 */ /* 0x0007e40000100800 */
[----:B------:R-:W-:Y:S01]  /*c230*/  IMAD R63, R6, 0x2, R95 ;  /* 0x00000002063f7824 */ /* 0x000fe200078e025f */
[----:B-1----:R-:W-:-:S03]  /*c240*/  LEA R136, P1, R128, R11, 0x1 ;  /* 0x0000000b80887211 */ /* 0x002fc600078208ff */
[----:B------:R-:W-:Y:S01]  /*c250*/  IMAD R91, R6, 0x2, R63 ;  /* 0x00000002065b7824 */ /* 0x000fe200078e023f */
[----:B---3--:R-:W-:Y:S01]  /*c260*/  LEA.HI.X.SX32 R134, R132, R5, 0x1, P3 ;  /* 0x0000000584867211 */ /* 0x008fe200018f0eff */
[----:B------:R-:W-:Y:S01]  /*c270*/  STL [R1+0x24], R136 ;  /* 0x0000248801007387 */ /* 0x000fe20000100800 */
[----:B------:R-:W-:Y:S01]  /*c280*/  LEA R132, P3, R126, R11, 0x1 ;  /* 0x0000000b7e847211 */ /* 0x000fe200078608ff */
[C---:B------:R-:W-:Y:S02]  /*c290*/  IMAD R8, R6.reuse, 0x2, R91 ;  /* 0x0000000206087824 */ /* 0x040fe400078e025b */
[----:B------:R1:W-:Y:S02]  /*c2a0*/  STL [R1+0x10], R134 ;  /* 0x0000108601007387 */ /* 0x0003e40000100800 */
[C---:B------:R-:W-:Y:S02]  /*c2b0*/  IMAD R87, R6.reuse, 0x2, R8 ;  /* 0x0000000206577824 */ /* 0x040fe400078e0208 */
[----:B------:R3:W-:Y:S01]  /*c2c0*/  STL [R1+0x2c], R132 ;  /* 0x00002c8401007387 */ /* 0x0007e20000100800 */
[----:B0-----:R-:W-:Y:S01]  /*c2d0*/  SHF.R.U32.HI R4, RZ, 0x6, R4 ;  /* 0x00000006ff047819 */ /* 0x001fe20000011604 */
[----:B------:R-:W-:-:S02]  /*c2e0*/  IMAD R59, R6, 0x2, R87 ;  /* 0x00000002063b7824 */ /* 0x000fc400078e0257 */
[----:B------:R0:W-:Y:S01]  /*c2f0*/  STL [R1+0x18], R130 ;  /* 0x0000188201007387 */ /* 0x0001e20000100800 */
[----:B------:R-:W-:Y:S01]  /*c300*/  SGXT.U32 R4, R4, 0x1 ;  /* 0x000000010404781a */ /* 0x000fe20000000000 */
[----:B------:R-:W-:Y:S01]  /*c310*/  IMAD R83, R6, 0x2, R59 ;  /* 0x0000000206537824 */ /* 0x000fe200078e023b */
[----:B-1----:R-:W-:Y:S02]  /*c320*/  LEA R134, P6, R124, R11, 0x1 ;  /* 0x0000000b7c867211 */ /* 0x002fe400078c08ff */
[-C--:B---3--:R-:W-:Y:S01]  /*c330*/  LEA.HI.X.SX32 R132, R128, R5.reuse, 0x1, P1 ;  /* 0x0000000580847211 */ /* 0x088fe200008f0eff */
[----:B------:R-:W-:Y:S01]  /*c340*/  IMAD R45, R6, 0x2, R83 ;  /* 0x00000002062d7824 */ /* 0x000fe200078e0253 */
[----:B------:R-:W-:Y:S01]  /*c350*/  LEA.HI.X.SX32 R128, R126, R5, 0x1, P3 ;  /* 0x000000057e807211 */ /* 0x000fe200018f0eff */
[----:B------:R-:W-:Y:S01]  /*c360*/  STL [R1+0x34], R134 ;  /* 0x0000348601007387 */ /* 0x000fe20000100800 */
[-C--:B0-----:R-:W-:Y:S01]  /*c370*/  LEA R130, P1, R122, R11.reuse, 0x1 ;  /* 0x0000000b7a827211 */ /* 0x081fe200078208ff */
[----:B------:R-:W-:Y:S01]  /*c380*/  IMAD R79, R6, 0x2, R45 ;  /* 0x00000002064f7824 */ /* 0x000fe200078e022d */
[----:B------:R-:W-:Y:S01]  /*c390*/  LEA R126, P3, R120, R11, 0x1 ;  /* 0x0000000b787e7211 */ /* 0x000fe200078608ff */
[----:B------:R-:W-:Y:S01]  /*c3a0*/  STL [R1+0x20], R132 ;  /* 0x0000208401007387 */ /* 0x000fe20000100800 */
[----:B------:R-:W-:Y:S01]  /*c3b0*/  LEA.HI.X.SX32 R124, R124, R5, 0x1, P6 ;  /* 0x000000057c7c7211 */ /* 0x000fe200030f0eff */
[----:B------:R-:W-:-:S02]  /*c3c0*/  IMAD R55, R6, 0x2, R79 ;  /* 0x0000000206377824 */ /* 0x000fc400078e024f */
[----:B------:R-:W-:Y:S02]  /*c3d0*/  STL [R1+0x3c], R130 ;  /* 0x00003c8201007387 */ /* 0x000fe40000100800 */
[C---:B------:R-:W-:Y:S02]  /*c3e0*/  IMAD R75, R6.reuse, 0x2, R55 ;  /* 0x00000002064b7824 */ /* 0x040fe400078e0237 */
[----:B------:R0:W-:Y:S02]  /*c3f0*/  STL [R1+0x28], R128 ;  /* 0x0000288001007387 */ /* 0x0001e40000100800 */
[C---:B------:R-:W-:Y:S02]  /*c400*/  IMAD R44, R6.reuse, 0x2, R75 ;  /* 0x00000002062c7824 */ /* 0x040fe400078e024b */
[----:B------:R1:W-:Y:S02]  /*c410*/  STL [R1+0x44], R126 ;  /* 0x0000447e01007387 */ /* 0x0003e40000100800 */
[----:B------:R-:W-:-:S02]  /*c420*/  IMAD R71, R6, 0x2, R44 ;  /* 0x0000000206477824 */ /* 0x000fc400078e022c */
[----:B------:R3:W-:Y:S01]  /*c430*/  STL [R1+0x30], R124 ;  /* 0x0000307c01007387 */ /* 0x0007e20000100800 */
[----:B0-----:R-:W-:Y:S01]  /*c440*/  LEA R128, P6, R118, R11, 0x1 ;  /* 0x0000000b76807211 */ /* 0x001fe200078c08ff */
[----:B------:R-:W-:Y:S01]  /*c450*/  IMAD R51, R6, 0x2, R71 ;  /* 0x0000000206337824 */ /* 0x000fe200078e0247 */
[----:B-1----:R-:W-:-:S03]  /*c460*/  LEA.HI.X.SX32 R126, R122, R5, 0x1, P1 ;  /* 0x000000057a7e7211 */ /* 0x002fc600008f0eff */
[----:B------:R-:W-:Y:S01]  /*c470*/  STL [R1+0x4c], R128 ;  /* 0x00004c8001007387 */ /* 0x000fe20000100800 */
[----:B------:R-:W-:Y:S01]  /*c480*/  LEA.HI.X.SX32 R122, R120, R5, 0x1, P3 ;  /* 0x00000005787a7211 */ /* 0x000fe200018f0eff */
[----:B------:R-:W-:Y:S01]  /*c490*/  IMAD R67, R6, 0x2, R51 ;  /* 0x0000000206437824 */ /* 0x000fe200078e0233 */
[-C--:B---3--:R-:W-:Y:S01]  /*c4a0*/  LEA R124, P1, R116, R11.reuse, 0x1 ;  /* 0x0000000b747c7211 */ /* 0x088fe200078208ff */
[----:B------:R-:W-:Y:S01]  /*c4b0*/  STL [R1+0x38], R126 ;  /* 0x0000387e01007387 */ /* 0x000fe20000100800 */
[----:B------:R-:W-:Y:S02]  /*c4c0*/  LEA R120, P3, R114, R11, 0x1 ;  /* 0x0000000b72787211 */ /* 0x000fe400078608ff */
[----:B------:R-:W-:Y:S01]  /*c4d0*/  LEA.HI.X.SX32 R118, R118, R5, 0x1, P6 ;  /* 0x0000000576767211 */ /* 0x000fe200030f0eff */
[----:B------:R-:W-:Y:S04]  /*c4e0*/  STL [R1+0x54], R124 ;  /* 0x0000547c01007387 */ /* 0x000fe80000100800 */
[----:B------:R0:W-:Y:S04]  /*c4f0*/  STL [R1+0x40], R122 ;  /* 0x0000407a01007387 */ /* 0x0001e80000100800 */
[----:B------:R1:W-:Y:S04]  /*c500*/  STL [R1+0x5c], R120 ;  /* 0x00005c7801007387 */ /* 0x0003e80000100800 */
[----:B------:R3:W-:Y:S01]  /*c510*/  STL [R1+0x48], R118 ;  /* 0x0000487601007387 */ /* 0x0007e20000100800 */
[----:B0-----:R-:W-:-:S02]  /*c520*/  LEA R122, P6, R112, R11, 0x1 ;  /* 0x0000000b707a7211 */ /* 0x001fc400078c08ff */
[----:B-1----:R-:W-:-:S03]  /*c530*/  LEA.HI.X.SX32 R120, R116, R5, 0x1, P1 ;  /* 0x0000000574787211 */ /* 0x002fc600008f0eff */
[----:B------:R-:W-:Y:S01]  /*c540*/  STL [R1+0x64], R122 ;  /* 0x0000647a01007387 */ /* 0x000fe20000100800 */
[----:B------:R-:W-:Y:S02]  /*c550*/  LEA.HI.X.SX32 R116, R114, R5, 0x1, P3 ;  /* 0x0000000572747211 */ /* 0x000fe400018f0eff */
        /* <DEDUP_REMOVED lines=21> */
[-C--:B-1----:R-:W-:Y:S02]  /*c6b0*/  LEA.HI.X.SX32 R108, R104, R5.reuse, 0x1, P1 ;  /* 0x00000005686c7211 */ /* 0x082fe400008f0eff */
[----:B------:R-:W-:Y:S02]  /*c6c0*/  LEA.HI.X.SX32 R104, R102, R5, 0x1, P3 ;  /* 0x0000000566687211 */ /* 0x000fe400018f0eff */
[-C--:B---3--:R-:W-:Y:S01]  /*c6d0*/  LEA R106, P1, R99, R11.reuse, 0x1 ;  /* 0x0000000b636a7211 */ /* 0x088fe200078208ff */
[----:B------:R0:W-:Y:S01]  /*c6e0*/  STL [R1+0x80], R108 ;  /* 0x0000806c01007387 */ /* 0x0001e20000100800 */
[----:B------:R-:W-:Y:S02]  /*c6f0*/  LEA R102, P3, R41, R11, 0x1 ;  /* 0x0000000b29667211 */ /* 0x000fe400078608ff */
[-C--:B------:R-:W-:Y:S01]  /*c700*/  LEA.HI.X.SX32 R99, R99, R5.reuse, 0x1, P1 ;  /* 0x0000000563637211 */ /* 0x080fe200008f0eff */
[----:B------:R-:W-:Y:S04]  /*c710*/  STL [R1+0x94], R110 ;  /* 0x0000946e01007387 */ /* 0x000fe80000100800 */
[----:B------:R-:W-:Y:S01]  /*c720*/  STL [R1+0x9c], R106 ;  /* 0x00009c6a01007387 */ /* 0x000fe20000100800 */
[----:B0-----:R-:W-:-:S03]  /*c730*/  LEA.HI.X.SX32 R108, R100, R5, 0x1, P6 ;  /* 0x00000005646c7211 */ /* 0x001fc600030f0eff */
[----:B------:R-:W-:Y:S01]  /*c740*/  STL [R1+0x88], R104 ;  /* 0x0000886801007387 */ /* 0x000fe20000100800 */
[----:B------:R-:W-:Y:S02]  /*c750*/  LEA R100, P1, R95, R11, 0x1 ;  /* 0x0000000b5f647211 */ /* 0x000fe400078208ff */
[----:B------:R-:W-:Y:S01]  /*c760*/  ISETP.GT.U32.AND P6, PT, R9, R40, PT ;  /* 0x000000280900720c */ /* 0x000fe20003fc4070 */
[----:B------:R0:W-:Y:S04]  /*c770*/  STL [R1+0xa4], R102 ;  /* 0x0000a46601007387 */ /* 0x0001e80000100800 */
[----:B------:R-:W-:Y:S04]  /*c780*/  STL [R1+0x90], R108 ;  /* 0x0000906c01007387 */ /* 0x000fe80000100800 */
[----:B------:R1:W-:Y:S04]  /*c790*/  STL [R1+0x98], R99 ;  /* 0x0000986301007387 */ /* 0x0003e80000100800 */
[----:B------:R-:W-:Y:S01]  /*c7a0*/  STL [R1+0xac], R100 ;  /* 0x0000ac6401007387 */ /* 0x000fe20000100800 */
[----:B------:R-:W-:Y:S01]  /*c7b0*/  @!P6 IMAD.IADD R40, R40, 0x1, -R9 ;  /* 0x000000012828e824 */ /* 0x000fe200078e0a09 */
[----:B0-----:R-:W0:Y:S01]  /*c7c0*/  S2R R102, SR_TID.X ;  /* 0x0000000000667919 */ /* 0x001e220000002100 */
[----:B-1----:R-:W-:Y:S01]  /*c7d0*/  LEA.HI.X.SX32 R99, R41, R5, 0x1, P3 ;  /* 0x0000000529637211 */ /* 0x002fe200018f0eff */
[----:B------:R-:W-:Y:S01]  /*c7e0*/  IMAD R41, R6, 0x2, R67 ;  /* 0x0000000206297824 */ /* 0x000fe200078e0243 */
[----:B------:R-:W-:-:S02]  /*c7f0*/  LEA R114, P3, R63, R11, 0x1 ;  /* 0x0000000b3f727211 */ /* 0x000fc400078608ff */
[----:B------:R-:W-:Y:S01]  /*c800*/  ISETP.GT.U32.AND P6, PT, R9, R40, PT ;  /* 0x000000280900720c */ /* 0x000fe20003fc4070 */
[----:B------:R1:W-:Y:S01]  /*c810*/  STL [R1+0xa0], R99 ;  /* 0x0000a06301007387 */ /* 0x0003e20000100800 */
[-C--:B------:R-:W-:Y:S01]  /*c820*/  LEA.HI.X.SX32 R112, R63, R5.reuse, 0x1, P3 ;  /* 0x000000053f707211 */ /* 0x080fe200018f0eff */
[----:B------:R-:W-:Y:S02]  /*c830*/  IMAD R63, R6, 0x2, R41 ;  /* 0x00000002063f7824 */ /* 0x000fe400078e0229 */
[----:B------:R-:W-:Y:S01]  /*c840*/  STL [R1+0xb4], R114 ;  /* 0x0000b47201007387 */ /* 0x000fe20000100800 */
[----:B-1----:R-:W-:Y:S02]  /*c850*/  LEA.HI.X.SX32 R99, R95, R5, 0x1, P1 ;  /* 0x000000055f637211 */ /* 0x002fe400008f0eff */
[----:B------:R-:W-:-:S03]  /*c860*/  LEA R95, P1, R91, R11, 0x1 ;  /* 0x0000000b5b5f7211 */ /* 0x000fc600078208ff */
[----:B------:R-:W-:Y:S01]  /*c870*/  STL [R1+0xa8], R99 ;  /* 0x0000a86301007387 */ /* 0x000fe20000100800 */
[----:B------:R-:W-:-:S03]  /*c880*/  LEA.HI.X.SX32 R91, R91, R5, 0x1, P1 ;  /* 0x000000055b5b7211 */ /* 0x000fc600008f0eff */
[----:B------:R1:W-:Y:S02]  /*c890*/  STL [R1+0xbc], R95 ;  /* 0x0000bc5f01007387 */ /* 0x0003e40000100800 */
[----:B-1----:R-:W-:-:S05]  /*c8a0*/  LEA R95, P3, R8, R11, 0x1 ;  /* 0x0000000b085f7211 */ /* 0x002fca00078608ff */
[----:B------:R1:W-:Y:S04]  /*c8b0*/  STL [R1+0xc4], R95 ;  /* 0x0000c45f01007387 */ /* 0x0003e80000100800 */
[----:B------:R-:W-:Y:S04]  /*c8c0*/  STL [R1+0xb0], R112 ;  /* 0x0000b07001007387 */ /* 0x000fe80000100800 */
[----:B------:R3:W-:Y:S01]  /*c8d0*/  STL [R1+0xb8], R91 ;  /* 0x0000b85b01007387 */ /* 0x0007e20000100800 */
[----:B-1----:R-:W-:-:S05]  /*c8e0*/  LEA R95, P1, R87, R11, 0x1 ;  /* 0x0000000b575f7211 */ /* 0x002fca00078208ff */
[----:B------:R-:W-:Y:S01]  /*c8f0*/  STL [R1+0xcc], R95 ;  /* 0x0000cc5f01007387 */ /* 0x000fe20000100800 */
[----:B---3--:R-:W-:Y:S01]  /*c900*/  LEA.HI.X.SX32 R91, R8, R5, 0x1, P3 ;  /* 0x00000005085b7211 */ /* 0x008fe200018f0eff */
[----:B------:R-:W-:Y:S01]  /*c910*/  IMAD R8, R6, 0x2, R63 ;  /* 0x0000000206087824 */ /* 0x000fe200078e023f */
[----:B------:R-:W-:-:S03]  /*c920*/  LEA R118, P3, R59, R11, 0x1 ;  /* 0x0000000b3b767211 */ /* 0x000fc600078608ff */
        /* <DEDUP_REMOVED lines=61> */
[----:B------:R-:W-:Y:S02]  /*cd00*/  LEA.HI.X.SX32 R59, R59, R5, 0x1, P1 ;  /* 0x000000053b3b7211 */ /* 0x000fe400008f0eff */
[C---:B------:R-:W-:Y:S01]  /*cd10*/  LEA R100, P1, R55.reuse, R11, 0x1 ;  /* 0x0000000b37647211 */ /* 0x040fe200078208ff */
[----:B------:R1:W-:Y:S03]  /*cd20*/  STL [R1+0x13c], R63 ;  /* 0x00013c3f01007387 */ /* 0x0003e60000100800 */
[----:B------:R-:W-:Y:S02]  /*cd30*/  LEA.HI.X.SX32 R99, R55, R5, 0x1, P1 ;  /* 0x0000000537637211 */ /* 0x000fe400008f0eff */
[----:B------:R-:W-:-:S04]  /*cd40*/  LEA R55, P1, R51, R11, 0x1 ;  /* 0x0000000b33377211 */ /* 0x000fc800078208ff */
[----:B------:R-:W-:Y:S02]  /*cd50*/  LEA.HI.X.SX32 R51, R51, R5, 0x1, P1 ;  /* 0x0000000533337211 */ /* 0x000fe400008f0eff */
[-C--:B-1----:R-:W-:Y:S02]  /*cd60*/  LEA R63, P3, R45, R11.reuse, 0x1 ;  /* 0x0000000b2d3f7211 */ /* 0x082fe400078608ff */
[----:B------:R-:W-:-:S03]  /*cd70*/  LEA R106, P1, R8, R11, 0x1 ;  /* 0x0000000b086a7211 */ /* 0x000fc600078208ff */
[----:B------:R-:W-:Y:S01]  /*cd80*/  STL [R1+0x144], R63 ;  /* 0x0001443f01007387 */ /* 0x000fe20000100800 */
[----:B------:R-:W-:-:S03]  /*cd90*/  LEA.HI.X.SX32 R104, R8, R5, 0x1, P1 ;  /* 0x0000000508687211 */ /* 0x000fc600008f0eff */
[----:B------:R-:W-:Y:S04]  /*cda0*/  STL [R1+0x130], R128 ;  /* 0x0001308001007387 */ /* 0x000fe80000100800 */
[----:B------:R1:W-:Y:S02]  /*cdb0*/  STL [R1+0x138], R59 ;  /* 0x0001383b01007387 */ /* 0x0003e40000100800 */
[----:B-1----:R-:W-:Y:S01]  /*cdc0*/  LEA.HI.X.SX32 R59, R45, R5, 0x1, P3 ;  /* 0x000000052d3b7211 */ /* 0x002fe200018f0eff */
[----:B------:R-:W-:Y:S01]  /*cdd0*/  IMAD R45, R6, 0x2, R8 ;  /* 0x00000002062d7824 */ /* 0x000fe200078e0208 */
[----:B------:R-:W-:-:S03]  /*cde0*/  LEA R134, P3, R44, R11, 0x1 ;  /* 0x0000000b2c867211 */ /* 0x000fc600078608ff */
[----:B------:R1:W-:Y:S01]  /*cdf0*/  STL [R1+0x140], R59 ;  /* 0x0001403b01007387 */ /* 0x0003e20000100800 */
[----:B------:R-:W-:Y:S01]  /*ce00*/  LEA.HI.X.SX32 R132, R44, R5, 0x1, P3 ;  /* 0x000000052c847211 */ /* 0x000fe200018f0eff */
[----:B------:R-:W-:Y:S02]  /*ce10*/  IMAD R44, R6, 0x2, R45 ;  /* 0x00000002062c7824 */ /* 0x000fe400078e022d */
[----:B------:R-:W-:Y:S03]  /*ce20*/  STL [R1+0x14c], R100 ;  /* 0x00014c6401007387 */ /* 0x000fe60000100800 */
[C---:B------:R-:W-:Y:S01]  /*ce30*/  LEA R8, P1, R44.reuse, R11, 0x1 ;  /* 0x0000000b2c087211 */ /* 0x040fe200078208ff */
[----:B------:R-:W-:Y:S03]  /*ce40*/  STL [R1+0x154], R134 ;  /* 0x0001548601007387 */ /* 0x000fe60000100800 */
[----:B-1----:R-:W-:Y:S01]  /*ce50*/  LEA.HI.X.SX32 R59, R44, R5, 0x1, P1 ;  /* 0x000000052c3b7211 */ /* 0x002fe200008f0eff */
[----:B------:R1:W-:Y:S04]  /*ce60*/  STL [R1+0x15c], R55 ;  /* 0x00015c3701007387 */ /* 0x0003e80000100800 */
[----:B------:R-:W-:Y:S01]  /*ce70*/  STL [R1+0x148], R99 ;  /* 0x0001486301007387 */ /* 0x000fe20000100800 */
[----:B-1----:R-:W-:-:S05]  /*ce80*/  LEA R55, P3, R41, R11, 0x1 ;  /* 0x0000000b29377211 */ /* 0x002fca00078608ff */
[----:B------:R-:W-:Y:S04]  /*ce90*/  STL [R1+0x164], R55 ;  /* 0x0001643701007387 */ /* 0x000fe80000100800 */
[----:B------:R-:W-:Y:S04]  /*cea0*/  STL [R1+0x150], R132 ;  /* 0x0001508401007387 */ /* 0x000fe80000100800 */
[----:B------:R1:W-:Y:S02]  /*ceb0*/  STL [R1+0x158], R51 ;  /* 0x0001583301007387 */ /* 0x0003e40000100800 */
[----:B-1----:R-:W-:Y:S01]  /*cec0*/  LEA.HI.X.SX32 R51, R41, R5, 0x1, P3 ;  /* 0x0000000529337211 */ /* 0x002fe200018f0eff */
[----:B------:R-:W-:Y:S01]  /*ced0*/  IMAD R41, R6, 0x2, R44 ;  /* 0x0000000206297824 */ /* 0x000fe200078e022c */
[----:B------:R-:W-:-:S03]  /*cee0*/  LEA R136, P3, R45, R11, 0x1 ;  /* 0x0000000b2d887211 */ /* 0x000fc600078608ff */
[----:B------:R0:W-:Y:S01]  /*cef0*/  STL [R1+0x160], R51 ;  /* 0x0001603301007387 */ /* 0x0001e20000100800 */
[----:B------:R-:W-:Y:S02]  /*cf00*/  LEA.HI.X.SX32 R55, R45, R5, 0x1, P3 ;  /* 0x000000052d377211 */ /* 0x000fe400018f0eff */
[----:B------:R-:W-:Y:S01]  /*cf10*/  LEA R45, P3, R41, R11, 0x1 ;  /* 0x0000000b292d7211 */ /* 0x000fe200078608ff */
[----:B------:R-:W-:Y:S04]  /*cf20*/  STL [R1+0x16c], R106 ;  /* 0x00016c6a01007387 */ /* 0x000fe80000100800 */
[----:B------:R-:W-:Y:S01]  /*cf30*/  STL [R1+0x174], R136 ;  /* 0x0001748801007387 */ /* 0x000fe20000100800 */
[----:B0-----:R-:W-:-:S03]  /*cf40*/  SHF.R.U32.HI R51, RZ, 0x6, R102 ;  /* 0x00000006ff337819 */ /* 0x001fc60000011666 */
[----:B------:R0:W-:Y:S04]  /*cf50*/  STL [R1+0x17c], R8 ;  /* 0x00017c0801007387 */ /* 0x0001e80000100800 */
[----:B------:R-:W-:Y:S04]  /*cf60*/  STL [R1+0x168], R104 ;  /* 0x0001686801007387 */ /* 0x000fe80000100800 */
[----:B------:R-:W-:Y:S01]  /*cf70*/  STL [R1+0x178], R59 ;  /* 0x0001783b01007387 */ /* 0x000fe20000100800 */
[----:B0-----:R-:W-:Y:S01]  /*cf80*/  IMAD R8, R6, 0x2, R41 ;  /* 0x0000000206087824 */ /* 0x001fe200078e0229 */
[----:B------:R-:W-:-:S02]  /*cf90*/  LEA.HI.X.SX32 R41, R41, R5, 0x1, P3 ;  /* 0x0000000529297211 */ /* 0x000fc400018f0eff */
[----:B------:R-:W-:Y:S01]  /*cfa0*/  STL [R1+0x170], R55 ;  /* 0x0001703701007387 */ /* 0x000fe20000100800 */
[----:B------:R-:W-:Y:S01]  /*cfb0*/  IMAD R44, R6, 0x2, R8 ;  /* 0x00000002062c7824 */ /* 0x000fe200078e0208 */
[-C--:B------:R-:W-:Y:S02]  /*cfc0*/  LEA R75, P1, R8, R11.reuse, 0x1 ;  /* 0x0000000b084b7211 */ /* 0x080fe400078208ff */
[----:B------:R2:W-:Y:S02]  /*cfd0*/  STL [R1+0x184], R45 ;  /* 0x0001842d01007387 */ /* 0x0005e40000100800 */
[----:B------:R-:W-:Y:S02]  /*cfe0*/  LEA R11, P3, R44, R11, 0x1 ;  /* 0x0000000b2c0b7211 */ /* 0x000fe400078608ff */
[----:B------:R-:W-:Y:S01]  /*cff0*/  STL [R1+0x18c], R75 ;  /* 0x00018c4b01007387 */ /* 0x000fe20000100800 */
[-C--:B------:R-:W-:Y:S02]  /*d000*/  LEA.HI.X.SX32 R87, R8, R5.reuse, 0x1, P1 ;  /* 0x0000000508577211 */ /* 0x080fe400008f0eff */
[----:B------:R-:W-:Y:S01]  /*d010*/  LEA.HI.X.SX32 R5, R44, R5, 0x1, P3 ;  /* 0x000000052c057211 */ /* 0x000fe200018f0eff */
[----:B------:R-:W-:Y:S01]  /*d020*/  STL [R1+0x180], R41 ;  /* 0x0001802901007387 */ /* 0x000fe20000100800 */
[----:B------:R-:W-:Y:S01]  /*d030*/  ISETP.NE.U32.AND P1, PT, R2, RZ, PT ;  /* 0x000000ff0200720c */ /* 0x000fe20003f25070 */
[----:B--2---:R-:W-:-:S02]  /*d040*/  VIADD R45, R3, 0x7f ;  /* 0x0000007f032d7836 */ /* 0x004fc40000000000 */
[----:B------:R0:W-:Y:S04]  /*d050*/  STL [R1+0x194], R11 ;  /* 0x0001940b01007387 */ /* 0x0001e80000100800 */
[----:B------:R-:W-:Y:S04]  /*d060*/  STL [R1+0x188], R87 ;  /* 0x0001885701007387 */ /* 0x000fe80000100800 */
[----:B------:R1:W-:Y:S01]  /*d070*/  STL [R1+0x190], R5 ;  /* 0x0001900501007387 */ /* 0x0003e20000100800 */
[----:B0-----:R-:W-:Y:S01]  /*d080*/  SGXT.U32 R11, R51, 0x1 ;  /* 0x00000001330b781a */ /* 0x001fe20000000000 */
[----:B-1----:R-:W-:Y:S01]  /*d090*/  IMAD R5, R2, R7, RZ ;  /* 0x0000000702057224 */ /* 0x002fe200078e02ff */
[----:B------:R-:W-:Y:S06]  /*d0a0*/  BRA.U UP0, `(.L_x_5) ;  /* 0x0000000100187547 */ /* 0x000fec000b800000 */
[----:B------:R-:W-:Y:S01]  /*d0b0*/  ELECT P3, URZ, PT ;  /* 0x0000000000ff782f */ /* 0x000fe20003860000 */
[----:B------:R-:W-:Y:S01]  /*d0c0*/  IMAD.MOV.U32 R8, RZ, RZ, 0x1 ;  /* 0x00000001ff087424 */ /* 0x000fe200078e00ff */
[----:B------:R-:W-:Y:S01]  /*d0d0*/  UMOV UR5, 0x40 ;  /* 0x0000004000057882 */ /* 0x000fe20000000000 */
[----:B------:R-:W-:Y:S01]  /*d0e0*/  UVIRTCOUNT.DEALLOC.SMPOOL 0x80 ;  /* 0x000000800000784c */ /* 0x000fe20000000000 */
[----:B------:R-:W-:-:S09]  /*d0f0*/  ULEA UR5, UR4, UR5, 0x18 ;  /* 0x0000000504057291 */ /* 0x000fd2000f8ec0ff */
[----:B------:R0:W-:Y:S03]  /*d100*/  @P3 STS.U8 [UR5], R8 ;  /* 0x00000008ff003988 */ /* 0x0001e60008000005 */
.L_x_5:
[----:B------:R-:W2:Y:S01]  /*d110*/  LDL.LU R44, [R1+0x250] ;  /* 0x00025000012c7983 */ /* 0x000ea20000300800 */
[----:B------:R-:W-:Y:S01]  /*d120*/  UIADD3 UR11, UPT, UPT, UR7, UR11, URZ ;  /* 0x0000000b070b7290 */ /* 0x000fe2000fffe0ff */
[----:B------:R-:W-:Y:S01]  /*d130*/  @!P0 IMAD.MOV R31, RZ, RZ, -R31 ;  /* 0x000000ffff1f8224 */ /* 0x000fe200078e0a1f */
[----:B------:R-:W-:Y:S01]  /*d140*/  VOTEU.ALL UP1, P1 ;  /* 0x0000000000ff7886 */ /* 0x000fe20000820000 */
[----:B------:R-:W-:Y:S01]  /*d150*/  UIADD3 UR8, UPT, UPT, UR10, 0x28000, URZ ;  /* 0x000280000a087890 */ /* 0x000fe2000fffe0ff */
[----:B------:R-:W-:Y:S01]  /*d160*/  ISETP.GT.AND P0, PT, R45, 0x7f, PT ;  /* 0x0000007f2d00780c */ /* 0x000fe20003f04270 */
[----:B------:R-:W-:Y:S01]  /*d170*/  VOTEU.ALL UP2, P1 ;  /* 0x0000000000ff7886 */ /* 0x000fe20000840000 */
[----:B------:R-:W-:Y:S01]  /*d180*/  ISETP.GE.AND P3, PT, R0, RZ, PT ;  /* 0x000000ff0000720c */ /* 0x000fe20003f66270 */
[----:B------:R-:W-:Y:S02]  /*d190*/  @!P2 IMAD.MOV R32, RZ, RZ, -R32 ;  /* 0x000000ffff20a224 */ /* 0x000fe400078e0a20 */
[----:B------:R-:W-:Y:S01]  /*d1a0*/  @!P6 IMAD.IADD R40, R40, 0x1, -R9 ;  /* 0x000000012828e824 */ /* 0x000fe200078e0a09 */
[----:B------:R-:W-:Y:S01]  /*d1b0*/  STTM.16dp32bit_t0_t15.x128 tmem[UR11], RZ ;  /* 0x000000ff000079ed */ /* 0x000fe20008b8000b */
[----:B------:R-:W-:Y:S01]  /*d1c0*/  STTM.16dp32bit_t16_t31.x128 tmem[UR11+0x80], RZ ;  /* 0x000080ff000079ed */ /* 0x000fe20008ba000b */
[----:B------:R-:W1:Y:S01]  /*d1d0*/  FENCE.VIEW.ASYNC.T ;  /* 0x00000000000073c6 */ /* 0x000e620000000200 */
[----:B------:R-:W-:-:S04]  /*d1e0*/  @!UP1 UIADD3 UR4, UPT, UPT, -UR6, 0x100000, URZ ;  /* 0x0010000006049890 */ /* 0x000fc8000fffe1ff */
[----:B------:R-:W-:Y:S02]  /*d1f0*/  @!UP1 USHF.L.U32 UR5, UR4, 0xb, URZ ;  /* 0x0000000b04059899 */ /* 0x000fe400080006ff */
[----:B------:R-:W-:Y:S01]  /*d200*/  @!UP1 USHF.L.U32 UR4, UR4, 0x1, URZ ;  /* 0x0000000104049899 */ /* 0x000fe200080006ff */
[----:B-1----:R-:W-:Y:S01]  /*d210*/  BAR.SYNC.DEFER_BLOCKING 0x0 ;  /* 0x0000000000007b1d */ /* 0x002fe20000010000 */
[----:B------:R-:W-:Y:S01]  /*d220*/  ISETP.LT.AND P2, PT, R11, R3, P0 ;  /* 0x000000030b00720c */ /* 0x000fe20000741270 */
[----:B------:R-:W-:Y:S02]  /*d230*/  @!P3 IMAD.MOV R40, RZ, RZ, -R40 ;  /* 0x000000ffff28b224 */ /* 0x000fe400078e0a28 */
[----:B------:R-:W-:Y:S02]  /*d240*/  @!P4 IMAD.MOV R33, RZ, RZ, -R33 ;  /* 0x000000ffff21c224 */ /* 0x000fe400078e0a21 */
[----:B------:R-:W-:Y:S01]  /*d250*/  @!P5 IMAD.MOV R34, RZ, RZ, -R34 ;  /* 0x000000ffff22d224 */ /* 0x000fe200078e0a22 */
[----:B------:R-:W-:Y:S01]  /*d260*/  PRMT R2, RZ, 0x7610, R2 ;  /* 0x00007610ff027816 */ /* 0x000fe20000000002 */
[----:B------:R-:W1:Y:S01]  /*d270*/  LDCU UR9, c[0x0][0x3b0] ;  /* 0x00007600ff0977ac */ /* 0x000e620008000800 */
[----:B------:R-:W-:-:S02]  /*d280*/  PRMT R91, RZ, 0x7610, R91 ;  /* 0x00007610ff5b7816 */ /* 0x000fc4000000005b */
[----:B------:R-:W-:Y:S01]  /*d290*/  PRMT R95, RZ, 0x7610, R95 ;  /* 0x00007610ff5f7816 */ /* 0x000fe2000000005f */
[----:B------:R-:W3:Y:S01]  /*d2a0*/  LDCU UR19, c[0x0][0x3b0] ;  /* 0x00007600ff1377ac */ /* 0x000ee20008000800 */
[----:B------:R-:W-:Y:S02]  /*d2b0*/  PRMT R67, RZ, 0x7610, R67 ;  /* 0x00007610ff437816 */ /* 0x000fe40000000043 */
[----:B------:R-:W-:Y:S01]  /*d2c0*/  PRMT R71, RZ, 0x7610, R71 ;  /* 0x00007610ff477816 */ /* 0x000fe20000000047 */
[----:B------:R-:W4:Y:S01]  /*d2d0*/  LDCU UR23, c[0x0][0x3b0] ;  /* 0x00007600ff1777ac */ /* 0x000f220008000800 */
[----:B------:R-:W0:Y:S02]  /*d2e0*/  FENCE.VIEW.ASYNC.S ;  /* 0x00000000000073c6 */ /* 0x000e240000000000 */
[----:B0-----:R0:W1:Y:S02]  /*d2f0*/  @!UP2 SYNCS.EXCH.64 URZ, [UR8], UR4 ;  /* 0x0000000408ffa5b2 */ /* 0x0010640008000100 */
[----:B------:R3:W-:Y:S01]  /*d300*/  STL [R1+0xde8], R18 ;  /* 0x000de81201007387 */ /* 0x0007e20000100800 */
[----:B------:R-:W-:Y:S01]  /*d310*/  @P2 IMAD.MOV.U32 R45, RZ, RZ, R140 ;  /* 0x000000ffff2d2224 */ /* 0x000fe200078e008c */
[----:B------:R-:W-:Y:S01]  /*d320*/  PRMT R63, RZ, 0x7610, R63 ;  /* 0x00007610ff3f7816 */ /* 0x000fe2000000003f */
[----:B------:R-:W1:Y:S01]  /*d330*/  LDCU UR29, c[0x0][0x3b0] ;  /* 0x00007600ff1d77ac */ /* 0x000e620008000800 */
[----:B------:R-:W-:-:S02]  /*d340*/  PRMT R102, RZ, 0x7610, R102 ;  /* 0x00007610ff667816 */ /* 0x000fc40000000066 */
[----:B------:R-:W-:Y:S01]  /*d350*/  PRMT R79, RZ, 0x7610, R79 ;  /* 0x00007610ff4f7816 */ /* 0x000fe2000000004f */
[----:B------:R-:W1:Y:S01]  /*d360*/  LDCU UR33, c[0x0][0x3b0] ;  /* 0x00007600ff2177ac */ /* 0x000e620008000800 */
[----:B---3--:R-:W-:Y:S01]  /*d370*/  PRMT R18, RZ, 0x7610, R18 ;  /* 0x00007610ff127816 */ /* 0x008fe20000000012 */
[----:B0-----:R-:W0:Y:S01]  /*d380*/  LDCU UR4, c[0x0][0x39c] ;  /* 0x00007380ff0477ac */ /* 0x001e220008000800 */
[----:B------:R-:W-:Y:S02]  /*d390*/  LEA R8, P6, R5, UR14, 0x1 ;  /* 0x0000000e05087c11 */ /* 0x000fe4000f8c08ff */
[----:B------:R-:W-:Y:S01]  /*d3a0*/  PRMT R83, RZ, 0x7610, R83 ;  /* 0x00007610ff537816 */ /* 0x000fe20000000053 */
[----:B------:R-:W3:Y:S01]  /*d3b0*/  LDCU UR5, c[0x0][0x3b0] ;  /* 0x00007600ff0577ac */ /* 0x000ee20008000800 */
[----:B------:R-:W-:Y:S02]  /*d3c0*/  PRMT R41, RZ, 0x7610, R41 ;  /* 0x00007610ff297816 */ /* 0x000fe40000000029 */
[----:B------:R-:W-:Y:S01]  /*d3d0*/  PRMT R51, RZ, 0x7610, R51 ;  /* 0x00007610ff337816 */ /* 0x000fe20000000033 */
[----:B------:R-:W0:Y:S01]  /*d3e0*/  LDCU UR37, c[0x0][0x3b0] ;  /* 0x00007600ff2577ac */ /* 0x000e220008000800 */
[----:B------:R-:W-:Y:S01]  /*d3f0*/  PRMT R59, RZ, 0x7610, R59 ;  /* 0x00007610ff3b7816 */ /* 0x000fe2000000003b */
[----:B------:R-:W0:Y:S01]  /*d400*/  LDCU UR41, c[0x0][0x3b0] ;  /* 0x00007600ff2977ac */ /* 0x000e220008000800 */
        /* <DEDUP_REMOVED lines=47> */
[----:B-1----:R-:W-:Y:S01]  /*d700*/  BAR.SYNC.DEFER_BLOCKING 0x0 ;  /* 0x0000000000007b1d */ /* 0x002fe20000010000 */
[----:B--2---:R-:W-:Y:S01]  /*d710*/  ISETP.GE.AND P3, PT, R44, RZ, PT ;  /* 0x000000ff2c00720c */ /* 0x004fe20003f66270 */
[----:B------:R-:W-:-:S04]  /*d720*/  @P2 IMAD.MOV.U32 R44, RZ, RZ, R141 ;  /* 0x000000ffff2c2224 */ /* 0x000fc800078e008d */
[----:B------:R1:W-:Y:S01]  /*d730*/  STL [R1+0xde4], R17 ;  /* 0x000de41101007387 */ /* 0x0003e20000100800 */
[----:B------:R-:W-:Y:S01]  /*d740*/  PRMT R11, RZ, 0x7610, R11 ;  /* 0x00007610ff0b7816 */ /* 0x000fe2000000000b */
[----:B------:R-:W2:Y:S02]  /*d750*/  LDCU UR14, c[0x0][0x3b0] ;  /* 0x00007600ff0e77ac */ /* 0x000ea40008000800 */
[----:B------:R0:W2:Y:S04]  /*d760*/  @P2 LDG.E.U16 R18, desc[UR24][R44.64] ;  /* 0x000000182c122981 */ /* 0x0000a8000c1e1500 */
[----:B------:R-:W-:Y:S04]  /*d770*/  STL [R1+0xde0], R16 ;  /* 0x000de01001007387 */ /* 0x000fe80000100800 */
[----:B------:R-:W-:Y:S04]  /*d780*/  STL [R1+0xddc], R15 ;  /* 0x000ddc0f01007387 */ /* 0x000fe80000100800 */
[----:B------:R-:W-:Y:S04]  /*d790*/  STL [R1+0xdd8], R14 ;  /* 0x000dd80e01007387 */ /* 0x000fe80000100800 */
[----:B------:R-:W-:Y:S04]  /*d7a0*/  STL [R1+0xdd4], R13 ;  /* 0x000dd40d01007387 */ /* 0x000fe80000100800 */
[----:B------:R-:W-:Y:S04]  /*d7b0*/  STL [R1+0xdd0], R12 ;  /* 0x000dd00c01007387 */ /* 0x000fe80000100800 */
[----:B------:R-:W-:Y:S04]  /*d7c0*/  STL [R1+0xdcc], R28 ;  /* 0x000dcc1c01007387 */ /* 0x000fe80000100800 */
[----:B------:R-:W-:Y:S01]  /*d7d0*/  STL [R1+0xdc8], R29 ;  /* 0x000dc81d01007387 */ /* 0x000fe20000100800 */
[----:B-1----:R-:W-:-:S03]  /*d7e0*/  LOP3.LUT R17, R4, 0x8, RZ, 0xfc, !PT ;  /* 0x0000000804117812 */ /* 0x002fc600078efcff */
[----:B------:R-:W-:Y:S04]  /*d7f0*/  STL [R1+0xdc4], R30 ;  /* 0x000dc41e01007387 */ /* 0x000fe80000100800 */
[----:B------:R-:W-:Y:S04]  /*d800*/  STL [R1+0xdc0], R31 ;  /* 0x000dc01f01007387 */ /* 0x000fe80000100800 */
[----:B------:R-:W-:Y:S04]  /*d810*/  STL [R1+0xc48], R0 ;  /* 0x000c480001007387 */ /* 0x000fe80000100800 */
[----:B------:R-:W-:Y:S01]  /*d820*/  STL [R1+0xc44], R115 ;  /* 0x000c447301007387 */ /* 0x000fe20000100800 */
[----:B------:R-:W-:Y:S01]  /*d830*/  LEA.HI.X.SX32 R5, R5, UR15, 0x1, P6 ;  /* 0x0000000f05057c11 */ /* 0x000fe2000b0f0eff */
[----:B------:R-:W-:-:S02]  /*d840*/  @!P3 IMAD.MOV R35, RZ, RZ, -R35 ;  /* 0x000000ffff23b224 */ /* 0x000fc400078e0a23 */
[----:B------:R-:W-:Y:S01]  /*d850*/  STL [R1+0xc40], R113 ;  /* 0x000c407101007387 */ /* 0x000fe20000100800 */
[----:B------:R-:W-:Y:S01]  /*d860*/  ISETP.LT.AND P6, PT, R17, R3, P0 ;  /* 0x000000031100720c */ /* 0x000fe200007c1270 */
[----:B------:R-:W1:Y:S02]  /*d870*/  LDCU UR15, c[0x0][0x3b0] ;  /* 0x00007600ff0f77ac */ /* 0x000e640008000800 */
[----:B------:R-:W-:Y:S01]  /*d880*/  STL [R1+0xc3c], R10 ;  /* 0x000c3c0a01007387 */ /* 0x000fe20000100800 */
[----:B0-----:R-:W-:-:S03]  /*d890*/  PRMT R44, RZ, 0x7610, R44 ;  /* 0x00007610ff2c7816 */ /* 0x001fc6000000002c */
[----:B------:R-:W-:Y:S04]  /*d8a0*/  STL [R1+0xb1c], R7 ;  /* 0x000b1c0701007387 */ /* 0x000fe80000100800 */
[----:B------:R-:W-:Y:S04]  /*d8b0*/  STL [R1+0xb18], R6 ;  /* 0x000b180601007387 */ /* 0x000fe80000100800 */
[----:B------:R-:W-:Y:S04]  /*d8c0*/  STL [R1+0xc4c], R9 ;  /* 0x000c4c0901007387 */ /* 0x000fe80000100800 */
[----:B------:R-:W3:Y:S01]  /*d8d0*/  LDL.LU R17, [R1+0x24c] ;  /* 0x00024c0001117983 */ /* 0x000ee20000300800 */
[----:B------:R-:W-:-:S03]  /*d8e0*/  LOP3.LUT R45, R4, 0x10, RZ, 0xfc, !PT ;  /* 0x00000010042d7812 */ /* 0x000fc600078efcff */
[----:B------:R-:W-:Y:S04]  /*d8f0*/  STL [R1+0xb24], R141 ;  /* 0x000b248d01007387 */ /* 0x000fe80000100800 */
[----:B------:R-:W-:Y:S04]  /*d900*/  STL [R1+0xb20], R140 ;  /* 0x000b208c01007387 */ /* 0x000fe80000100800 */
[----:B--2---:R0:W-:Y:S04]  /*d910*/  STL [R1+0x59c], R18 ;  /* 0x00059c1201007387 */ /* 0x0041e80000100800 */
[----:B------:R2:W-:Y:S01]  /*d920*/  STL.S16 [R1+0x598], R44 ;  /* 0x0005982c01007387 */ /* 0x0005e20000100600 */
[----:B0-----:R-:W-:-:S03]  /*d930*/  LOP3.LUT R18, R4, 0x18, RZ, 0xfc, !PT ;  /* 0x0000001804127812 */ /* 0x001fc600078efcff */
[----:B------:R-:W3:Y:S01]  /*d940*/  LDL R4, [R1+0x598] ;  /* 0x0005980001047983 */ /* 0x000ee20000100800 */
[----:B------:R-:W-:Y:S01]  /*d950*/  ISETP.LT.AND P2, PT, R45, R3, P0 ;  /* 0x000000032d00720c */ /* 0x000fe20000741270 */
[----:B--2---:R-:W-:Y:S02]  /*d960*/  @P6 IMAD.MOV.U32 R44, RZ, RZ, R149 ;  /* 0x000000ffff2c6224 */ /* 0x004fe400078e0095 */
[----:B------:R-:W-:-:S05]  /*d970*/  @P6 IMAD.MOV.U32 R45, RZ, RZ, R148 ;  /* 0x000000ffff2d6224 */ /* 0x000fca00078e0094 */
[----:B---3--:R0:W2:Y:S04]  /*d980*/  @P6 LDG.E.U16 R4, desc[UR24][R44.64] ;  /* 0x000000182c046981 */ /* 0x0080a8000c1e1500 */
[----:B------:R-:W-:Y:S04]  /*d990*/  STL [R1+0xb2c], R149 ;  /* 0x000b2c9501007387 */ /* 0x000fe80000100800 */
[----:B------:R-:W-:Y:S01]  /*d9a0*/  STL [R1+0xb28], R148 ;  /* 0x000b289401007387 */ /* 0x000fe20000100800 */
[----:B0-----:R-:W-:Y:S02]  /*d9b0*/  PRMT R44, RZ, 0x7610, R44 ;  /* 0x00007610ff2c7816 */ /* 0x001fe4000000002c */
[----:B------:R-:W-:Y:S01]  /*d9c0*/  ISETP.LT.AND P4, PT, R18, R3, P0 ;  /* 0x000000031200720c */ /* 0x000fe20000781270 */
[----:B--2---:R0:W-:Y:S02]  /*d9d0*/  @P6 STL [R1+0x598], R4 ;  /* 0x0005980401006387 */ /* 0x0041e40000100800 */
[----:B0-----:R-:W0:Y:S02]  /*d9e0*/  S2R R4, SR_TID.X ;  /* 0x0000000000047919 */ /* 0x001e240000002100 */
[----:B------:R2:W-:Y:S01]  /*d9f0*/  STL.S16 [R1+0x594], R44 ;  /* 0x0005942c01007387 */ /* 0x0005e20000100600 */
[----:B0-----:R-:W-:-:S04]  /*da00*/  SHF.R.U32.HI R4, RZ, 0x6, R4 ;  /* 0x00000006ff047819 */ /* 0x001fc80000011604 */
[----:B------:R-:W-:-:S04]  /*da10*/  SGXT.U32 R4, R4, 0x1 ;  /* 0x000000010404781a */ /* 0x000fc80000000000 */
[C---:B------:R-:W-:Y:S02]  /*da20*/  LOP3.LUT R18, R4.reuse, 0x20, RZ, 0xfc, !PT ;  /* 0x0000002004127812 */ /* 0x040fe400078efcff */
[----:B--2---:R-:W-:Y:S02]  /*da30*/  LOP3.LUT R44, R4, 0x28, RZ, 0xfc, !PT ;  /* 0x00000028042c7812 */ /* 0x004fe400078efcff */
[----:B------:R-:W2:Y:S01]  /*da40*/  LDL R4, [R1+0x594] ;  /* 0x0005940001047983 */ /* 0x000ea20000100800 */
[----:B------:R-:W-:Y:S02]  /*da50*/  PRMT R45, RZ, 0x7610, R45 ;  /* 0x00007610ff2d7816 */ /* 0x000fe4000000002d */
[-C--:B------:R-:W-:Y:S02]  /*da60*/  ISETP.LT.AND P5, PT, R18, R3.reuse, P0 ;  /* 0x000000031200720c */ /* 0x080fe400007a1270 */
[----:B------:R-:W3:Y:S01]  /*da70*/  LDL.LU R18, [R1+0xde8] ;  /* 0x000de80001127983 */ /* 0x000ee20000300800 */
[----:B------:R-:W-:Y:S01]  /*da80*/  ISETP.LT.AND P6, PT, R44, R3, P0 ;  /* 0x000000032c00720c */ /* 0x000fe200007c1270 */
[----:B------:R-:W-:-:S02]  /*da90*/  @P2 IMAD.MOV.U32 R44, RZ, RZ, R157 ;  /* 0x000000ffff2c2224 */ /* 0x000fc400078e009d */
[----:B------:R0:W-:Y:S02]  /*daa0*/  STL.S16 [R1+0x590], R45 ;  /* 0x0005902d01007387 */ /* 0x0001e40000100600 */
[----:B0-----:R-:W-:-:S05]  /*dab0*/  @P2 IMAD.MOV.U32 R45, RZ, RZ, R156 ;  /* 0x000000ffff2d2224 */ /* 0x001fca00078e009c */
[----:B--2---:R-:W2:Y:S04]  /*dac0*/  @P2 LDG.E.U16 R4, desc[UR24][R44.64] ;  /* 0x000000182c042981 */ /* 0x004ea8000c1e1500 */
[----:B------:R-:W-:Y:S04]  /*dad0*/  STL [R1+0xb34], R157 ;  /* 0x000b349d01007387 */ /* 0x000fe80000100800 */
[----:B------:R-:W-:Y:S04]  /*dae0*/  STL [R1+0xb30], R156 ;  /* 0x000b309c01007387 */ /* 0x000fe80000100800 */
[----:B--2---:R0:W-:Y:S02]  /*daf0*/  @P2 STL [R1+0x594], R4 ;  /* 0x0005940401002387 */ /* 0x0041e40000100800 */
[----:B0-----:R-:W0:Y:S01]  /*db00*/  S2R R4, SR_TID.X ;  /* 0x0000000000047919 */ /* 0x001e220000002100 */
[----:B------:R-:W-:-:S02]  /*db10*/  ISETP.GE.AND P2, PT, R17, RZ, PT ;  /* 0x000000ff1100720c */ /* 0x000fc40003f46270 */
[----:B0-----:R-:W-:-:S04]  /*db20*/  SHF.R.U32.HI R4, RZ, 0x6, R4 ;  /* 0x00000006ff047819 */ /* 0x001fc80000011604 */
[----:B------:R-:W-:-:S04]  /*db30*/  SGXT.U32 R4, R4, 0x1 ;  /* 0x000000010404781a */ /* 0x000fc80000000000 */
[----:B------:R-:W-:Y:S02]  /*db40*/  LOP3.LUT R17, R4, 0x30, RZ, 0xfc, !PT ;  /* 0x0000003004117812 */ /* 0x000fe400078efcff */
[----:B------:R-:W2:Y:S01]  /*db50*/  LDL R4, [R1+0x590] ;  /* 0x0005900001047983 */ /* 0x000ea20000100800 */
[----:B------:R-:W-:Y:S02]  /*db60*/  @P4 IMAD.MOV.U32 R44, RZ, RZ, R165 ;  /* 0x000000ffff2c4224 */ /* 0x000fe400078e00a5 */
[----:B------:R-:W-:-:S05]  /*db70*/  @P4 IMAD.MOV.U32 R45, RZ, RZ, R164 ;  /* 0x000000ffff2d4224 */ /* 0x000fca00078e00a4 */
[----:B--2---:R-:W2:Y:S01]  /*db80*/  @P4 LDG.E.U16 R4, desc[UR24][R44.64] ;  /* 0x000000182c044981 */ /* 0x004ea2000c1e1500 */
[----:B------:R-:W-:-:S03]  /*db90*/  PRMT R3, RZ, 0x7610, R3 ;  /* 0x00007610ff037816 */ /* 0x000fc60000000003 */
[----:B------:R-:W-:Y:S04]  /*dba0*/  STL [R1+0xb3c], R165 ;  /* 0x000b3ca501007387 */ /* 0x000fe80000100800 */
[----:B------:R-:W-:Y:S04]  /*dbb0*/  STL [R1+0xb38], R164 ;  /* 0x000b38a401007387 */ /* 0x000fe80000100800 */
[----:B--2---:R-:W-:Y:S04]  /*dbc0*/  @P4 STL [R1+0x590], R4 ;  /* 0x0005900401004387 */ /* 0x004fe80000100800 */
[----:B------:R-:W2:Y:S04]  /*dbd0*/  LDL R44, [R1+0x18] ;  /* 0x00001800012c7983 */ /* 0x000ea80000100800 */
[----:B------:R-:W2:Y:S04]  /*dbe0*/  LDL R45, [R1+0x1c] ;  /* 0x00001c00012d7983 */ /* 0x000ea80000100800 */
[----:B------:R0:W-:Y:S02]  /*dbf0*/  STL.S16 [R1+0x588], R3 ;  /* 0x0005880301007387 */ /* 0x0001e40000100600 */
[----:B0-----:R-:W0:Y:S02]  /*dc00*/  LDC R3, c[0x0][0x3a0] ;  /* 0x0000e800ff037b82 */ /* 0x001e240000000800 */
[----:B0-----:R-:W-:-:S02]  /*dc10*/  ISETP.LT.AND P4, PT, R17, R3, P0 ;  /* 0x000000031100720c */ /* 0x001fc40000781270 */
[----:B------:R-:W3:Y:S04]  /*dc20*/  LDL.LU R17, [R1+0xde4] ;  /* 0x000de40001117983 */ /* 0x000ee80000300800 */
[----:B------:R-:W3:Y:S01]  /*dc30*/  LDL R3, [R1+0x588] ;  /* 0x0005880001037983 */ /* 0x000ee20000100800 */
[----:B--2---:R-:W-:-:S04]  /*dc40*/  @P5 LOP3.LUT R45, R45, R44, RZ, 0x3c, !PT ;  /* 0x0000002c2d2d5212 */ /* 0x004fc800078e3cff */
[----:B------:R-:W-:-:S04]  /*dc50*/  @P5 LOP3.LUT R44, R45, R44, RZ, 0x3c, !PT ;  /* 0x0000002c2d2c5212 */ /* 0x000fc800078e3cff */
[----:B------:R-:W-:-:S05]  /*dc60*/  @P5 LOP3.LUT R45, R45, R44, RZ, 0x3c, !PT ;  /* 0x0000002c2d2d5212 */ /* 0x000fca00078e3cff */
[----:B---3--:R-:W2:Y:S04]  /*dc70*/  @P5 LDG.E.U16 R3, desc[UR24][R44.64] ;  /* 0x000000182c035981 */ /* 0x008ea8000c1e1500 */
[----:B--2---:R0:W-:Y:S04]  /*dc80*/  @P5 STL [R1+0x588], R3 ;  /* 0x0005880301005387 */ /* 0x0041e80000100800 */
[----:B------:R-:W2:Y:S04]  /*dc90*/  LDL R44, [R1+0x38] ;  /* 0x00003800012c7983 */ /* 0x000ea80000100800 */
[----:B------:R-:W2:Y:S01]  /*dca0*/  LDL R45, [R1+0x3c] ;  /* 0x00003c00012d7983 */ /* 0x000ea20000100800 */
[----:B------:R-:W-:Y:S01]  /*dcb0*/  PRMT R16, RZ, 0x7610, R16 ;  /* 0x00007610ff107816 */ /* 0x000fe20000000010 */
[----:B0-----:R-:W0:Y:S01]  /*dcc0*/  LDC R3, c[0x0][0x3a0] ;  /* 0x0000e800ff037b82 */ /* 0x001e220000000800 */
[----:B------:R-:W3:Y:S01]  /*dcd0*/  S2R R4, SR_TID.X ;  /* 0x0000000000047919 */ /* 0x000ee20000002100 */
[----:B--2---:R-:W-:-:S04]  /*dce0*/  @P6 LOP3.LUT R45, R45, R44, RZ, 0x3c, !PT ;  /* 0x0000002c2d2d6212 */ /* 0x004fc800078e3cff */
[----:B------:R-:W-:-:S04]  /*dcf0*/  @P6 LOP3.LUT R44, R45, R44, RZ, 0x3c, !PT ;  /* 0x0000002c2d2c6212 */ /* 0x000fc800078e3cff */
[----:B------:R-:W-:-:S05]  /*dd00*/  @P6 LOP3.LUT R45, R45, R44, RZ, 0x3c, !PT ;  /* 0x0000002c2d2d6212 */ /* 0x000fca00078e3cff */
[----:B------:R-:W2:Y:S01]  /*dd10*/  @P6 LDG.E.U16 R16, desc[UR24][R44.64] ;  /* 0x000000182c106981 */ /* 0x000ea2000c1e1500 */
[----:B---3--:R-:W-:-:S04]  /*dd20*/  SHF.R.U32.HI R4, RZ, 0x6, R4 ;  /* 0x00000006ff047819 */ /* 0x008fc80000011604 */
[----:B------:R-:W-:-:S04]  /*dd30*/  SGXT.U32 R4, R4, 0x1 ;  /* 0x000000010404781a */ /* 0x000fc80000000000 */
[----:B------:R-:W-:Y:S01]  /*dd40*/  LOP3.LUT R4, R4, 0x38, RZ, 0xfc, !PT ;  /* 0x0000003804047812 */ /* 0x000fe200078efcff */
[----:B------:R-:W3:Y:S03]  /*dd50*/  LDL R44, [R1+0x58] ;  /* 0x00005800012c7983 */ /* 0x000ee60000100800 */
[----:B0-----:R-:W-:Y:S01]  /*dd60*/  ISETP.LT.AND P5, PT, R4, R3, P0 ;  /* 0x000000030400720c */ /* 0x001fe200007a1270 */
[----:B------:R-:W3:Y:S01]  /*dd70*/  LDL R45, [R1+0x5c] ;  /* 0x00005c00012d7983 */ /* 0x000ee20000100800 */
[----:B------:R-:W0:Y:S01]  /*dd80*/  S2R R4, SR_TID.X ;  /* 0x0000000000047919 */ /* 0x000e220000002100 */
[----:B------:R-:W-:Y:S02]  /*dd90*/  PRMT R3, RZ, 0x7610, R3 ;  /* 0x00007610ff037816 */ /* 0x000fe40000000003 */
[----:B0-----:R-:W-:-:S04]  /*dda0*/  SHF.R.U32.HI R4, RZ, 0x6, R4 ;  /* 0x00000006ff047819 */ /* 0x001fc80000011604 */
[----:B------:R-:W-:Y:S01]  /*ddb0*/  SGXT.U32 R4, R4, 0x1 ;  /* 0x000000010404781a */ /* 0x000fe20000000000 */
[----:B--2---:R-:W-:Y:S04]  /*ddc0*/  STL [R1+0x584], R16 ;  /* 0x0005841001007387 */ /* 0x004fe80000100800 */
[----:B------:R0:W-:Y:S02]  /*ddd0*/  STL.S16 [R1+0x580], R3 ;  /* 0x0005800301007387 */ /* 0x0001e40000100600 */
[----:B0-----:R-:W0:Y:S01]  /*dde0*/  LDC R3, c[0x0][0x3a0] ;  /* 0x0000e800ff037b82 */ /* 0x001e220000000800 */
[----:B------:R-:W-:-:S04]  /*ddf0*/  LOP3.LUT R16, R4, 0x40, RZ, 0xfc, !PT ;  /* 0x0000004004107812 */ /* 0x000fc800078efcff */
[----:B0-----:R-:W-:Y:S02]  /*de00*/  ISETP.LT.AND P6, PT, R16, R3, P0 ;  /* 0x000000031000720c */ /* 0x001fe400007c1270 */
[----:B------:R-:W2:Y:S04]  /*de10*/  LDL.LU R16, [R1+0xde0] ;  /* 0x000de00001107983 */ /* 0x000ea80000300800 */
[----:B------:R-:W2:Y:S01]  /*de20*/  LDL R3, [R1+0x580] ;  /* 0x0005800001037983 */ /* 0x000ea20000100800 */
[----:B---3--:R-:W-:-:S04]  /*de30*/  @P4 LOP3.LUT R45, R45, R44, RZ, 0x3c, !PT ;  /* 0x0000002c2d2d4212 */ /* 0x008fc800078e3cff */
[----:B------:R-:W-:-:S04]  /*de40*/  @P4 LOP3.LUT R44, R45, R44, RZ, 0x3c, !PT ;  /* 0x0000002c2d2c4212 */ /* 0x000fc800078e3cff */
[----:B------:R-:W-:-:S05]  /*de50*/  @P4 LOP3.LUT R45, R45, R44, RZ, 0x3c, !PT ;  /* 0x0000002c2d2d4212 */ /* 0x000fca00078e3cff */
[----:B--2---:R-:W2:Y:S04]  /*de60*/  @P4 LDG.E.U16 R3, desc[UR24][R44.64] ;  /* 0x000000182c034981 */ /* 0x004ea8000c1e1500 */
[----:B--2---:R0:W-:Y:S04]  /*de70*/  @P4 STL [R1+0x580], R3 ;  /* 0x0005800301004387 */ /* 0x0041e80000100800 */
[----:B------:R-:W2:Y:S04]  /*de80*/  LDL R44, [R1+0x78] ;  /* 0x00007800012c7983 */ /* 0x000ea80000100800 */
[----:B------:R-:W2:Y:S01]  /*de90*/  LDL R45, [R1+0x7c] ;  /* 0x00007c00012d7983 */ /* 0x000ea20000100800 */
[----:B------:R-:W-:Y:S01]  /*dea0*/  PRMT R15, RZ, 0x7610, R15 ;  /* 0x00007610ff0f7816 */ /* 0x000fe2000000000f */
[----:B0-----:R-:W0:Y:S01]  /*deb0*/  LDC R3, c[0x0][0x3a0] ;  /* 0x0000e800ff037b82 */ /* 0x001e220000000800 */
[----:B------:R-:W-:-:S02]  /*dec0*/  LOP3.LUT R4, R4, 0x48, RZ, 0xfc, !PT ;  /* 0x0000004804047812 */ /* 0x000fc400078efcff */
[----:B--2---:R-:W-:-:S04]  /*ded0*/  @P5 LOP3.LUT R45, R45, R44, RZ, 0x3c, !PT ;  /* 0x0000002c2d2d5212 */ /* 0x004fc800078e3cff */
[----:B------:R-:W-:-:S04]  /*dee0*/  @P5 LOP3.LUT R44, R45, R44, RZ, 0x3c, !PT ;  /* 0x0000002c2d2c5212 */ /* 0x000fc800078e3cff */
[----:B------:R-:W-:-:S05]  /*def0*/  @P5 LOP3.LUT R45, R45, R44, RZ, 0x3c, !PT ;  /* 0x0000002c2d2d5212 */ /* 0x000fca00078e3cff */
[----:B------:R-:W2:Y:S01]  /*df00*/  @P5 LDG.E.U16 R15, desc[UR24][R44.64] ;  /* 0x000000182c0f5981 */ /* 0x000ea2000c1e1500 */
[----:B0-----:R-:W-:Y:S02]  /*df10*/  ISETP.LT.AND P4, PT, R4, R3, P0 ;  /* 0x000000030400720c */ /* 0x001fe40000781270 */
[----:B------:R-:W0:Y:S01]  /*df20*/  S2R R4, SR_TID.X ;  /* 0x0000000000047919 */ /* 0x000e220000002100 */
[----:B------:R-:W-:Y:S01]  /*df30*/  PRMT R3, RZ, 0x7610, R3 ;  /* 0x00007610ff037816 */ /* 0x000fe20000000003 */
[----:B------:R-:W3:Y:S04]  /*df40*/  LDL R44, [R1+0x98] ;  /* 0x00009800012c7983 */ /* 0x000ee80000100800 */
[----:B------:R-:W3:Y:S01]  /*df50*/  LDL R45, [R1+0x9c] ;  /* 0x00009c00012d7983 */ /* 0x000ee20000100800 */
        /* <DEDUP_REMOVED lines=78> */
[----:B------:R-:W2:Y:S04]  /*e440*/  @P5 LDG.E.U16 R12, desc[UR24][R44.64] ;  /* 0x000000182c0c5981 */ /* 0x000ea8000c1e1500 */
[----:B------:R-:W3:Y:S04]  /*e450*/  LDL R44, [R1+0x158] ;  /* 0x00015800012c7983 */ /* 0x000ee80000100800 */
[----:B------:R-:W3:Y:S01]  /*e460*/  LDL R45, [R1+0x15c] ;  /* 0x00015c00012d7983 */ /* 0x000ee20000100800 */
[----:B0-----:R-:W-:Y:S02]  /*e470*/  ISETP.LT.AND P4, PT, R4, R3, P0 ;  /* 0x000000030400720c */ /* 0x001fe40000781270 */
[----:B------:R-:W0:Y:S01]  /*e480*/  S2R R4, SR_TID.X ;  /* 0x0000000000047919 */ /* 0x000e220000002100 */
[----:B------:R-:W-:-:S02]  /*e490*/  PRMT R156, RZ, 0x7610, R156 ;  /* 0x00007610ff9c7816 */ /* 0x000fc4000000009c */
[----:B------:R-:W-:Y:S02]  /*e4a0*/  PRMT R157, RZ, 0x7610, R157 ;  /* 0x00007610ff9d7816 */ /* 0x000fe4000000009d */
[----:B0-----:R-:W-:-:S04]  /*e4b0*/  SHF.R.U32.HI R4, RZ, 0x6, R4 ;  /* 0x00000006ff047819 */ /* 0x001fc80000011604 */
[----:B------:R-:W-:Y:S01]  /*e4c0*/  SGXT.U32 R4, R4, 0x1 ;  /* 0x000000010404781a */ /* 0x000fe20000000000 */
[----:B--2---:R0:W-:Y:S04]  /*e4d0*/  STL [R1+0x564], R12 ;  /* 0x0005640c01007387 */ /* 0x0041e80000100800 */
[----:B------:R2:W-:Y:S01]  /*e4e0*/  STL.S16 [R1+0x55c], R156 ;  /* 0x00055c9c01007387 */ /* 0x0005e20000100600 */
[----:B---3--:R-:W-:-:S04]  /*e4f0*/  @P6 LOP3.LUT R45, R45, R44, RZ, 0x3c, !PT ;  /* 0x0000002c2d2d6212 */ /* 0x008fc800078e3cff */
[C---:B------:R-:W-:Y:S02]  /*e500*/  @P6 LOP3.LUT R44, R45.reuse, R44, RZ, 0x3c, !PT ;  /* 0x0000002c2d2c6212 */ /* 0x040fe400078e3cff */
[C---:B0-----:R-:W-:Y:S02]  /*e510*/  LOP3.LUT R12, R4.reuse, 0x2, RZ, 0xfc, !PT ;  /* 0x00000002040c7812 */ /* 0x041fe400078efcff */
[----:B------:R-:W-:Y:S02]  /*e520*/  @P6 LOP3.LUT R45, R45, R44, RZ, 0x3c, !PT ;  /* 0x0000002c2d2d6212 */ /* 0x000fe400078e3cff */
[----:B--2---:R-:W-:Y:S02]  /*e530*/  LOP3.LUT R156, R4, 0xa, RZ, 0xfc, !PT ;  /* 0x0000000a049c7812 */ /* 0x004fe400078efcff */
[----:B------:R-:W2:Y:S01]  /*e540*/  LDL R4, [R1+0x55c] ;  /* 0x00055c0001047983 */ /* 0x000ea20000100800 */
[----:B------:R-:W-:-:S03]  /*e550*/  ISETP.LT.AND P5, PT, R12, R3, P0 ;  /* 0x000000030c00720c */ /* 0x000fc600007a1270 */
[----:B------:R-:W3:Y:S04]  /*e560*/  LDL.LU R12, [R1+0xdd0] ;  /* 0x000dd000010c7983 */ /* 0x000ee80000300800 */
[----:B------:R0:W2:Y:S04]  /*e570*/  @P6 LDG.E.U16 R157, desc[UR24][R44.64] ;  /* 0x000000182c9d6981 */ /* 0x0000a8000c1e1500 */
[----:B------:R-:W0:Y:S04]  /*e580*/  LDL R44, [R1+0x178] ;  /* 0x00017800012c7983 */ /* 0x000e280000100800 */
[----:B------:R-:W0:Y:S02]  /*e590*/  LDL R45, [R1+0x17c] ;  /* 0x00017c00012d7983 */ /* 0x000e240000100800 */
[----:B0-----:R-:W-:-:S04]  /*e5a0*/  @P4 LOP3.LUT R45, R45, R44, RZ, 0x3c, !PT ;  /* 0x0000002c2d2d4212 */ /* 0x001fc800078e3cff */
[----:B------:R-:W-:-:S04]  /*e5b0*/  @P4 LOP3.LUT R44, R45, R44, RZ, 0x3c, !PT ;  /* 0x0000002c2d2c4212 */ /* 0x000fc800078e3cff */
[----:B------:R-:W-:-:S05]  /*e5c0*/  @P4 LOP3.LUT R45, R45, R44, RZ, 0x3c, !PT ;  /* 0x0000002c2d2d4212 */ /* 0x000fca00078e3cff */
[----:B--2---:R0:W2:Y:S01]  /*e5d0*/  @P4 LDG.E.U16 R4, desc[UR24][R44.64] ;  /* 0x000000182c044981 */ /* 0x0040a2000c1e1500 */
[----:B------:R-:W-:-:S03]  /*e5e0*/  ISETP.LT.AND P6, PT, R156, R3, P0 ;  /* 0x000000039c00720c */ /* 0x000fc600007c1270 */
[----:B------:R-:W3:Y:S04]  /*e5f0*/  LDL R156, [R1] ;  /* 0x00000000019c7983 */ /* 0x000ee80000100800 */
[----:B------:R0:W-:Y:S04]  /*e600*/  STL [R1+0x560], R157 ;  /* 0x0005609d01007387 */ /* 0x0001e80000100800 */
[----:B0-----:R-:W3:Y:S01]  /*e610*/  LDL R157, [R1+0x4] ;  /* 0x00000400019d7983 */ /* 0x001ee20000100800 */
[----:B------:R-:W-:Y:S02]  /*e620*/  PRMT R3, RZ, 0x7610, R3 ;  /* 0x00007610ff037816 */ /* 0x000fe40000000003 */
[----:B------:R-:W-:Y:S01]  /*e630*/  PRMT R44, RZ, 0x7610, R44 ;  /* 0x00007610ff2c7816 */ /* 0x000fe2000000002c */
[----:B--2---:R0:W-:Y:S02]  /*e640*/  @P4 STL [R1+0x55c], R4 ;  /* 0x00055c0401004387 */ /* 0x0041e40000100800 */
[----:B0-----:R-:W0:Y:S02]  /*e650*/  S2R R4, SR_TID.X ;  /* 0x0000000000047919 */ /* 0x001e240000002100 */
[----:B------:R2:W-:Y:S02]  /*e660*/  STL.S16 [R1+0x558], R3 ;  /* 0x0005580301007387 */ /* 0x0005e40000100600 */
[----:B--2---:R-:W2:Y:S02]  /*e670*/  LDC R3, c[0x0][0x3a0] ;  /* 0x0000e800ff037b82 */ /* 0x004ea40000000800 */
[----:B------:R0:W-:Y:S02]  /*e680*/  STL.S16 [R1+0x554], R44 ;  /* 0x0005542c01007387 */ /* 0x0001e40000100600 */
[----:B0-----:R-:W-:-:S04]  /*e690*/  SHF.R.U32.HI R4, RZ, 0x6, R4 ;  /* 0x00000006ff047819 */ /* 0x001fc80000011604 */
[----:B------:R-:W-:-:S04]  /*e6a0*/  SGXT.U32 R4, R4, 0x1 ;  /* 0x000000010404781a */ /* 0x000fc80000000000 */
[----:B------:R-:W-:-:S04]  /*e6b0*/  LOP3.LUT R45, R4, 0x12, RZ, 0xfc, !PT ;  /* 0x00000012042d7812 */ /* 0x000fc800078efcff */
[----:B--2---:R-:W-:Y:S02]  /*e6c0*/  ISETP.LT.AND P4, PT, R45, R3, P0 ;  /* 0x000000032d00720c */ /* 0x004fe40000781270 */
[----:B------:R-:W2:Y:S01]  /*e6d0*/  LDL R3, [R1+0x558] ;  /* 0x0005580001037983 */ /* 0x000ea20000100800 */
[----:B------:R-:W-:Y:S01]  /*e6e0*/  LOP3.LUT R44, R4, 0x1a, RZ, 0xfc, !PT ;  /* 0x0000001a042c7812 */ /* 0x000fe200078efcff */
[----:B------:R-:W-:Y:S02]  /*e6f0*/  @P5 IMAD.MOV.U32 R44, RZ, RZ, R143 ;  /* 0x000000ffff2c5224 */ /* 0x000fe400078e008f */
[----:B------:R-:W-:Y:S01]  /*e700*/  @P5 IMAD.MOV.U32 R45, RZ, RZ, R142 ;  /* 0x000000ffff2d5224 */ /* 0x000fe200078e008e */
[----:B------:R-:W3:Y:S04]  /*e710*/  LDL R4, [R1+0x554] ;  /* 0x0005540001047983 */ /* 0x000ee80000100800 */
[----:B--2---:R0:W2:Y:S02]  /*e720*/  @P5 LDG.E.U16 R3, desc[UR24][R44.64] ;  /* 0x000000182c035981 */ /* 0x0040a4000c1e1500 */
[----:B0-----:R-:W0:Y:S02]  /*e730*/  S2R R45, SR_TID.X ;  /* 0x00000000002d7919 */ /* 0x001e240000002100 */
[----:B------:R-:W-:Y:S04]  /*e740*/  STL [R1+0xb44], R143 ;  /* 0x000b448f01007387 */ /* 0x000fe80000100800 */
[----:B------:R-:W-:Y:S01]  /*e750*/  STL [R1+0xb40], R142 ;  /* 0x000b408e01007387 */ /* 0x000fe20000100800 */
[----:B------:R-:W-:Y:S01]  /*e760*/  @P6 IMAD.MOV.U32 R44, RZ, RZ, R151 ;  /* 0x000000ffff2c6224 */ /* 0x000fe200078e0097 */
[----:B0-----:R-:W-:-:S04]  /*e770*/  SHF.R.U32.HI R45, RZ, 0x6, R45 ;  /* 0x00000006ff2d7819 */ /* 0x001fc8000001162d */
[----:B------:R-:W-:-:S04]  /*e780*/  SGXT.U32 R45, R45, 0x1 ;  /* 0x000000012d2d781a */ /* 0x000fc80000000000 */
[----:B------:R-:W-:Y:S01]  /*e790*/  LOP3.LUT R45, R45, 0x1a, RZ, 0xfc, !PT ;  /* 0x0000001a2d2d7812 */ /* 0x000fe200078efcff */
[----:B--2---:R0:W-:Y:S02]  /*e7a0*/  @P5 STL [R1+0x558], R3 ;  /* 0x0005580301005387 */ /* 0x0041e40000100800 */
[----:B0-----:R-:W0:Y:S02]  /*e7b0*/  LDC R3, c[0x0][0x3a0] ;  /* 0x0000e800ff037b82 */ /* 0x001e240000000800 */
[----:B0-----:R-:W-:Y:S01]  /*e7c0*/  ISETP.LT.AND P5, PT, R45, R3, P0 ;  /* 0x000000032d00720c */ /* 0x001fe200007a1270 */
[----:B------:R-:W-:-:S05]  /*e7d0*/  @P6 IMAD.MOV.U32 R45, RZ, RZ, R150 ;  /* 0x000000ffff2d6224 */ /* 0x000fca00078e0096 */
[----:B---3--:R0:W2:Y:S04]  /*e7e0*/  @P6 LDG.E.U16 R4, desc[UR24][R44.64] ;  /* 0x000000182c046981 */ /* 0x0080a8000c1e1500 */
[----:B------:R-:W-:Y:S04]  /*e7f0*/  STL [R1+0xb4c], R151 ;  /* 0x000b4c9701007387 */ /* 0x000fe80000100800 */
[----:B------:R-:W-:Y:S01]  /*e800*/  STL [R1+0xb48], R150 ;  /* 0x000b489601007387 */ /* 0x000fe20000100800 */
[----:B0-----:R-:W-:-:S03]  /*e810*/  PRMT R44, RZ, 0x7610, R44 ;  /* 0x00007610ff2c7816 */ /* 0x001fc6000000002c */
        /* <DEDUP_REMOVED lines=8> */
[----:B------:R-:W-:Y:S01]  /*e8a0*/  ISETP.LT.AND P6, PT, R45, R3, P0 ;  /* 0x000000032d00720c */ /* 0x000fe200007c1270 */
[----:B------:R-:W-:Y:S02]  /*e8b0*/  @P4 IMAD.MOV.U32 R44, RZ, RZ, R159 ;  /* 0x000000ffff2c4224 */ /* 0x000fe400078e009f */
[----:B------:R-:W-:-:S05]  /*e8c0*/  @P4 IMAD.MOV.U32 R45, RZ, RZ, R158 ;  /* 0x000000ffff2d4224 */ /* 0x000fca00078e009e */
[----:B--2---:R0:W2:Y:S04]  /*e8d0*/  @P4 LDG.E.U16 R4, desc[UR24][R44.64] ;  /* 0x000000182c044981 */ /* 0x0040a8000c1e1500 */
[----:B------:R-:W-:Y:S04]  /*e8e0*/  STL [R1+0xb54], R159 ;  /* 0x000b549f01007387 */ /* 0x000fe80000100800 */
[----:B------:R-:W-:Y:S01]  /*e8f0*/  STL [R1+0xb50], R158 ;  /* 0x000b509e01007387 */ /* 0x000fe20000100800 */
[----:B------:R-:W-:Y:S01]  /*e900*/  PRMT R28, RZ, 0x7610, R28 ;  /* 0x00007610ff1c7816 */ /* 0x000fe2000000001c */
[----:B0-----:R-:W-:-:S02]  /*e910*/  @P5 IMAD.MOV.U32 R44, RZ, RZ, R157 ;  /* 0x000000ffff2c5224 */ /* 0x001fc400078e009d */
[----:B--2---:R0:W-:Y:S04]  /*e920*/  @P4 STL [R1+0x550], R4 ;  /* 0x0005500401004387 */ /* 0x0041e80000100800 */
[----:B------:R-:W2:Y:S01]  /*e930*/  LDL R157, [R1+0xc4] ;  /* 0x0000c400019d7983 */ /* 0x000ea20000100800 */
[----:B0-----:R-:W0:Y:S02]  /*e940*/  S2R R4, SR_TID.X ;  /* 0x0000000000047919 */ /* 0x001e240000002100 */
[----:B0-----:R-:W-:-:S04]  /*e950*/  SHF.R.U32.HI R4, RZ, 0x6, R4 ;  /* 0x00000006ff047819 */ /* 0x001fc80000011604 */
[----:B------:R-:W-:-:S04]  /*e960*/  SGXT.U32 R4, R4, 0x1 ;  /* 0x000000010404781a */ /* 0x000fc80000000000 */
[----:B------:R-:W-:-:S04]  /*e970*/  LOP3.LUT R45, R4, 0x2a, RZ, 0xfc, !PT ;  /* 0x0000002a042d7812 */ /* 0x000fc800078efcff */
[----:B------:R-:W-:Y:S01]  /*e980*/  ISETP.LT.AND P4, PT, R45, R3, P0 ;  /* 0x000000032d00720c */ /* 0x000fe20000781270 */
[----:B------:R-:W-:Y:S01]  /*e990*/  @P5 IMAD.MOV.U32 R45, RZ, RZ, R156 ;  /* 0x000000ffff2d5224 */ /* 0x000fe200078e009c */
[----:B------:R-:W-:Y:S01]  /*e9a0*/  PRMT R3, RZ, 0x7610, R3 ;  /* 0x00007610ff037816 */ /* 0x000fe20000000003 */
[----:B------:R-:W3:Y:S04]  /*e9b0*/  LDL R156, [R1+0xc0] ;  /* 0x0000c000019c7983 */ /* 0x000ee80000100800 */
[----:B------:R-:W2:Y:S04]  /*e9c0*/  @P5 LDG.E.U16 R28, desc[UR24][R44.64] ;  /* 0x000000182c1c5981 */ /* 0x000ea8000c1e1500 */
[----:B------:R-:W3:Y:S04]  /*e9d0*/  LDL R44, [R1+0x20] ;  /* 0x00002000012c7983 */ /* 0x000ee80000100800 */
[----:B------:R-:W3:Y:S04]  /*e9e0*/  LDL R45, [R1+0x24] ;  /* 0x00002400012d7983 */ /* 0x000ee80000100800 */
        /* <DEDUP_REMOVED lines=44> */
[----:B--2---:R-:W-:-:S04]  /*ecb0*/  @P6 LOP3.LUT R45, R45, R44, RZ, 0x3c, !PT ;  /* 0x0000002c2d2d6212 */ /* 0x004fc800078e3cff */
[----:B------:R-:W-:-:S04]  /*ecc0*/  @P6 LOP3.LUT R44, R45, R44, RZ, 0x3c, !PT ;  /* 0x0000002c2d2c6212 */ /* 0x000fc800078e3cff */
[----:B------:R-:W-:-:S05]  /*ecd0*/  @P6 LOP3.LUT R45, R45, R44, RZ, 0x3c, !PT ;  /* 0x0000002c2d2d6212 */ /* 0x000fca00078e3cff */
[----:B------:R2:W3:Y:S04]  /*ece0*/  @P6 LDG.E.U16 R164, desc[UR24][R44.64] ;  /* 0x000000182ca46981 */ /* 0x0004e8000c1e1500 */
[----:B------:R-:W2:Y:S04]  /*ecf0*/  LDL R44, [R1+0xa0] ;  /* 0x0000a000012c7983 */ /* 0x000ea80000100800 */
[----:B------:R-:W2:Y:S01]  /*ed00*/  LDL R45, [R1+0xa4] ;  /* 0x0000a400012d7983 */ /* 0x000ea20000100800 */
[----:B------:R-:W-:-:S04]  /*ed10*/  LOP3.LUT R4, R4, 0x4a, RZ, 0xfc, !PT ;  /* 0x0000004a04047812 */ /* 0x000fc800078efcff */
[----:B0-----:R-:W-:Y:S02]  /*ed20*/  ISETP.LT.AND P5, PT, R4, R3, P0 ;  /* 0x000000030400720c */ /* 0x001fe400007a1270 */
[----:B------:R-:W-:Y:S02]  /*ed30*/  PRMT R165, RZ, 0x7610, R165 ;  /* 0x00007610ffa57816 */ /* 0x000fe400000000a5 */
[----:B------:R-:W-:Y:S01]  /*ed40*/  PRMT R30, RZ, 0x7610, R30 ;  /* 0x00007610ff1e7816 */ /* 0x000fe2000000001e */
[----:B------:R-:W0:Y:S02]  /*ed50*/  S2R R4, SR_TID.X ;  /* 0x0000000000047919 */ /* 0x000e240000002100 */
[----:B0-----:R-:W-:-:S04]  /*ed60*/  SHF.R.U32.HI R4, RZ, 0x6, R4 ;  /* 0x00000006ff047819 */ /* 0x001fc80000011604 */
[----:B------:R-:W-:Y:S02]  /*ed70*/  SGXT.U32 R4, R4, 0x1 ;  /* 0x000000010404781a */ /* 0x000fe40000000000 */
[----:B--2---:R-:W-:-:S04]  /*ed80*/  @P4 LOP3.LUT R45, R45, R44, RZ, 0x3c, !PT ;  /* 0x0000002c2d2d4212 */ /* 0x004fc800078e3cff */
[----:B------:R-:W-:-:S04]  /*ed90*/  @P4 LOP3.LUT R44, R45, R44, RZ, 0x3c, !PT ;  /* 0x0000002c2d2c4212 */ /* 0x000fc800078e3cff */
[----:B------:R-:W-:-:S05]  /*eda0*/  @P4 LOP3.LUT R45, R45, R44, RZ, 0x3c, !PT ;  /* 0x0000002c2d2d4212 */ /* 0x000fca00078e3cff */
[----:B------:R0:W2:Y:S02]  /*edb0*/  @P4 LDG.E.U16 R165, desc[UR24][R44.64] ;  /* 0x000000182ca54981 */ /* 0x0000a4000c1e1500 */
[----:B0-----:R-:W-:Y:S02]  /*edc0*/  @P5 IMAD.MOV.U32 R44, RZ, RZ, R157 ;  /* 0x000000ffff2c5224 */ /* 0x001fe400078e009d */
[----:B------:R-:W-:-:S05]  /*edd0*/  @P5 IMAD.MOV.U32 R45, RZ, RZ, R156 ;  /* 0x000000ffff2d5224 */ /* 0x000fca00078e009c */
[----:B------:R-:W4:Y:S04]  /*ede0*/  @P5 LDG.E.U16 R30, desc[UR24][R44.64] ;  /* 0x000000182c1e5981 */ /* 0x000f28000c1e1500 */
[----:B---3--:R0:W-:Y:S04]  /*edf0*/  STL [R1+0x53c], R164 ;  /* 0x00053ca401007387 */ /* 0x0081e80000100800 */
[----:B------:R-:W3:Y:S01]  /*ee00*/  LDL R44, [R1+0xe0] ;  /* 0x0000e000012c7983 */ /* 0x000ee20000100800 */
[----:B0-----:R-:W-:-:S03]  /*ee10*/  LOP3.LUT R164, R4, 0x52, RZ, 0xfc, !PT ;  /* 0x0000005204a47812 */ /* 0x001fc600078efcff */
[----:B------:R-:W3:Y:S01]  /*ee20*/  LDL R45, [R1+0xe4] ;  /* 0x0000e400012d7983 */ /* 0x000ee20000100800 */
[----:B------:R-:W-:Y:S02]  /*ee30*/  LOP3.LUT R164, R4, 0x5a, RZ, 0xfc, !PT ;  /* 0x0000005a04a47812 */ /* 0x000fe400078efcff */
[----:B------:R-:W0:Y:S02]  /*ee40*/  S2R R4, SR_TID.X ;  /* 0x0000000000047919 */ /* 0x000e240000002100 */
[----:B------:R-:W-:Y:S02]  /*ee50*/  ISETP.LT.AND P4, PT, R164, R3, P0 ;  /* 0x00000003a400720c */ /* 0x000fe40000781270 */
[----:B------:R-:W3:Y:S01]  /*ee60*/  LDL R164, [R1+0x160] ;  /* 0x0001600001a47983 */ /* 0x000ee20000100800 */
[----:B0-----:R-:W-:-:S04]  /*ee70*/  SHF.R.U32.HI R4, RZ, 0x6, R4 ;  /* 0x00000006ff047819 */ /* 0x001fc80000011604 */
[----:B------:R-:W-:-:S04]  /*ee80*/  SGXT.U32 R4, R4, 0x1 ;  /* 0x000000010404781a */ /* 0x000fc80000000000 */
[----:B------:R-:W-:-:S04]  /*ee90*/  LOP3.LUT R4, R4, 0x52, RZ, 0xfc, !PT ;  /* 0x0000005204047812 */ /* 0x000fc800078efcff */
[----:B------:R-:W-:Y:S02]  /*eea0*/  ISETP.LT.AND P6, PT, R4, R3, P0 ;  /* 0x000000030400720c */ /* 0x000fe400007c1270 */
[----:B------:R-:W0:Y:S01]  /*eeb0*/  S2R R4, SR_TID.X ;  /* 0x0000000000047919 */ /* 0x000e220000002100 */
[----:B------:R-:W-:Y:S02]  /*eec0*/  PRMT R3, RZ, 0x7610, R3 ;  /* 0x00007610ff037816 */ /* 0x000fe40000000003 */
[----:B0-----:R-:W-:-:S04]  /*eed0*/  SHF.R.U32.HI R4, RZ, 0x6, R4 ;  /* 0x00000006ff047819 */ /* 0x001fc80000011604 */
[----:B------:R-:W-:Y:S01]  /*eee0*/  SGXT.U32 R4, R4, 0x1 ;  /* 0x000000010404781a */ /* 0x000fe20000000000 */
[----:B--2---:R0:W-:Y:S04]  /*eef0*/  STL [R1+0x538], R165 ;  /* 0x000538a501007387 */ /* 0x0041e80000100800 */
[----:B------:R-:W2:Y:S04]  /*ef00*/  LDL R156, [R1+0x180] ;  /* 0x00018000019c7983 */ /* 0x000ea80000100800 */
[----:B------:R-:W2:Y:S04]  /*ef10*/  LDL R157, [R1+0x184] ;  /* 0x00018400019d7983 */ /* 0x000ea80000100800 */
[----:B0-----:R-:W2:Y:S04]  /*ef20*/  LDL R165, [R1+0x164] ;  /* 0x0001640001a57983 */ /* 0x001ea80000100800 */
[----:B----4-:R-:W-:Y:S04]  /*ef30*/  STL [R1+0x534], R30 ;  /* 0x0005341e01007387 */ /* 0x010fe80000100800 */
[----:B------:R0:W-:Y:S02]  /*ef40*/  STL.S16 [R1+0x530], R3 ;  /* 0x0005300301007387 */ /* 0x0001e40000100600 */
[----:B0-----:R-:W0:Y:S01]  /*ef50*/  LDC R3, c[0x0][0x3a0] ;  /* 0x0000e800ff037b82 */ /* 0x001e220000000800 */
[----:B------:R-:W-:-:S04]  /*ef60*/  LOP3.LUT R30, R4, 0x62, RZ, 0xfc, !PT ;  /* 0x00000062041e7812 */ /* 0x000fc800078efcff */
[----:B0-----:R-:W-:Y:S02]  /*ef70*/  ISETP.LT.AND P5, PT, R30, R3, P0 ;  /* 0x000000031e00720c */ /* 0x001fe400007a1270 */
[----:B------:R-:W4:Y:S04]  /*ef80*/  LDL.LU R30, [R1+0xdc4] ;  /* 0x000dc400011e7983 */ /* 0x000f280000300800 */
        /* <DEDUP_REMOVED lines=10> */
[----:B------:R-:W-:-:S04]  /*f030*/  LOP3.LUT R4, R4, 0x6a, RZ, 0xfc, !PT ;  /* 0x0000006a04047812 */ /* 0x000fc800078efcff */
[----:B0-----:R-:W-:Y:S02]  /*f040*/  ISETP.LT.AND P6, PT, R4, R3, P0 ;  /* 0x000000030400720c */ /* 0x001fe400007c1270 */
[----:B--2---:R-:W-:-:S04]  /*f050*/  @P4 LOP3.LUT R45, R45, R44, RZ, 0x3c, !PT ;  /* 0x0000002c2d2d4212 */ /* 0x004fc800078e3cff */
[----:B------:R-:W-:-:S04]  /*f060*/  @P4 LOP3.LUT R44, R45, R44, RZ, 0x3c, !PT ;  /* 0x0000002c2d2c4212 */ /* 0x000fc800078e3cff */
[----:B------:R-:W-:-:S05]  /*f070*/  @P4 LOP3.LUT R45, R45, R44, RZ, 0x3c, !PT ;  /* 0x0000002c2d2d4212 */ /* 0x000fca00078e3cff */
[----:B------:R-:W2:Y:S01]  /*f080*/  @P4 LDG.E.U16 R31, desc[UR24][R44.64] ;  /* 0x000000182c1f4981 */ /* 0x000ea2000c1e1500 */
[----:B------:R-:W0:Y:S03]  /*f090*/  S2R R4, SR_TID.X ;  /* 0x0000000000047919 */ /* 0x000e260000002100 */
[----:B------:R-:W3:Y:S04]  /*f0a0*/  LDL R44, [R1+0x120] ;  /* 0x00012000012c7983 */ /* 0x000ee80000100800 */
[----:B------:R-:W3:Y:S01]  /*f0b0*/  LDL R45, [R1+0x124] ;  /* 0x00012400012d7983 */ /* 0x000ee20000100800 */
[----:B0-----:R-:W-:-:S04]  /*f0c0*/  SHF.R.U32.HI R4, RZ, 0x6, R4 ;  /* 0x00000006ff047819 */ /* 0x001fc80000011604 */
[----:B------:R-:W-:Y:S01]  /*f0d0*/  SGXT.U32 R4, R4, 0x1 ;  /* 0x000000010404781a */ /* 0x000fe20000000000 */
[----:B--2---:R0:W-:Y:S04]  /*f0e0*/  STL [R1+0x52c], R31 ;  /* 0x00052c1f01007387 */ /* 0x0041e80000100800 */
[----:B------:R2:W-:Y:S01]  /*f0f0*/  STL.S16 [R1+0x528], R2 ;  /* 0x0005280201007387 */ /* 0x0005e20000100600 */
[C---:B0-----:R-:W-:Y:S02]  /*f100*/  LOP3.LUT R31, R4.reuse, 0x72, RZ, 0xfc, !PT ;  /* 0x00000072041f7812 */ /* 0x041fe400078efcff */
[----:B--2---:R-:W-:Y:S02]  /*f110*/  LOP3.LUT R2, R4, 0x7a, RZ, 0xfc, !PT ;  /* 0x0000007a04027812 */ /* 0x004fe400078efcff */
[----:B------:R-:W2:Y:S01]  /*f120*/  LDL R4, [R1+0x528] ;  /* 0x0005280001047983 */ /* 0x000ea20000100800 */
[----:B---3--:R-:W-:-:S04]  /*f130*/  @P5 LOP3.LUT R45, R45, R44, RZ, 0x3c, !PT ;  /* 0x0000002c2d2d5212 */ /* 0x008fc800078e3cff */
[----:B------:R-:W-:-:S04]  /*f140*/  @P5 LOP3.LUT R44, R45, R44, RZ, 0x3c, !PT ;  /* 0x0000002c2d2c5212 */ /* 0x000fc800078e3cff */
[----:B------:R-:W-:-:S05]  /*f150*/  @P5 LOP3.LUT R45, R45, R44, RZ, 0x3c, !PT ;  /* 0x0000002c2d2d5212 */ /* 0x000fca00078e3cff */
[----:B--2---:R-:W2:Y:S01]  /*f160*/  @P5 LDG.E.U16 R4, desc[UR24][R44.64] ;  /* 0x000000182c045981 */ /* 0x004ea2000c1e1500 */
[----:B------:R-:W-:-:S03]  /*f170*/  ISETP.LT.AND P4, PT, R31, R3, P0 ;  /* 0x000000031f00720c */ /* 0x000fc60000781270 */
[----:B------:R-:W3:Y:S04]  /*f180*/  LDL.LU R31, [R1+0xdc0] ;  /* 0x000dc000011f7983 */ /* 0x000ee80000300800 */
[----:B--2---:R0:W-:Y:S04]  /*f190*/  @P5 STL [R1+0x528], R4 ;  /* 0x0005280401005387 */ /* 0x0041e80000100800 */
[----:B------:R-:W2:Y:S04]  /*f1a0*/  LDL R44, [R1+0x140] ;  /* 0x00014000012c7983 */ /* 0x000ea80000100800 */
[----:B------:R-:W2:Y:S01]  /*f1b0*/  LDL R45, [R1+0x144] ;  /* 0x00014400012d7983 */ /* 0x000ea20000100800 */
[----:B------:R-:W-:Y:S01]  /*f1c0*/  PRMT R158, RZ, 0x7610, R158 ;  /* 0x00007610ff9e7816 */ /* 0x000fe2000000009e */
[----:B0-----:R-:W0:Y:S01]  /*f1d0*/  S2R R4, SR_TID.X ;  /* 0x0000000000047919 */ /* 0x001e220000002100 */
[----:B------:R-:W-:-:S02]  /*f1e0*/  ISETP.LT.AND P5, PT, R2, R3, P0 ;  /* 0x000000030200720c */ /* 0x000fc400007a1270 */
[----:B------:R-:W-:Y:S02]  /*f1f0*/  PRMT R159, RZ, 0x7610, R159 ;  /* 0x00007610ff9f7816 */ /* 0x000fe4000000009f */
[----:B------:R-:W-:Y:S02]  /*f200*/  PRMT R149, RZ, 0x7610, R149 ;  /* 0x00007610ff957816 */ /* 0x000fe40000000095 */
[----:B--2---:R-:W-:-:S04]  /*f210*/  @P6 LOP3.LUT R45, R45, R44, RZ, 0x3c, !PT ;  /* 0x0000002c2d2d6212 */ /* 0x004fc800078e3cff */
[----:B------:R-:W-:-:S04]  /*f220*/  @P6 LOP3.LUT R44, R45, R44, RZ, 0x3c, !PT ;  /* 0x0000002c2d2c6212 */ /* 0x000fc800078e3cff */
[----:B------:R-:W-:-:S05]  /*f230*/  @P6 LOP3.LUT R45, R45, R44, RZ, 0x3c, !PT ;  /* 0x0000002c2d2d6212 */ /* 0x000fca00078e3cff */
[----:B------:R2:W3:Y:S01]  /*f240*/  @P6 LDG.E.U16 R158, desc[UR24][R44.64] ;  /* 0x000000182c9e6981 */ /* 0x0004e2000c1e1500 */
[----:B0-----:R-:W-:-:S04]  /*f250*/  SHF.R.U32.HI R4, RZ, 0x6, R4 ;  /* 0x00000006ff047819 */ /* 0x001fc80000011604 */
[----:B------:R-:W-:-:S04]  /*f260*/  SGXT.U32 R4, R4, 0x1 ;  /* 0x000000010404781a */ /* 0x000fc80000000000 */
[----:B--2---:R-:W-:Y:S01]  /*f270*/  LOP3.LUT R45, R4, 0x4, RZ, 0xfc, !PT ;  /* 0x00000004042d7812 */ /* 0x004fe200078efcff */
[----:B------:R-:W-:-:S03]  /*f280*/  @P4 IMAD.MOV.U32 R44, RZ, RZ, R165 ;  /* 0x000000ffff2c4224 */ /* 0x000fc600078e00a5 */
[----:B------:R-:W-:Y:S01]  /*f290*/  ISETP.LT.AND P6, PT, R45, R3, P0 ;  /* 0x000000032d00720c */ /* 0x000fe200007c1270 */
[----:B------:R-:W-:-:S05]  /*f2a0*/  @P4 IMAD.MOV.U32 R45, RZ, RZ, R164 ;  /* 0x000000ffff2d4224 */ /* 0x000fca00078e00a4 */
[----:B------:R0:W2:Y:S02]  /*f2b0*/  @P4 LDG.E.U16 R159, desc[UR24][R44.64] ;  /* 0x000000182c9f4981 */ /* 0x0000a4000c1e1500 */
[----:B0-----:R-:W-:Y:S02]  /*f2c0*/  @P5 IMAD.MOV.U32 R44, RZ, RZ, R157 ;  /* 0x000000ffff2c5224 */ /* 0x001fe400078e009d */
[----:B------:R-:W-:-:S05]  /*f2d0*/  @P5 IMAD.MOV.U32 R45, RZ, RZ, R156 ;  /* 0x000000ffff2d5224 */ /* 0x000fca00078e009c */
[----:B------:R0:W2:Y:S01]  /*f2e0*/  @P5 LDG.E.U16 R149, desc[UR24][R44.64] ;  /* 0x000000182c955981 */ /* 0x0000a2000c1e1500 */
[----:B------:R-:W-:Y:S02]  /*f2f0*/  PRMT R151, RZ, 0x7610, R151 ;  /* 0x00007610ff977816 */ /* 0x000fe40000000097 */
[----:B------:R-:W-:Y:S01]  /*f300*/  PRMT R148, RZ, 0x7610, R148 ;  /* 0x00007610ff947816 */ /* 0x000fe20000000094 */
[----:B0-----:R-:W-:Y:S02]  /*f310*/  @P6 IMAD.MOV.U32 R44, RZ, RZ, R145 ;  /* 0x000000ffff2c6224 */ /* 0x001fe400078e0091 */
[----:B------:R-:W-:-:S05]  /*f320*/  @P6 IMAD.MOV.U32 R45, RZ, RZ, R144 ;  /* 0x000000ffff2d6224 */ /* 0x000fca00078e0090 */
[----:B------:R0:W4:Y:S04]  /*f330*/  @P6 LDG.E.U16 R151, desc[UR24][R44.64] ;  /* 0x000000182c976981 */ /* 0x000128000c1e1500 */
[----:B---3--:R3:W-:Y:S04]  /*f340*/  STL [R1+0x524], R158 ;  /* 0x0005249e01007387 */ /* 0x0087e80000100800 */
[----:B------:R-:W4:Y:S04]  /*f350*/  LDL R164, [R1+0x8] ;  /* 0x0000080001a47983 */ /* 0x000f280000100800 */
[----:B------:R-:W4:Y:S01]  /*f360*/  LDL R156, [R1+0xc] ;  /* 0x00000c00019c7983 */ /* 0x000f220000100800 */
[----:B---3--:R-:W-:-:S04]  /*f370*/  LOP3.LUT R158, R4, 0xc, RZ, 0xfc, !PT ;  /* 0x0000000c049e7812 */ /* 0x008fc800078efcff */
[----:B------:R-:W-:-:S13]  /*f380*/  ISETP.LT.AND P4, PT, R158, R3, P0 ;  /* 0x000000039e00720c */ /* 0x000fda0000781270 */
[----:B0-----:R-:W-:Y:S02]  /*f390*/  @P4 IMAD.MOV.U32 R44, RZ, RZ, R153 ;  /* 0x000000ffff2c4224 */ /* 0x001fe400078e0099 */
[----:B------:R-:W-:-:S05]  /*f3a0*/  @P4 IMAD.MOV.U32 R45, RZ, RZ, R152 ;  /* 0x000000ffff2d4224 */ /* 0x000fca00078e0098 */
[----:B------:R0:W3:Y:S01]  /*f3b0*/  @P4 LDG.E.U16 R148, desc[UR24][R44.64] ;  /* 0x000000182c944981 */ /* 0x0000e2000c1e1500 */
[----:B------:R-:W-:-:S03]  /*f3c0*/  LOP3.LUT R157, R4, 0x14, RZ, 0xfc, !PT ;  /* 0x00000014049d7812 */ /* 0x000fc600078efcff */
[----:B--2---:R2:W-:Y:S01]  /*f3d0*/  STL [R1+0x51c], R149 ;  /* 0x00051c9501007387 */ /* 0x0045e20000100800 */
[----:B------:R-:W-:-:S03]  /*f3e0*/  ISETP.LT.AND P5, PT, R157, R3, P0 ;  /* 0x000000039d00720c */ /* 0x000fc600007a1270 */
[----:B------:R-:W-:Y:S04]  /*f3f0*/  STL [R1+0xb5c], R145 ;  /* 0x000b5c9101007387 */ /* 0x000fe80000100800 */
[----:B------:R-:W-:Y:S01]  /*f400*/  STL [R1+0xb58], R144 ;  /* 0x000b589001007387 */ /* 0x000fe20000100800 */
[----:B--2---:R-:W-:-:S03]  /*f410*/  LOP3.LUT R149, R4, 0x1c, RZ, 0xfc, !PT ;  /* 0x0000001c04957812 */ /* 0x004fc600078efcff */
[----:B------:R-:W2:Y:S04]  /*f420*/  LDL R165, [R1+0x28] ;  /* 0x0000280001a57983 */ /* 0x000ea80000100800 */
[----:B------:R-:W2:Y:S01]  /*f430*/  LDL R157, [R1+0x2c] ;  /* 0x00002c00019d7983 */ /* 0x000ea20000100800 */
[----:B------:R-:W-:Y:S01]  /*f440*/  ISETP.LT.AND P6, PT, R149, R3, P0 ;  /* 0x000000039500720c */ /* 0x000fe200007c1270 */
[----:B0-----:R-:W-:Y:S02]  /*f450*/  @P5 IMAD.MOV.U32 R44, RZ, RZ, R161 ;  /* 0x000000ffff2c5224 */ /* 0x001fe400078e00a1 */
[----:B------:R0:W-:Y:S01]  /*f460*/  STL [R1+0xb64], R153 ;  /* 0x000b649901007387 */ /* 0x0001e20000100800 */
[----:B------:R-:W-:Y:S01]  /*f470*/  @P5 IMAD.MOV.U32 R45, RZ, RZ, R160 ;  /* 0x000000ffff2d5224 */ /* 0x000fe200078e00a0 */
[----:B------:R-:W-:-:S02]  /*f480*/  PRMT R141, RZ, 0x7610, R141 ;  /* 0x00007610ff8d7816 */ /* 0x000fc4000000008d */
[----:B0-----:R-:W-:-:S06]  /*f490*/  PRMT R153, RZ, 0x7610, R153 ;  /* 0x00007610ff997816 */ /* 0x001fcc0000000099 */
[----:B------:R4:W2:Y:S02]  /*f4a0*/  @P5 LDG.E.U16 R153, desc[UR24][R44.64] ;  /* 0x000000182c995981 */ /* 0x0008a4000c1e1500 */
[----:B----4-:R-:W-:Y:S02]  /*f4b0*/  @P6 IMAD.MOV.U32 R45, RZ, RZ, R164 ;  /* 0x000000ffff2d6224 */ /* 0x010fe400078e00a4 */
[----:B------:R-:W-:-:S05]  /*f4c0*/  @P6 IMAD.MOV.U32 R44, RZ, RZ, R156 ;  /* 0x000000ffff2c6224 */ /* 0x000fca00078e009c */
[----:B------:R2:W4:Y:S04]  /*f4d0*/  @P6 LDG.E.U16 R141, desc[UR24][R44.64] ;  /* 0x000000182c8d6981 */ /* 0x000528000c1e1500 */
[----:B------:R-:W-:Y:S04]  /*f4e0*/  STL [R1+0xb60], R152 ;  /* 0x000b609801007387 */ /* 0x000fe80000100800 */
[----:B---3--:R0:W-:Y:S04]  /*f4f0*/  STL [R1+0x514], R148 ;  /* 0x0005149401007387 */ /* 0x0081e80000100800 */
[----:B------:R-:W3:Y:S04]  /*f500*/  LDL R149, [R1+0x4c] ;  /* 0x00004c0001957983 */ /* 0x000ee80000100800 */
[----:B0-----:R-:W3:Y:S01]  /*f510*/  LDL R148, [R1+0x48] ;  /* 0x0000480001947983 */ /* 0x001ee20000100800 */
[----:B------:R-:W-:-:S04]  /*f520*/  LOP3.LUT R158, R4, 0x24, RZ, 0xfc, !PT ;  /* 0x00000024049e7812 */ /* 0x000fc800078efcff */
[----:B------:R-:W-:Y:S02]  /*f530*/  ISETP.LT.AND P4, PT, R158, R3, P0 ;  /* 0x000000039e00720c */ /* 0x000fe40000781270 */
[----:B------:R-:W-:-:S11]  /*f540*/  PRMT R150, RZ, 0x7610, R150 ;  /* 0x00007610ff967816 */ /* 0x000fd60000000096 */
[----:B--2---:R-:W-:Y:S02]  /*f550*/  @P4 IMAD.MOV.U32 R44, RZ, RZ, R157 ;  /* 0x000000ffff2c4224 */ /* 0x004fe400078e009d */
[----:B------:R-:W-:-:S05]  /*f560*/  @P4 IMAD.MOV.U32 R45, RZ, RZ, R165 ;  /* 0x000000ffff2d4224 */ /* 0x000fca00078e00a5 */
[----:B------:R3:W2:Y:S04]  /*f570*/  @P4 LDG.E.U16 R150, desc[UR24][R44.64] ;  /* 0x000000182c964981 */ /* 0x0006a8000c1e1500 */
[----:B------:R0:W-:Y:S04]  /*f580*/  STL [R1+0x520], R159 ;  /* 0x0005209f01007387 */ /* 0x0001e80000100800 */
[----:B------:R-:W-:Y:S04]  /*f590*/  STL [R1+0x518], R151 ;  /* 0x0005189701007387 */ /* 0x000fe80000100800 */
[----:B------:R-:W-:Y:S04]  /*f5a0*/  STL [R1+0xb6c], R161 ;  /* 0x000b6ca101007387 */ /* 0x000fe80000100800 */
[----:B------:R-:W-:Y:S04]  /*f5b0*/  STL [R1+0xb68], R160 ;  /* 0x000b68a001007387 */ /* 0x000fe80000100800 */
[----:B------:R1:W-:Y:S04]  /*f5c0*/  STL [R1+0x510], R153 ;  /* 0x0005109901007387 */ /* 0x0003e80000100800 */
[----:B------:R-:W2:Y:S04]  /*f5d0*/  LDL R158, [R1+0x6c] ;  /* 0x00006c00019e7983 */ /* 0x000ea80000100800 */
[----:B0-----:R-:W2:Y:S04]  /*f5e0*/  LDL R159, [R1+0x88] ;  /* 0x00008800019f7983 */ /* 0x001ea80000100800 */
[----:B-1----:R-:W2:Y:S04]  /*f5f0*/  LDL R153, [R1+0x68] ;  /* 0x0000680001997983 */ /* 0x002ea80000100800 */
[----:B----4-:R0:W-:Y:S04]  /*f600*/  STL [R1+0x50c], R141 ;  /* 0x00050c8d01007387 */ /* 0x0101e80000100800 */
[----:B0-----:R-:W4:Y:S01]  /*f610*/  LDL R141, [R1+0x8c] ;  /* 0x00008c00018d7983 */ /* 0x001f220000100800 */
[----:B------:R-:W-:-:S04]  /*f620*/  LOP3.LUT R151, R4, 0x2c, RZ, 0xfc, !PT ;  /* 0x0000002c04977812 */ /* 0x000fc800078efcff */
[----:B------:R-:W-:Y:S02]  /*f630*/  ISETP.LT.AND P5, PT, R151, R3, P0 ;  /* 0x000000039700720c */ /* 0x000fe400007a1270 */
[----:B------:R-:W-:-:S11]  /*f640*/  PRMT R144, RZ, 0x7610, R144 ;  /* 0x00007610ff907816 */ /* 0x000fd60000000090 */
[----:B---3--:R-:W-:Y:S02]  /*f650*/  @P5 IMAD.MOV.U32 R44, RZ, RZ, R149 ;  /* 0x000000ffff2c5224 */ /* 0x008fe400078e0095 */
[----:B------:R-:W-:-:S05]  /*f660*/  @P5 IMAD.MOV.U32 R45, RZ, RZ, R148 ;  /* 0x000000ffff2d5224 */ /* 0x000fca00078e0094 */
[----:B------:R0:W3:Y:S01]  /*f670*/  @P5 LDG.E.U16 R144, desc[UR24][R44.64] ;  /* 0x000000182c905981 */ /* 0x0000e2000c1e1500 */
[C---:B------:R-:W-:Y:S02]  /*f680*/  LOP3.LUT R151, R4.reuse, 0x34, RZ, 0xfc, !PT ;  /* 0x0000003404977812 */ /* 0x040fe400078efcff */
[----:B------:R-:W-:Y:S02]  /*f690*/  LOP3.LUT R156, R4, 0x3c, RZ, 0xfc, !PT ;  /* 0x0000003c049c7812 */ /* 0x000fe400078efcff */
[-C--:B------:R-:W-:Y:S02]  /*f6a0*/  ISETP.LT.AND P6, PT, R151, R3.reuse, P0 ;  /* 0x000000039700720c */ /* 0x080fe400007c1270 */
[----:B------:R-:W-:Y:S02]  /*f6b0*/  ISETP.LT.AND P4, PT, R156, R3, P0 ;  /* 0x000000039c00720c */ /* 0x000fe40000781270 */
[----:B------:R-:W-:Y:S01]  /*f6c0*/  PRMT R152, RZ, 0x7610, R152 ;  /* 0x00007610ff987816 */ /* 0x000fe20000000098 */
[----:B--2---:R1:W-:Y:S04]  /*f6d0*/  STL [R1+0x508], R150 ;  /* 0x0005089601007387 */ /* 0x0043e80000100800 */
[----:B------:R-:W2:Y:S04]  /*f6e0*/  LDL R151, [R1+0xac] ;  /* 0x0000ac0001977983 */ /* 0x000ea80000100800 */
[----:B------:R-:W2:Y:S04]  /*f6f0*/  LDL R164, [R1+0xc8] ;  /* 0x0000c80001a47983 */ /* 0x000ea80000100800 */
[----:B-1----:R-:W2:Y:S04]  /*f700*/  LDL R150, [R1+0xa8] ;  /* 0x0000a80001967983 */ /* 0x002ea80000100800 */
[----:B------:R-:W2:Y:S01]  /*f710*/  LDL R165, [R1+0xcc] ;  /* 0x0000cc0001a57983 */ /* 0x000ea20000100800 */
[----:B------:R-:W-:-:S02]  /*f720*/  PRMT R140, RZ, 0x7610, R140 ;  /* 0x00007610ff8c7816 */ /* 0x000fc4000000008c */
[----:B------:R-:W-:Y:S01]  /*f730*/  LOP3.LUT R148, R4, 0x44, RZ, 0xfc, !PT ;  /* 0x0000004404947812 */ /* 0x000fe200078efcff */
[----:B------:R-:W2:Y:S01]  /*f740*/  LDL R156, [R1+0xe8] ;  /* 0x0000e800019c7983 */ /* 0x000ea20000100800 */
[----:B0-----:R-:W-:-:S03]  /*f750*/  @P6 IMAD.MOV.U32 R44, RZ, RZ, R158 ;  /* 0x000000ffff2c6224 */ /* 0x001fc600078e009e */
[----:B------:R-:W2:Y:S01]  /*f760*/  LDL R157, [R1+0xec] ;  /* 0x0000ec00019d7983 */ /* 0x000ea20000100800 */
[----:B------:R-:W-:-:S05]  /*f770*/  @P6 IMAD.MOV.U32 R45, RZ, RZ, R153 ;  /* 0x000000ffff2d6224 */ /* 0x000fca00078e0099 */
[----:B------:R0:W2:Y:S02]  /*f780*/  @P6 LDG.E.U16 R152, desc[UR24][R44.64] ;  /* 0x000000182c986981 */ /* 0x0000a4000c1e1500 */
[----:B0-----:R-:W-:Y:S02]  /*f790*/  @P4 IMAD.MOV.U32 R45, RZ, RZ, R159 ;  /* 0x000000ffff2d4224 */ /* 0x001fe400078e009f */
[----:B----4-:R-:W-:-:S05]  /*f7a0*/  @P4 IMAD.MOV.U32 R44, RZ, RZ, R141 ;  /* 0x000000ffff2c4224 */ /* 0x010fca00078e008d */
[----:B------:R2:W4:Y:S01]  /*f7b0*/  @P4 LDG.E.U16 R140, desc[UR24][R44.64] ;  /* 0x000000182c8c4981 */ /* 0x000522000c1e1500 */
[----:B------:R-:W-:-:S03]  /*f7c0*/  ISETP.LT.AND P5, PT, R148, R3, P0 ;  /* 0x000000039400720c */ /* 0x000fc600007a1270 */
[----:B---3--:R0:W-:Y:S04]  /*f7d0*/  STL [R1+0x504], R144 ;  /* 0x0005049001007387 */ /* 0x0081e80000100800 */
[----:B------:R-:W3:Y:S04]  /*f7e0*/  LDL R148, [R1+0x108] ;  /* 0x0001080001947983 */ /* 0x000ee80000100800 */
[----:B------:R-:W3:Y:S01]  /*f7f0*/  LDL R149, [R1+0x10c] ;  /* 0x00010c0001957983 */ /* 0x000ee20000100800 */
[----:B0-----:R-:W-:-:S04]  /*f800*/  LOP3.LUT R144, R4, 0x4c, RZ, 0xfc, !PT ;  /* 0x0000004c04907812 */ /* 0x001fc800078efcff */
[----:B------:R-:W-:Y:S02]  /*f810*/  ISETP.LT.AND P6, PT, R144, R3, P0 ;  /* 0x000000039000720c */ /* 0x000fe400007c1270 */
[----:B------:R-:W-:Y:S02]  /*f820*/  PRMT R145, RZ, 0x7610, R145 ;  /* 0x00007610ff917816 */ /* 0x000fe40000000091 */
[----:B------:R-:W-:Y:S01]  /*f830*/  PRMT R142, RZ, 0x7610, R142 ;  /* 0x00007610ff8e7816 */ /* 0x000fe2000000008e */
[----:B--2---:R-:W-:Y:S02]  /*f840*/  @P5 IMAD.MOV.U32 R44, RZ, RZ, R151 ;  /* 0x000000ffff2c5224 */ /* 0x004fe400078e0097 */
[----:B------:R-:W-:-:S05]  /*f850*/  @P5 IMAD.MOV.U32 R45, RZ, RZ, R150 ;  /* 0x000000ffff2d5224 */ /* 0x000fca00078e0096 */
[----:B------:R0:W2:Y:S02]  /*f860*/  @P5 LDG.E.U16 R145, desc[UR24][R44.64] ;  /* 0x000000182c915981 */ /* 0x0000a4000c1e1500 */
[----:B0-----:R-:W-:Y:S02]  /*f870*/  @P6 IMAD.MOV.U32 R44, RZ, RZ, R165 ;  /* 0x000000ffff2c6224 */ /* 0x001fe400078e00a5 */
[----:B------:R-:W-:-:S05]  /*f880*/  @P6 IMAD.MOV.U32 R45, RZ, RZ, R164 ;  /* 0x000000ffff2d6224 */ /* 0x000fca00078e00a4 */
[----:B------:R0:W2:Y:S04]  /*f890*/  @P6 LDG.E.U16 R142, desc[UR24][R44.64] ;  /* 0x000000182c8e6981 */ /* 0x0000a8000c1e1500 */
[----:B----4-:R1:W-:Y:S04]  /*f8a0*/  STL [R1+0x4fc], R140 ;  /* 0x0004fc8c01007387 */ /* 0x0103e80000100800 */
[----:B------:R-:W4:Y:S04]  /*f8b0*/  LDL R141, [R1+0x12c] ;  /* 0x00012c00018d7983 */ /* 0x000f280000100800 */
[----:B-1----:R-:W4:Y:S04]  /*f8c0*/  LDL R140, [R1+0x128] ;  /* 0x00012800018c7983 */ /* 0x002f280000100800 */
[----:B------:R1:W-:Y:S01]  /*f8d0*/  STL [R1+0x500], R152 ;  /* 0x0005009801007387 */ /* 0x0003e20000100800 */
[----:B------:R-:W-:-:S02]  /*f8e0*/  LOP3.LUT R144, R4, 0x5c, RZ, 0xfc, !PT ;  /* 0x0000005c04907812 */ /* 0x000fc400078efcff */
[----:B-1----:R-:W-:-:S04]  /*f8f0*/  LOP3.LUT R152, R4, 0x54, RZ, 0xfc, !PT ;  /* 0x0000005404987812 */ /* 0x002fc800078efcff */
[-C--:B------:R-:W-:Y:S02]  /*f900*/  ISETP.LT.AND P4, PT, R152, R3.reuse, P0 ;  /* 0x000000039800720c */ /* 0x080fe40000781270 */
[----:B------:R-:W-:Y:S02]  /*f910*/  ISETP.LT.AND P5, PT, R144, R3, P0 ;  /* 0x000000039000720c */ /* 0x000fe400007a1270 */
[----:B------:R-:W-:Y:S02]  /*f920*/  PRMT R143, RZ, 0x7610, R143 ;  /* 0x00007610ff8f7816 */ /* 0x000fe4000000008f */
[----:B------:R-:W-:-:S07]  /*f930*/  PRMT R113, RZ, 0x7610, R113 ;  /* 0x00007610ff717816 */ /* 0x000fce0000000071 */
[----:B0-----:R-:W-:Y:S02]  /*f940*/  @P4 IMAD.MOV.U32 R44, RZ, RZ, R157 ;  /* 0x000000ffff2c4224 */ /* 0x001fe400078e009d */
[----:B------:R-:W-:-:S05]  /*f950*/  @P4 IMAD.MOV.U32 R45, RZ, RZ, R156 ;  /* 0x000000ffff2d4224 */ /* 0x000fca00078e009c */
[----:B------:R3:W4:Y:S02]  /*f960*/  @P4 LDG.E.U16 R143, desc[UR24][R44.64] ;  /* 0x000000182c8f4981 */ /* 0x000724000c1e1500 */
[----:B---3--:R-:W-:Y:S02]  /*f970*/  @P5 IMAD.MOV.U32 R44, RZ, RZ, R149 ;  /* 0x000000ffff2c5224 */ /* 0x008fe400078e0095 */
[----:B------:R-:W-:-:S05]  /*f980*/  @P5 IMAD.MOV.U32 R45, RZ, RZ, R148 ;  /* 0x000000ffff2d5224 */ /* 0x000fca00078e0094 */
[----:B------:R4:W3:Y:S01]  /*f990*/  @P5 LDG.E.U16 R113, desc[UR24][R44.64] ;  /* 0x000000182c715981 */ /* 0x0008e2000c1e1500 */
[----:B------:R-:W-:-:S04]  /*f9a0*/  LOP3.LUT R144, R4, 0x64, RZ, 0xfc, !PT ;  /* 0x0000006404907812 */ /* 0x000fc800078efcff */
[----:B------:R-:W-:Y:S01]  /*f9b0*/  ISETP.LT.AND P6, PT, R144, R3, P0 ;  /* 0x000000039000720c */ /* 0x000fe200007c1270 */
[----:B--2---:R0:W-:Y:S02]  /*f9c0*/  STL [R1+0x4f4], R142 ;  /* 0x0004f48e01007387 */ /* 0x0041e40000100800 */
[----:B0-----:R-:W-:-:S04]  /*f9d0*/  LOP3.LUT R142, R4, 0x6c, RZ, 0xfc, !PT ;  /* 0x0000006c048e7812 */ /* 0x001fc800078efcff */
[-C--:B------:R-:W-:Y:S02]  /*f9e0*/  ISETP.LT.AND P4, PT, R142, R3.reuse, P0 ;  /* 0x000000038e00720c */ /* 0x080fe40000781270 */
[----:B------:R-:W-:Y:S02]  /*f9f0*/  LOP3.LUT R142, R4, 0x74, RZ, 0xfc, !PT ;  /* 0x00000074048e7812 */ /* 0x000fe400078efcff */
[----:B------:R-:W-:Y:S02]  /*fa00*/  PRMT R115, RZ, 0x7610, R115 ;  /* 0x00007610ff737816 */ /* 0x000fe40000000073 */
[----:B------:R-:W-:Y:S01]  /*fa10*/  ISETP.LT.AND P5, PT, R142, R3, P0 ;  /* 0x000000038e00720c */ /* 0x000fe200007a1270 */
[----:B----4-:R-:W-:Y:S02]  /*fa20*/  @P6 IMAD.MOV.U32 R44, RZ, RZ, R141 ;  /* 0x000000ffff2c6224 */ /* 0x010fe400078e008d */
[----:B------:R-:W-:-:S05]  /*fa30*/  @P6 IMAD.MOV.U32 R45, RZ, RZ, R140 ;  /* 0x000000ffff2d6224 */ /* 0x000fca00078e008c */
[----:B------:R0:W2:Y:S02]  /*fa40*/  @P6 LDG.E.U16 R115, desc[UR24][R44.64] ;  /* 0x000000182c736981 */ /* 0x0000a4000c1e1500 */
[----:B0-----:R-:W-:Y:S02]  /*fa50*/  @P4 IMAD.MOV.U32 R44, RZ, RZ, R100 ;  /* 0x000000ffff2c4224 */ /* 0x001fe400078e0064 */
[----:B------:R-:W-:-:S05]  /*fa60*/  @P4 IMAD.MOV.U32 R45, RZ, RZ, R99 ;  /* 0x000000ffff2d4224 */ /* 0x000fca00078e0063 */
[----:B------:R0:W4:Y:S02]  /*fa70*/  @P4 LDG.E.U16 R91, desc[UR24][R44.64] ;  /* 0x000000182c5b4981 */ /* 0x000124000c1e1500 */
[----:B0-----:R-:W-:Y:S02]  /*fa80*/  @P5 IMAD.MOV.U32 R44, RZ, RZ, R106 ;  /* 0x000000ffff2c5224 */ /* 0x001fe400078e006a */
[----:B------:R-:W-:-:S05]  /*fa90*/  @P5 IMAD.MOV.U32 R45, RZ, RZ, R104 ;  /* 0x000000ffff2d5224 */ /* 0x000fca00078e0068 */
[----:B------:R0:W2:Y:S01]  /*faa0*/  @P5 LDG.E.U16 R95, desc[UR24][R44.64] ;  /* 0x000000182c5f5981 */ /* 0x0000a2000c1e1500 */
[----:B------:R-:W-:-:S03]  /*fab0*/  LOP3.LUT R99, R4, 0x6, RZ, 0xfc, !PT ;  /* 0x0000000604637812 */ /* 0x000fc600078efcff */
[----:B---3--:R1:W-:Y:S02]  /*fac0*/  STL [R1+0x4ec], R113 ;  /* 0x0004ec7101007387 */ /* 0x0083e40000100800 */
[----:B-1----:R-:W-:-:S04]  /*fad0*/  LOP3.LUT R113, R4, 0x7c, RZ, 0xfc, !PT ;  /* 0x0000007c04717812 */ /* 0x002fc800078efcff */
[-C--:B------:R-:W-:Y:S02]  /*fae0*/  ISETP.LT.AND P6, PT, R113, R3.reuse, P0 ;  /* 0x000000037100720c */ /* 0x080fe400007c1270 */
[----:B------:R-:W-:-:S11]  /*faf0*/  ISETP.LT.AND P4, PT, R99, R3, P0 ;  /* 0x000000036300720c */ /* 0x000fd60000781270 */
[----:B0-----:R-:W-:Y:S02]  /*fb00*/  @P6 IMAD.MOV.U32 R44, RZ, RZ, R75 ;  /* 0x000000ffff2c6224 */ /* 0x001fe400078e004b */
[----:B------:R-:W-:-:S05]  /*fb10*/  @P6 IMAD.MOV.U32 R45, RZ, RZ, R87 ;  /* 0x000000ffff2d6224 */ /* 0x000fca00078e0057 */
[----:B------:R0:W3:Y:S02]  /*fb20*/  @P6 LDG.E.U16 R67, desc[UR24][R44.64] ;  /* 0x000000182c436981 */ /* 0x0000e4000c1e1500 */
[----:B0-----:R-:W-:Y:S02]  /*fb30*/  @P4 IMAD.MOV.U32 R44, RZ, RZ, R147 ;  /* 0x000000ffff2c4224 */ /* 0x001fe400078e0093 */
[----:B------:R-:W-:-:S05]  /*fb40*/  @P4 IMAD.MOV.U32 R45, RZ, RZ, R146 ;  /* 0x000000ffff2d4224 */ /* 0x000fca00078e0092 */
[----:B------:R0:W3:Y:S04]  /*fb50*/  @P4 LDG.E.U16 R71, desc[UR24][R44.64] ;  /* 0x000000182c474981 */ /* 0x0000e8000c1e1500 */
[----:B------:R-:W-:Y:S04]  /*fb60*/  STL [R1+0x4f8], R145 ;  /* 0x0004f89101007387 */ /* 0x000fe80000100800 */
[----:B----4-:R1:W-:Y:S04]  /*fb70*/  STL [R1+0x4e4], R91 ;  /* 0x0004e45b01007387 */ /* 0x0103e80000100800 */
[----:B------:R-:W-:Y:S04]  /*fb80*/  STL [R1+0x4f0], R143 ;  /* 0x0004f08f01007387 */ /* 0x000fe80000100800 */
[----:B------:R-:W4:Y:S01]  /*fb90*/  LDL R99, [R1+0x10] ;  /* 0x0000100001637983 */ /* 0x000f220000100800 */
[----:B-1----:R-:W-:-:S04]  /*fba0*/  LOP3.LUT R91, R4, 0xe, RZ, 0xfc, !PT ;  /* 0x0000000e045b7812 */ /* 0x002fc800078efcff */
[----:B------:R-:W-:Y:S01]  /*fbb0*/  ISETP.LT.AND P5, PT, R91, R3, P0 ;  /* 0x000000035b00720c */ /* 0x000fe200007a1270 */
[----:B--2---:R1:W-:Y:S04]  /*fbc0*/  STL [R1+0x4e0], R95 ;  /* 0x0004e05f01007387 */ /* 0x0043e80000100800 */
[----:B-1----:R-:W2:Y:S08]  /*fbd0*/  LDL R95, [R1+0x14] ;  /* 0x00001400015f7983 */ /* 0x002eb00000100800 */
[----:B0-----:R-:W-:-:S02]  /*fbe0*/  @P5 IMAD.MOV.U32 R44, RZ, RZ, R155 ;  /* 0x000000ffff2c5224 */ /* 0x001fc400078e009b */
[----:B------:R-:W-:-:S05]  /*fbf0*/  @P5 IMAD.MOV.U32 R45, RZ, RZ, R154 ;  /* 0x000000ffff2d5224 */ /* 0x000fca00078e009a */
[----:B------:R0:W2:Y:S01]  /*fc00*/  @P5 LDG.E.U16 R63, desc[UR24][R44.64] ;  /* 0x000000182c3f5981 */ /* 0x0000a2000c1e1500 */
[----:B------:R-:W-:-:S04]  /*fc10*/  LOP3.LUT R75, R4, 0x16, RZ, 0xfc, !PT ;  /* 0x00000016044b7812 */ /* 0x000fc800078efcff */
[----:B------:R-:W-:Y:S01]  /*fc20*/  ISETP.LT.AND P6, PT, R75, R3, P0 ;  /* 0x000000034b00720c */ /* 0x000fe200007c1270 */
[----:B---3--:R-:W-:Y:S04]  /*fc30*/  STL [R1+0x4dc], R67 ;  /* 0x0004dc4301007387 */ /* 0x008fe80000100800 */
[----:B------:R-:W-:Y:S04]  /*fc40*/  STL [R1+0x4e8], R115 ;  /* 0x0004e87301007387 */ /* 0x000fe80000100800 */
[----:B------:R-:W-:Y:S04]  /*fc50*/  STL [R1+0xb74], R147 ;  /* 0x000b749301007387 */ /* 0x000fe80000100800 */
[----:B------:R-:W-:Y:S04]  /*fc60*/  STL [R1+0xb70], R146 ;  /* 0x000b709201007387 */ /* 0x000fe80000100800 */
[----:B------:R-:W3:Y:S04]  /*fc70*/  LDL R91, [R1+0x30] ;  /* 0x00003000015b7983 */ /* 0x000ee80000100800 */
[----:B------:R-:W3:Y:S04]  /*fc80*/  LDL R87, [R1+0x34] ;  /* 0x0000340001577983 */ /* 0x000ee80000100800 */
[----:B------:R-:W3:Y:S04]  /*fc90*/  LDL R75, [R1+0x50] ;  /* 0x00005000014b7983 */ /* 0x000ee80000100800 */
[----:B------:R1:W-:Y:S04]  /*fca0*/  STL [R1+0x4d8], R71 ;  /* 0x0004d84701007387 */ /* 0x0003e80000100800 */
[----:B-1----:R-:W3:Y:S01]  /*fcb0*/  LDL R71, [R1+0x54] ;  /* 0x0000540001477983 */ /* 0x002ee20000100800 */
[----:B------:R-:W-:-:S04]  /*fcc0*/  LOP3.LUT R67, R4, 0x1e, RZ, 0xfc, !PT ;  /* 0x0000001e04437812 */ /* 0x000fc800078efcff */
[----:B------:R-:W-:Y:S01]  /*fcd0*/  ISETP.LT.AND P4, PT, R67, R3, P0 ;  /* 0x000000034300720c */ /* 0x000fe20000781270 */
[----:B0-----:R-:W-:Y:S02]  /*fce0*/  @P6 IMAD.MOV.U32 R44, RZ, RZ, R163 ;  /* 0x000000ffff2c6224 */ /* 0x001fe400078e00a3 */
[----:B------:R-:W-:-:S05]  /*fcf0*/  @P6 IMAD.MOV.U32 R45, RZ, RZ, R162 ;  /* 0x000000ffff2d6224 */ /* 0x000fca00078e00a2 */
[----:B------:R4:W3:Y:S04]  /*fd00*/  @P6 LDG.E.U16 R102, desc[UR24][R44.64] ;  /* 0x000000182c666981 */ /* 0x0008e8000c1e1500 */
[----:B------:R-:W-:Y:S04]  /*fd10*/  STL [R1+0xb7c], R155 ;  /* 0x000b7c9b01007387 */ /* 0x000fe80000100800 */
[----:B------:R-:W-:Y:S04]  /*fd20*/  STL [R1+0xb78], R154 ;  /* 0x000b789a01007387 */ /* 0x000fe80000100800 */
[----:B------:R-:W3:Y:S01]  /*fd30*/  LDL R67, [R1+0x70] ;  /* 0x0000700001437983 */ /* 0x000ee20000100800 */
[----:B----4-:R-:W-:-:S02]  /*fd40*/  @P4 IMAD.MOV.U32 R45, RZ, RZ, R99 ;  /* 0x000000ffff2d4224 */ /* 0x010fc400078e0063 */
[----:B--2---:R-:W-:-:S05]  /*fd50*/  @P4 IMAD.MOV.U32 R44, RZ, RZ, R95 ;  /* 0x000000ffff2c4224 */ /* 0x004fca00078e005f */
[----:B------:R3:W2:Y:S04]  /*fd60*/  @P4 LDG.E.U16 R79, desc[UR24][R44.64] ;  /* 0x000000182c4f4981 */ /* 0x0006a8000c1e1500 */
[----:B------:R0:W-:Y:S04]  /*fd70*/  STL [R1+0x4d4], R63 ;  /* 0x0004d43f01007387 */ /* 0x0001e80000100800 */
[----:B0-----:R-:W4:Y:S01]  /*fd80*/  LDL R63, [R1+0x74] ;  /* 0x00007400013f7983 */ /* 0x001f220000100800 */
[C---:B------:R-:W-:Y:S02]  /*fd90*/  LOP3.LUT R104, R4.reuse, 0x26, RZ, 0xfc, !PT ;  /* 0x0000002604687812 */ /* 0x040fe400078efcff */
[----:B------:R-:W-:-:S02]  /*fda0*/  LOP3.LUT R100, R4, 0x2e, RZ, 0xfc, !PT ;  /* 0x0000002e04647812 */ /* 0x000fc400078efcff */
[-C--:B------:R-:W-:Y:S02]  /*fdb0*/  ISETP.LT.AND P5, PT, R104, R3.reuse, P0 ;  /* 0x000000036800720c */ /* 0x080fe400007a1270 */
[----:B------:R-:W-:-:S11]  /*fdc0*/  ISETP.LT.AND P6, PT, R100, R3, P0 ;  /* 0x000000036400720c */ /* 0x000fd600007c1270 */
[----:B---3--:R-:W-:Y:S02]  /*fdd0*/  @P5 IMAD.MOV.U32 R45, RZ, RZ, R91 ;  /* 0x000000ffff2d5224 */ /* 0x008fe400078e005b */
[----:B------:R-:W-:-:S05]  /*fde0*/  @P5 IMAD.MOV.U32 R44, RZ, RZ, R87 ;  /* 0x000000ffff2c5224 */ /* 0x000fca00078e0057 */
[----:B------:R0:W3:Y:S02]  /*fdf0*/  @P5 LDG.E.U16 R83, desc[UR24][R44.64] ;  /* 0x000000182c535981 */ /* 0x0000e4000c1e1500 */
[----:B0-----:R-:W-:Y:S02]  /*fe00*/  @P6 IMAD.MOV.U32 R45, RZ, RZ, R75 ;  /* 0x000000ffff2d6224 */ /* 0x001fe400078e004b */
[----:B------:R-:W-:-:S05]  /*fe10*/  @P6 IMAD.MOV.U32 R44, RZ, RZ, R71 ;  /* 0x000000ffff2c6224 */ /* 0x000fca00078e0047 */
[----:B------:R0:W3:Y:S01]  /*fe20*/  @P6 LDG.E.U16 R41, desc[UR24][R44.64] ;  /* 0x000000182c296981 */ /* 0x0000e2000c1e1500 */
[----:B------:R-:W-:-:S03]  /*fe30*/  LOP3.LUT R95, R4, 0x36, RZ, 0xfc, !PT ;  /* 0x00000036045f7812 */ /* 0x000fc600078efcff */
[----:B------:R-:W-:Y:S01]  /*fe40*/  STL [R1+0xb84], R163 ;  /* 0x000b84a301007387 */ /* 0x000fe20000100800 */
[----:B------:R-:W-:-:S03]  /*fe50*/  ISETP.LT.AND P4, PT, R95, R3, P0 ;  /* 0x000000035f00720c */ /* 0x000fc60000781270 */
[----:B------:R-:W-:Y:S10]  /*fe60*/  STL [R1+0xb80], R162 ;  /* 0x000b80a201007387 */ /* 0x000ff40000100800 */
[----:B0-----:R-:W-:Y:S01]  /*fe70*/  @P4 IMAD.MOV.U32 R45, RZ, RZ, R67 ;  /* 0x000000ffff2d4224 */ /* 0x001fe200078e0043 */
[----:B--2---:R0:W-:Y:S02]  /*fe80*/  STL [R1+0x4cc], R79 ;  /* 0x0004cc4f01007387 */ /* 0x0041e40000100800 */
[----:B0-----:R-:W-:-:S04]  /*fe90*/  LOP3.LUT R79, R4, 0x3e, RZ, 0xfc, !PT ;  /* 0x0000003e044f7812 */ /* 0x001fc800078efcff */
[----:B------:R-:W-:Y:S01]  /*fea0*/  ISETP.LT.AND P5, PT, R79, R3, P0 ;  /* 0x000000034f00720c */ /* 0x000fe200007a1270 */
[----:B----4-:R-:W-:-:S05]  /*feb0*/  @P4 IMAD.MOV.U32 R44, RZ, RZ, R63 ;  /* 0x000000ffff2c4224 */ /* 0x010fca00078e003f */
[----:B------:R0:W2:Y:S07]  /*fec0*/  @P4 LDG.E.U16 R51, desc[UR24][R44.64] ;  /* 0x000000182c334981 */ /* 0x0000ae000c1e1500 */
[----:B0-----:R-:W-:Y:S02]  /*fed0*/  @P5 IMAD.MOV.U32 R44, RZ, RZ, R110 ;  /* 0x000000ffff2c5224 */ /* 0x001fe400078e006e */
[----:B------:R-:W-:-:S05]  /*fee0*/  @P5 IMAD.MOV.U32 R45, RZ, RZ, R108 ;  /* 0x000000ffff2d5224 */ /* 0x000fca00078e006c */
[----:B------:R0:W4:Y:S01]  /*fef0*/  @P5 LDG.E.U16 R11, desc[UR24][R44.64] ;  /* 0x000000182c0b5981 */ /* 0x000122000c1e1500 */
[----:B------:R-:W-:-:S04]  /*ff00*/  LOP3.LUT R71, R4, 0x46, RZ, 0xfc, !PT ;  /* 0x0000004604477812 */ /* 0x000fc800078efcff */
[----:B------:R-:W-:Y:S02]  /*ff10*/  ISETP.LT.AND P6, PT, R71, R3, P0 ;  /* 0x000000034700720c */ /* 0x000fe400007c1270 */
[----:B------:R-:W-:-:S11]  /*ff20*/  PRMT R7, RZ, 0x7610, R7 ;  /* 0x00007610ff077816 */ /* 0x000fd60000000007 */
[----:B0-----:R-:W-:Y:S02]  /*ff30*/  @P6 IMAD.MOV.U32 R44, RZ, RZ, R114 ;  /* 0x000000ffff2c6224 */ /* 0x001fe400078e0072 */
[----:B------:R-:W-:-:S05]  /*ff40*/  @P6 IMAD.MOV.U32 R45, RZ, RZ, R112 ;  /* 0x000000ffff2d6224 */ /* 0x000fca00078e0070 */
[----:B------:R0:W4:Y:S04]  /*ff50*/  @P6 LDG.E.U16 R59, desc[UR24][R44.64] ;  /* 0x000000182c3b6981 */ /* 0x000128000c1e1500 */
[----:B---3--:R1:W-:Y:S02]  /*ff60*/  STL [R1+0x4c4], R41 ;  /* 0x0004c42901007387 */ /* 0x0083e40000100800 */
[----:B-1----:R-:W-:-:S04]  /*ff70*/  LOP3.LUT R41, R4, 0x4e, RZ, 0xfc, !PT ;  /* 0x0000004e04297812 */ /* 0x002fc800078efcff */
[----:B------:R-:W-:-:S13]  /*ff80*/  ISETP.LT.AND P4, PT, R41, R3, P0 ;  /* 0x000000032900720c */ /* 0x000fda0000781270 */
[----:B0-----:R-:W-:Y:S02]  /*ff90*/  @P4 IMAD.MOV.U32 R44, RZ, RZ, R118 ;  /* 0x000000ffff2c4224 */ /* 0x001fe400078e0076 */
[----:B------:R-:W-:-:S05]  /*ffa0*/  @P4 IMAD.MOV.U32 R45, RZ, RZ, R116 ;  /* 0x000000ffff2d4224 */ /* 0x000fca00078e0074 */
[----:B------:R0:W3:Y:S04]  /*ffb0*/  @P4 LDG.E.U16 R7, desc[UR24][R44.64] ;  /* 0x000000182c074981 */ /* 0x0000e8000c1e1500 */
[----:B------:R-:W-:Y:S01]  /*ffc0*/  STL [R1+0x4d0], R102 ;  /* 0x0004d06601007387 */ /* 0x000fe20000100800 */
[----:B------:R-:W-:-:S03]  /*ffd0*/  PRMT R10, RZ, 0x7610, R10 ;  /* 0x00007610ff0a7816 */ /* 0x000fc6000000000a */
[----:B--2---:R1:W-:Y:S04]  /*ffe0*/  STL [R1+0x4c0], R51 ;  /* 0x0004c03301007387 */ /* 0x0043e80000100800 */
[----:B-1----:R-:W2:Y:S04]  /*fff0*/  LDL.LU R51, [R1+0x258] ;  /* 0x0002580001337983 */ /* 0x002ea80000300800 */
[----:B----4-:R1:W-:Y:S04]  /*10000*/  STL [R1+0x4bc], R11 ;  /* 0x0004bc0b01007387 */ /* 0x0103e80000100800 */
[----:B------:R-:W4:Y:S01]  /*10010*/  LDL.LU R41, [R1+0x254] ;  /* 0x0002540001297983 */ /* 0x000f220000300800 */
[----:B-1----:R-:W-:-:S04]  /*10020*/  LOP3.LUT R11, R4, 0x56, RZ, 0xfc, !PT ;  /* 0x00000056040b7812 */ /* 0x002fc800078efcff */
[----:B------:R-:W-:-:S13]  /*10030*/  ISETP.LT.AND P5, PT, R11, R3, P0 ;  /* 0x000000030b00720c */ /* 0x000fda00007a1270 */
[----:B0-----:R-:W-:Y:S02]  /*10040*/  @P5 IMAD.MOV.U32 R44, RZ, RZ, R122 ;  /* 0x000000ffff2c5224 */ /* 0x001fe400078e007a */
[----:B------:R-:W-:-:S05]  /*10050*/  @P5 IMAD.MOV.U32 R45, RZ, RZ, R120 ;  /* 0x000000ffff2d5224 */ /* 0x000fca00078e0078 */
[----:B------:R0:W4:Y:S01]  /*10060*/  @P5 LDG.E.U16 R10, desc[UR24][R44.64] ;  /* 0x000000182c0a5981 */ /* 0x000122000c1e1500 */
[----:B------:R-:W-:-:S04]  /*10070*/  LOP3.LUT R11, R4, 0x5e, RZ, 0xfc, !PT ;  /* 0x0000005e040b7812 */ /* 0x000fc800078efcff */
[-C--:B------:R-:W-:Y:S02]  /*10080*/  ISETP.LT.AND P6, PT, R11, R3.reuse, P0 ;  /* 0x000000030b00720c */ /* 0x080fe400007c1270 */
[----:B------:R-:W-:Y:S01]  /*10090*/  LOP3.LUT R11, R4, 0x66, RZ, 0xfc, !PT ;  /* 0x00000066040b7812 */ /* 0x000fe200078efcff */
[----:B------:R-:W-:Y:S03]  /*100a0*/  STL [R1+0x4c8], R83 ;  /* 0x0004c85301007387 */ /* 0x000fe60000100800 */
[----:B------:R-:W-:Y:S02]  /*100b0*/  ISETP.LT.AND P4, PT, R11, R3, P0 ;  /* 0x000000030b00720c */ /* 0x000fe40000781270 */
[----:B------:R-:W-:-:S05]  /*100c0*/  PRMT R9, RZ, 0x7610, R9 ;  /* 0x00007610ff097816 */ /* 0x000fca0000000009 */
[----:B0-----:R-:W-:Y:S02]  /*100d0*/  @P6 IMAD.MOV.U32 R44, RZ, RZ, R126 ;  /* 0x000000ffff2c6224 */ /* 0x001fe400078e007e */
[----:B------:R-:W-:Y:S01]  /*100e0*/  @P6 IMAD.MOV.U32 R45, RZ, RZ, R124 ;  /* 0x000000ffff2d6224 */ /* 0x000fe200078e007c */
[----:B------:R-:W-:-:S04]  /*100f0*/  PRMT R6, RZ, 0x7610, R6 ;  /* 0x00007610ff067816 */ /* 0x000fc80000000006 */
[----:B------:R0:W4:Y:S04]  /*10100*/  @P6 LDG.E.U16 R9, desc[UR24][R44.64] ;  /* 0x000000182c096981 */ /* 0x000128000c1e1500 */
[----:B---3--:R1:W-:Y:S02]  /*10110*/  STL [R1+0x4b4], R7 ;  /* 0x0004b40701007387 */ /* 0x0083e40000100800 */
[----:B-1----:R-:W-:-:S04]  /*10120*/  LOP3.LUT R7, R4, 0x6e, RZ, 0xfc, !PT ;  /* 0x0000006e04077812 */ /* 0x002fc800078efcff */
[-C--:B------:R-:W-:Y:S02]  /*10130*/  ISETP.LT.AND P5, PT, R7, R3.reuse, P0 ;  /* 0x000000030700720c */ /* 0x080fe400007a1270 */
[----:B------:R-:W-:Y:S01]  /*10140*/  LOP3.LUT R7, R4, 0x76, RZ, 0xfc, !PT ;  /* 0x0000007604077812 */ /* 0x000fe200078efcff */
[----:B0-----:R-:W-:Y:S02]  /*10150*/  @P4 IMAD.MOV.U32 R44, RZ, RZ, R130 ;  /* 0x000000ffff2c4224 */ /* 0x001fe400078e0082 */
[----:B------:R-:W-:Y:S01]  /*10160*/  @P4 IMAD.MOV.U32 R45, RZ, RZ, R128 ;  /* 0x000000ffff2d4224 */ /* 0x000fe200078e0080 */
[----:B------:R-:W-:Y:S02]  /*10170*/  ISETP.LT.AND P6, PT, R7, R3, P0 ;  /* 0x000000030700720c */ /* 0x000fe400007c1270 */
[----:B------:R-:W-:Y:S02]  /*10180*/  PRMT R4, RZ, 0x7610, R4 ;  /* 0x00007610ff047816 */ /* 0x000fe40000000004 */
[----:B------:R0:W3:Y:S01]  /*10190*/  @P4 LDG.E.U16 R6, desc[UR24][R44.64] ;  /* 0x000000182c064981 */ /* 0x0000e2000c1e1500 */
[----:B------:R-:W-:-:S02]  /*101a0*/  PRMT R0, RZ, 0x7610, R0 ;  /* 0x00007610ff007816 */ /* 0x000fc40000000000 */
[----:B0-----:R-:W-:Y:S02]  /*101b0*/  @P5 IMAD.MOV.U32 R44, RZ, RZ, R134 ;  /* 0x000000ffff2c5224 */ /* 0x001fe400078e0086 */
[----:B------:R-:W-:-:S05]  /*101c0*/  @P5 IMAD.MOV.U32 R45, RZ, RZ, R132 ;  /* 0x000000ffff2d5224 */ /* 0x000fca00078e0084 */
[----:B------:R0:W3:Y:S02]  /*101d0*/  @P5 LDG.E.U16 R4, desc[UR24][R44.64] ;  /* 0x000000182c045981 */ /* 0x0000e4000c1e1500 */
[----:B0-----:R-:W-:Y:S02]  /*101e0*/  @P6 IMAD.MOV.U32 R44, RZ, RZ, R136 ;  /* 0x000000ffff2c6224 */ /* 0x001fe400078e0088 */
[----:B------:R-:W-:-:S05]  /*101f0*/  @P6 IMAD.MOV.U32 R45, RZ, RZ, R55 ;  /* 0x000000ffff2d6224 */ /* 0x000fca00078e0037 */
[----:B------:R-:W3:Y:S04]  /*10200*/  @P6 LDG.E.U16 R0, desc[UR24][R44.64] ;  /* 0x000000182c006981 */ /* 0x000ee8000c1e1500 */
[----:B------:R0:W-:Y:S04]  /*10210*/  STL [R1+0x4b8], R59 ;  /* 0x0004b83b01007387 */ /* 0x0001e80000100800 */
[----:B------:R-:W3:Y:S04]  /*10220*/  LDL.LU R95, [R1+0x248] ;  /* 0x00024800015f7983 */ /* 0x000ee80000300800 */
[----:B------:R-:W3:Y:S04]  /*10230*/  LDL.LU R91, [R1+0x244] ;  /* 0x00024400015b7983 */ /* 0x000ee80000300800 */
[----:B------:R-:W3:Y:S04]  /*10240*/  LDL.LU R87, [R1+0x240] ;  /* 0x0002400001577983 */ /* 0x000ee80000300800 */
[----:B------:R-:W3:Y:S04]  /*10250*/  LDL.LU R83, [R1+0x23c] ;  /* 0x00023c0001537983 */ /* 0x000ee80000300800 */
[----:B------:R-:W3:Y:S04]  /*10260*/  LDL.LU R79, [R1+0x238] ;  /* 0x00023800014f7983 */ /* 0x000ee80000300800 */
[----:B------:R-:W3:Y:S04]  /*10270*/  LDL.LU R75, [R1+0x234] ;  /* 0x00023400014b7983 */ /* 0x000ee80000300800 */
[----:B------:R-:W3:Y:S01]  /*10280*/  LDL.LU R71, [R1+0x230] ;  /* 0x0002300001477983 */ /* 0x000ee20000300800 */
[----:B--2---:R-:W-:-:S02]  /*10290*/  ISETP.GE.AND P4, PT, R51, RZ, PT ;  /* 0x000000ff3300720c */ /* 0x004fc40003f86270 */
[----:B----4-:R-:W-:Y:S01]  /*102a0*/  ISETP.GE.AND P5, PT, R41, RZ, PT ;  /* 0x000000ff2900720c */ /* 0x010fe20003fa6270 */
[----:B------:R-:W-:Y:S04]  /*102b0*/  STL [R1+0x4b0], R10 ;  /* 0x0004b00a01007387 */ /* 0x000fe80000100800 */
[----:B------:R-:W2:Y:S04]  /*102c0*/  LDL.LU R67, [R1+0x22c] ;  /* 0x00022c0001437983 */ /* 0x000ea80000300800 */
[----:B------:R-:W4:Y:S04]  /*102d0*/  LDL.LU R63, [R1+0x228] ;  /* 0x00022800013f7983 */ /* 0x000f280000300800 */
[----:B0-----:R-:W4:Y:S04]  /*102e0*/  LDL.LU R59, [R1+0x224] ;  /* 0x00022400013b7983 */ /* 0x001f280000300800 */
[----:B------:R-:W4:Y:S04]  /*102f0*/  LDL.LU R55, [R1+0x220] ;  /* 0x0002200001377983 */ /* 0x000f280000300800 */
[----:B------:R-:W4:Y:S04]  /*10300*/  LDL.LU R51, [R1+0x21c] ;  /* 0x00021c0001337983 */ /* 0x000f280000300800 */
[----:B------:R-:W4:Y:S01]  /*10310*/  LDL.LU R41, [R1+0x218] ;  /* 0x0002180001297983 */ /* 0x000f220000300800 */
[----:B------:R-:W0:Y:S03]  /*10320*/  S2R R2, SR_TID.X ;  /* 0x0000000000027919 */ /* 0x000e260000002100 */
[----:B------:R1:W-:Y:S01]  /*10330*/  STL [R1+0x4ac], R9 ;  /* 0x0004ac0901007387 */ /* 0x0003e20000100800 */
[----:B0-----:R-:W-:-:S03]  /*10340*/  LOP3.LUT R2, R2, 0x7f, RZ, 0xc0, !PT ;  /* 0x0000007f02027812 */ /* 0x001fc600078ec0ff */
[----:B---3--:R0:W-:Y:S04]  /*10350*/  STL [R1+0x4a8], R6 ;  /* 0x0004a80601007387 */ /* 0x0081e80000100800 */
[----:B------:R-:W-:Y:S04]  /*10360*/  STL [R1+0xbc8], R2 ;  /* 0x000bc80201007387 */ /* 0x000fe80000100800 */
        /* <DEDUP_REMOVED lines=15> */
[----:B------:R3:W-:Y:S04]  /*10460*/  STL [R1+0xdbc], R2 ;  /* 0x000dbc0201007387 */ /* 0x0007e80000100800 */
[----:B------:R-:W3:Y:S04]  /*10470*/  LDL.LU R132, [R1+0x214] ;  /* 0x0002140001847983 */ /* 0x000ee80000300800 */
        /* <DEDUP_REMOVED lines=8> */
[----:B------:R-:W3:Y:S01]  /*10500*/  LDL.LU R114, [R1+0x1ec] ;  /* 0x0001ec0001727983 */ /* 0x000ee20000300800 */
[----:B------:R-:W-:-:S03]  /*10510*/  ISETP.NE.AND P3, PT, RZ, UR4, PT ;  /* 0x00000004ff007c0c */ /* 0x000fc6000bf65270 */
[----:B------:R-:W3:Y:S01]  /*10520*/  LDL.LU R112, [R1+0x1e8] ;  /* 0x0001e80001707983 */ /* 0x000ee20000300800 */
[----:B------:R-:W-:-:S03]  /*10530*/  LOP3.LUT R11, RZ, UR4, RZ, 0x33, !PT ;  /* 0x00000004ff0b7c12 */ /* 0x000fc6000f8e33ff */
[----:B------:R-:W3:Y:S04]  /*10540*/  LDL.LU R110, [R1+0x1e4] ;  /* 0x0001e400016e7983 */ /* 0x000ee80000300800 */
[----:B------:R-:W3:Y:S04]  /*10550*/  LDL.LU R108, [R1+0x1e0] ;  /* 0x0001e000016c7983 */ /* 0x000ee80000300800 */
[----:B------:R-:W3:Y:S01]  /*10560*/  LDL.LU R106, [R1+0x1dc] ;  /* 0x0001dc00016a7983 */ /* 0x000ee20000300800 */
[----:B------:R-:W-:-:S03]  /*10570*/  SEL R144, R11, R95, !P3 ;  /* 0x0000005f0b907207 */ /* 0x000fc60005800000 */
[----:B------:R-:W3:Y:S01]  /*10580*/  LDL.LU R104, [R1+0x1d8] ;  /* 0x0001d80001687983 */ /* 0x000ee20000300800 */
[----:B------:R-:W-:-:S03]  /*10590*/  @!P2 IMAD.MOV R36, RZ, RZ, -R36 ;  /* 0x000000ffff24a224 */ /* 0x000fc600078e0a24 */
[----:B------:R-:W3:Y:S01]  /*105a0*/  LDL.LU R102, [R1+0x1d4] ;  /* 0x0001d40001667983 */ /* 0x000ee20000300800 */
[----:B------:R-:W-:-:S03]  /*105b0*/  SEL R140, R11, R91, !P3 ;  /* 0x0000005b0b8c7207 */ /* 0x000fc60005800000 */
[----:B------:R-:W3:Y:S01]  /*105c0*/  LDL.LU R100, [R1+0x1d0] ;  /* 0x0001d00001647983 */ /* 0x000ee20000300800 */
[----:B------:R-:W-:-:S03]  /*105d0*/  ISETP.LT.AND P2, PT, R2, R3, P0 ;  /* 0x000000030200720c */ /* 0x000fc60000741270 */
[----:B------:R-:W3:Y:S01]  /*105e0*/  LDL.LU R99, [R1+0x1cc] ;  /* 0x0001cc0001637983 */ /* 0x000ee20000300800 */
[----:B-1----:R-:W-:-:S03]  /*105f0*/  SEL R9, R11, R87, !P3 ;  /* 0x000000570b097207 */ /* 0x002fc60005800000 */
[----:B------:R-:W3:Y:S01]  /*10600*/  LDL.LU R95, [R1+0x1c8] ;  /* 0x0001c800015f7983 */ /* 0x000ee20000300800 */
[----:B------:R-:W-:-:S03]  /*10610*/  SEL R3, R11, R83, !P3 ;  /* 0x000000530b037207 */ /* 0x000fc60005800000 */
[----:B------:R-:W3:Y:S01]  /*10620*/  LDL.LU R91, [R1+0x1c4] ;  /* 0x0001c400015b7983 */ /* 0x000ee20000300800 */
[----:B------:R-:W-:-:S03]  /*10630*/  SEL R154, R11, R79, !P3 ;  /* 0x0000004f0b9a7207 */ /* 0x000fc60005800000 */
[----:B------:R-:W3:Y:S01]  /*10640*/  LDL.LU R87, [R1+0x1c0] ;  /* 0x0001c00001577983 */ /* 0x000ee20000300800 */
[----:B------:R-:W-:-:S03]  /*10650*/  SEL R143, R11, R75, !P3 ;  /* 0x0000004b0b8f7207 */ /* 0x000fc60005800000 */
[----:B------:R-:W3:Y:S01]  /*10660*/  LDL.LU R83, [R1+0x1bc] ;  /* 0x0001bc0001537983 */ /* 0x000ee20000300800 */
[----:B------:R-:W-:-:S03]  /*10670*/  SEL R115, R11, R71, !P3 ;  /* 0x000000470b737207 */ /* 0x000fc60005800000 */
[----:B------:R-:W3:Y:S04]  /*10680*/  LDL.LU R79, [R1+0x1b8] ;  /* 0x0001b800014f7983 */ /* 0x000ee80000300800 */
[----:B------:R-:W3:Y:S04]  /*10690*/  LDL.LU R75, [R1+0x1b4] ;  /* 0x0001b400014b7983 */ /* 0x000ee80000300800 */
[----:B------:R-:W3:Y:S01]  /*106a0*/  LDL.LU R71, [R1+0x1b0] ;  /* 0x0001b00001477983 */ /* 0x000ee20000300800 */
[----:B--2---:R-:W-:-:S03]  /*106b0*/  SEL R7, R11, R67, !P3 ;  /* 0x000000430b077207 */ /* 0x004fc60005800000 */
[----:B------:R-:W2:Y:S01]  /*106c0*/  LDL.LU R67, [R1+0x1ac] ;  /* 0x0001ac0001437983 */ /* 0x000ea20000300800 */
[----:B----4-:R-:W-:-:S03]  /*106d0*/  SEL R153, R11, R63, !P3 ;  /* 0x0000003f0b997207 */ /* 0x010fc60005800000 */
[----:B------:R-:W4:Y:S01]  /*106e0*/  LDL.LU R63, [R1+0x1a8] ;  /* 0x0001a800013f7983 */ /* 0x000f220000300800 */
[----:B------:R-:W-:-:S03]  /*106f0*/  SEL R152, R11, R59, !P3 ;  /* 0x0000003b0b987207 */ /* 0x000fc60005800000 */
[----:B------:R-:W4:Y:S01]  /*10700*/  LDL.LU R59, [R1+0x1a4] ;  /* 0x0001a400013b7983 */ /* 0x000f220000300800 */
[----:B------:R-:W-:-:S03]  /*10710*/  SEL R142, R11, R55, !P3 ;  /* 0x000000370b8e7207 */ /* 0x000fc60005800000 */
[----:B------:R-:W4:Y:S01]  /*10720*/  LDL.LU R55, [R1+0x1a0] ;  /* 0x0001a00001377983 */ /* 0x000f220000300800 */
[----:B------:R-:W-:-:S03]  /*10730*/  SEL R113, R11, R51, !P3 ;  /* 0x000000330b717207 */ /* 0x000fc60005800000 */
[----:B------:R-:W4:Y:S01]  /*10740*/  LDL.LU R51, [R1+0x19c] ;  /* 0x00019c0001337983 */ /* 0x000f220000300800 */
[----:B0-----:R-:W-:-:S03]  /*10750*/  SEL R6, R11, R41, !P3 ;  /* 0x000000290b067207 */ /* 0x001fc60005800000 */
[----:B------:R-:W4:Y:S01]  /*10760*/  LDL.LU R41, [R1+0x198] ;  /* 0x0001980001297983 */ /* 0x000f220000300800 */
[C---:B------:R-:W-:Y:S01]  /*10770*/  SEL R155, R11.reuse, R40, !P3 ;  /* 0x000000280b9b7207 */ /* 0x040fe20005800000 */
[----:B------:R-:W-:Y:S01]  /*10780*/  @!P4 IMAD.MOV R37, RZ, RZ, -R37 ;  /* 0x000000ffff25c224 */ /* 0x000fe200078e0a25 */
[C---:B------:R-:W-:Y:S01]  /*10790*/  SEL R40, R11.reuse, R23, !P3 ;  /* 0x000000170b287207 */ /* 0x040fe20005800000 */
[----:B------:R-:W-:Y:S01]  /*107a0*/  @!P5 IMAD.MOV R27, RZ, RZ, -R27 ;  /* 0x000000ffff1bd224 */ /* 0x000fe200078e0a1b */
[C---:B------:R-:W-:Y:S02]  /*107b0*/  SEL R23, R11.reuse, R19, !P3 ;  /* 0x000000130b177207 */ /* 0x040fe40005800000 */
[C---:B------:R-:W-:Y:S02]  /*107c0*/  SEL R19, R11.reuse, R16, !P3 ;  /* 0x000000100b137207 */ /* 0x040fe40005800000 */
[C---:B------:R-:W-:Y:S02]  /*107d0*/  SEL R44, R11.reuse, R26, !P3 ;  /* 0x0000001a0b2c7207 */ /* 0x040fe40005800000 */
[C---:B------:R-:W-:Y:S01]  /*107e0*/  SEL R16, R11.reuse, R14, !P3 ;  /* 0x0000000e0b107207 */ /* 0x040fe20005800000 */
[----:B------:R0:W-:Y:S01]  /*107f0*/  STL [R1+0xc50], R11 ;  /* 0x000c500b01007387 */ /* 0x0001e20000100800 */
[----:B------:R-:W-:-:S02]  /*10800*/  SEL R45, R11, R38, !P3 ;  /* 0x000000260b2d7207 */ /* 0x000fc40005800000 */
[C---:B------:R-:W-:Y:S02]  /*10810*/  SEL R26, R11.reuse, R21, !P3 ;  /* 0x000000150b1a7207 */ /* 0x040fe40005800000 */
[C---:B------:R-:W-:Y:S02]  /*10820*/  SEL R14, R11.reuse, R13, !P3 ;  /* 0x0000000d0b0e7207 */ /* 0x040fe40005800000 */
[C---:B------:R-:W-:Y:S02]  /*10830*/  SEL R139, R11.reuse, R139, !P3 ;  /* 0x0000008b0b8b7207 */ /* 0x040fe40005800000 */
[C---:B------:R-:W-:Y:S02]  /*10840*/  SEL R138, R11.reuse, R138, !P3 ;  /* 0x0000008a0b8a7207 */ /* 0x040fe40005800000 */
[C---:B------:R-:W-:Y:S02]  /*10850*/  SEL R135, R11.reuse, R135, !P3 ;  /* 0x000000870b877207 */ /* 0x040fe40005800000 */
        /* <DEDUP_REMOVED lines=33> */
[----:B------:R-:W-:Y:S01]  /*10a70*/  SEL R27, R11, R27, !P3 ;  /* 0x0000001b0b1b7207 */ /* 0x000fe20005800000 */
[----:B------:R-:W-:Y:S01]  /*10a80*/  IMAD R12, R155, UR9, RZ ;  /* 0x000000099b0c7c24 */ /* 0x000fe2000f8e02ff */
[C---:B---3--:R-:W-:Y:S02]  /*10a90*/  SEL R151, R11.reuse, R132, !P3 ;  /* 0x000000840b977207 */ /* 0x048fe40005800000 */
        /* <DEDUP_REMOVED lines=54> */
[C---:B------:R-:W-:Y:S01]  /*10e00*/  SEL R43, R11.reuse, R25, !P3 ;  /* 0x000000190b2b7207 */ /* 0x040fe20005800000 */
[----:B------:R-:W-:Y:S01]  /*10e10*/  IMAD R77, R86, UR9, RZ ;  /* 0x00000009564d7c24 */ /* 0x000fe2000f8e02ff */
[----:B--2---:R-:W-:-:S02]  /*10e20*/  SEL R110, R11, R67, !P3 ;  /* 0x000000430b6e7207 */ /* 0x004fc40005800000 */
[C---:B------:R-:W-:Y:S02]  /*10e30*/  SEL R67, R11.reuse, R60, !P3 ;  /* 0x0000003c0b437207 */ /* 0x040fe40005800000 */
[C---:B----4-:R-:W-:Y:S02]  /*10e40*/  SEL R108, R11.reuse, R63, !P3 ;  /* 0x0000003f0b6c7207 */ /* 0x050fe40005800000 */
        /* <DEDUP_REMOVED lines=16> */
[----:B------:R-:W-:Y:S01]  /*10f50*/  SEL R17, R11, R15, !P3 ;  /* 0x0000000f0b117207 */ /* 0x000fe20005800000 */
[----:B0-----:R-:W-:Y:S02]  /*10f60*/  IMAD R11, R153, UR9, RZ ;  /* 0x00000009990b7c24 */ /* 0x001fe4000f8e02ff */
[----:B------:R-:W-:-:S03]  /*10f70*/  IMAD R39, R148, UR9, RZ ;  /* 0x0000000994277c24 */ /* 0x000fc6000f8e02ff */
[----:B------:R0:W-:Y:S01]  /*10f80*/  STL [R1+0x228], R11 ;  /* 0x0002280b01007387 */ /* 0x0001e20000100800 */
[----:B------:R-:W-:Y:S01]  /*10f90*/  IMAD R15, R154, UR9, RZ ;  /* 0x000000099a0f7c24 */ /* 0x000fe2000f8e02ff */
[----:B------:R-:W-:Y:S01]  /*10fa0*/  LEA R86, P4, R12, R8, 0x1 ;  /* 0x000000080c567211 */ /* 0x000fe200078808ff */
[----:B0-----:R-:W-:-:S05]  /*10fb0*/  IMAD R11, R151, UR9, RZ ;  /* 0x00000009970b7c24 */ /* 0x001fca000f8e02ff */
[----:B------:R-:W-:Y:S01]  /*10fc0*/  STL [R1+0x214], R11 ;  /* 0x0002140b01007387 */ /* 0x000fe20000100800 */
[----:B------:R-:W-:-:S03]  /*10fd0*/  IMAD R18, R152, UR9, RZ ;  /* 0x0000000998127c24 */ /* 0x000fc6000f8e02ff */
[----:B------:R-:W-:Y:S01]  /*10fe0*/  STL [R1+0x204], R39 ;  /* 0x0002042701007387 */ /* 0x000fe20000100800 */
[----:B------:R-:W-:-:S03]  /*10ff0*/  IMAD R74, R90, UR9, RZ ;  /* 0x000000095a4a7c24 */ /* 0x000fc6000f8e02ff */
[----:B------:R-:W-:Y:S01]  /*11000*/  STL [R1+0xd1c], R128 ;  /* 0x000d1c8001007387 */ /* 0x000fe20000100800 */
[----:B------:R-:W-:-:S03]  /*11010*/  LEA R90, P5, R15, R8, 0x1 ;  /* 0x000000080f5a7211 */ /* 0x000fc600078a08ff */
[----:B------:R-:W-:Y:S01]  /*11020*/  STL [R1+0xd0c], R118 ;  /* 0x000d0c7601007387 */ /* 0x000fe20000100800 */
[----:B------:R-:W-:-:S03]  /*11030*/  IMAD R22, R150, UR9, RZ ;  /* 0x0000000996167c24 */ /* 0x000fc6000f8e02ff */
[----:B------:R-:W-:Y:S04]  /*11040*/  STL [R1+0xd20], R129 ;  /* 0x000d208101007387 */ /* 0x000fe80000100800 */
[----:B------:R-:W-:Y:S04]  /*11050*/  STL [R1+0xd14], R121 ;  /* 0x000d147901007387 */ /* 0x000fe80000100800 */
[----:B------:R0:W-:Y:S01]  /*11060*/  STL [R1+0x19c], R86 ;  /* 0x00019c5601007387 */ /* 0x0001e20000100800 */
[----:B------:R-:W-:-:S03]  /*11070*/  IMAD R25, R147, UR9, RZ ;  /* 0x0000000993197c24 */ /* 0x000fc6000f8e02ff */
[----:B------:R1:W-:Y:S01]  /*11080*/  STL [R1+0x1dc], R90 ;  /* 0x0001dc5a01007387 */ /* 0x0003e20000100800 */
[----:B0-----:R-:W-:Y:S02]  /*11090*/  LEA.HI.X.SX32 R86, R12, R5, 0x1, P4 ;  /* 0x000000050c567211 */ /* 0x001fe400020f0eff */
[-C--:B------:R-:W-:Y:S02]  /*110a0*/  LEA R12, P6, R18, R8.reuse, 0x1 ;  /* 0x00000008120c7211 */ /* 0x080fe400078c08ff */
[----:B-1----:R-:W-:Y:S01]  /*110b0*/  LEA R90, P4, R22, R8, 0x1 ;  /* 0x00000008165a7211 */ /* 0x002fe200078808ff */
[----:B------:R0:W-:Y:S01]  /*110c0*/  STL [R1+0x198], R86 ;  /* 0x0001985601007387 */ /* 0x0001e20000100800 */
[----:B------:R-:W-:-:S03]  /*110d0*/  IMAD R39, R145, UR9, RZ ;  /* 0x0000000991277c24 */ /* 0x000fc6000f8e02ff */
[----:B------:R1:W-:Y:S01]  /*110e0*/  STL [R1+0x23c], R12 ;  /* 0x00023c0c01007387 */ /* 0x0003e20000100800 */
[----:B0-----:R-:W-:-:S03]  /*110f0*/  LEA.HI.X.SX32 R86, R15, R5, 0x1, P5 ;  /* 0x000000050f567211 */ /* 0x001fc600028f0eff */
[----:B------:R-:W-:Y:S01]  /*11100*/  STL [R1+0x5e0], R90 ;  /* 0x0005e05a01007387 */ /* 0x000fe20000100800 */
[----:B-1----:R-:W-:-:S03]  /*11110*/  LEA R12, P5, R25, R8, 0x1 ;  /* 0x00000008190c7211 */ /* 0x002fc600078a08ff */
[----:B------:R-:W-:Y:S01]  /*11120*/  STL [R1+0x1d8], R86 ;  /* 0x0001d85601007387 */ /* 0x000fe20000100800 */
[----:B------:R-:W-:-:S03]  /*11130*/  LEA.HI.X.SX32 R15, R18, R5, 0x1, P6 ;  /* 0x00000005120f7211 */ /* 0x000fc600030f0eff */
[----:B------:R-:W-:Y:S01]  /*11140*/  STL [R1+0xcd4], R18 ;  /* 0x000cd41201007387 */ /* 0x000fe20000100800 */
[----:B------:R-:W-:-:S03]  /*11150*/  IMAD R42, R128, UR9, RZ ;  /* 0x00000009802a7c24 */ /* 0x000fc6000f8e02ff */
[----:B------:R0:W-:Y:S04]  /*11160*/  STL [R1+0x608], R12 ;  /* 0x0006080c01007387 */ /* 0x0001e80000100800 */
[----:B------:R1:W-:Y:S01]  /*11170*/  STL [R1+0x238], R15 ;  /* 0x0002380f01007387 */ /* 0x0003e20000100800 */
[----:B0-----:R-:W-:-:S03]  /*11180*/  LEA R12, P6, R39, R8, 0x1 ;  /* 0x00000008270c7211 */ /* 0x001fc600078c08ff */
[----:B------:R-:W-:Y:S01]  /*11190*/  STL [R1+0xcdc], R22 ;  /* 0x000cdc1601007387 */ /* 0x000fe20000100800 */
[----:B-1----:R-:W-:-:S03]  /*111a0*/  LEA.HI.X.SX32 R15, R22, R5, 0x1, P4 ;  /* 0x00000005160f7211 */ /* 0x002fc600020f0eff */
[----:B------:R0:W-:Y:S01]  /*111b0*/  STL [R1+0x630], R12 ;  /* 0x0006300c01007387 */ /* 0x0001e20000100800 */
[----:B------:R-:W-:-:S03]  /*111c0*/  IMAD R46, R118, UR9, RZ ;  /* 0x00000009762e7c24 */ /* 0x000fc6000f8e02ff */
        /* <DEDUP_REMOVED lines=52> */
[----:B------:R0:W-:Y:S04]  /*11510*/  STL [R1+0x75c], R12 ;  /* 0x00075c0c01007387 */ /* 0x0001e80000100800 */
        /* <DEDUP_REMOVED lines=30> */
[----:B------:R-:W-:Y:S01]  /*11700*/  IMAD R65, R65, UR29, RZ ;  /* 0x0000001d41417c24 */ /* 0x000fe2000f8e02ff */
[----:B0-----:R-:W-:Y:S02]  /*11710*/  LEA R12, P6, R76, R8, 0x1 ;  /* 0x000000084c0c7211 */ /* 0x001fe400078c08ff */
[----:B------:R-:W-:Y:S01]  /*11720*/  STL [R1+0xcfc], R80 ;  /* 0x000cfc5001007387 */ /* 0x000fe20000100800 */
[----:B-1----:R-:W-:-:S03]  /*11730*/  LEA.HI.X.SX32 R15, R80, R5, 0x1, P4 ;  /* 0x00000005500f7211 */ /* 0x002fc600020f0eff */
[----:B------:R0:W-:Y:S01]  /*11740*/  STL [R1+0x81c], R12 ;  /* 0x00081c0c01007387 */ /* 0x0001e20000100800 */
[----:B------:R-:W-:Y:S01]  /*11750*/  LEA.HI.X.SX32 R18, R82, R5, 0x1, P5 ;  /* 0x0000000552127211 */ /* 0x000fe200028f0eff */
[----:B------:R-:W-:Y:S02]  /*11760*/  IMAD R59, R59, UR33, RZ ;  /* 0x000000213b3b7c24 */ /* 0x000fe4000f8e02ff */
[----:B------:R1:W-:Y:S01]  /*11770*/  STL [R1+0x7d8], R15 ;  /* 0x0007d80f01007387 */ /* 0x0003e20000100800 */
[-C--:B0-----:R-:W-:Y:S02]  /*11780*/  LEA R12, P4, R70, R8.reuse, 0x1 ;  /* 0x00000008460c7211 */ /* 0x081fe400078808ff */
[----:B-1----:R-:W-:-:S03]  /*11790*/  LEA R15, P5, R65, R8, 0x1 ;  /* 0x00000008410f7211 */ /* 0x002fc600078a08ff */
[----:B------:R0:W-:Y:S04]  /*117a0*/  STL [R1+0x83c], R12 ;  /* 0x00083c0c01007387 */ /* 0x0001e80000100800 */
[----:B------:R-:W-:Y:S01]  /*117b0*/  STL [R1+0x7f8], R18 ;  /* 0x0007f81201007387 */ /* 0x000fe20000100800 */
[----:B------:R-:W-:-:S03]  /*117c0*/  IMAD R53, R53, UR37, RZ ;  /* 0x0000002535357c24 */ /* 0x000fc6000f8e02ff */
[----:B------:R-:W-:Y:S01]  /*117d0*/  STL [R1+0xc80], R76 ;  /* 0x000c804c01007387 */ /* 0x000fe20000100800 */
[----:B0-----:R-:W-:-:S03]  /*117e0*/  LEA.HI.X.SX32 R12, R76, R5, 0x1, P6 ;  /* 0x000000054c0c7211 */ /* 0x001fc600030f0eff */
        /* <DEDUP_REMOVED lines=49> */
[----:B------:R-:W-:Y:S01]  /*11b00*/  LEA R18, P5, R35, R8, 0x1 ;  /* 0x0000000823127211 */ /* 0x000fe200078a08ff */
[----:B------:R-:W-:Y:S02]  /*11b10*/  IMAD R143, R143, UR9, RZ ;  /* 0x000000098f8f7c24 */ /* 0x000fe4000f8e02ff */
        /* <DEDUP_REMOVED lines=8> */
[----:B------:R0:W-:Y:S01]  /*11ba0*/  STL [R1+0x1a4], R12 ;  /* 0x0001a40c01007387 */ /* 0x0001e20000100800 */
[----:B------:R-:W-:-:S03]  /*11bb0*/  IMAD R141, R141, UR9, RZ ;  /* 0x000000098d8d7c24 */ /* 0x000fc6000f8e02ff */
[----:B------:R1:W-:Y:S01]  /*11bc0*/  STL [R1+0x958], R13 ;  /* 0x0009580d01007387 */ /* 0x0003e20000100800 */
[----:B0-----:R-:W-:-:S03]  /*11bd0*/  LEA R12, P4, R143, R8, 0x1 ;  /* 0x000000088f0c7211 */ /* 0x001fc600078808ff */
[----:B------:R-:W-:Y:S01]  /*11be0*/  STL [R1+0xcf8], R35 ;  /* 0x000cf82301007387 */ /* 0x000fe20000100800 */
[----:B-1----:R-:W-:-:S03]  /*11bf0*/  LEA.HI.X.SX32 R13, R35, R5, 0x1, P5 ;  /* 0x00000005230d7211 */ /* 0x002fc600028f0eff */
[----:B------:R0:W-:Y:S01]  /*11c00*/  STL [R1+0x1e4], R12 ;  /* 0x0001e40c01007387 */ /* 0x0001e20000100800 */
[----:B------:R-:W-:Y:S01]  /*11c10*/  LEA.HI.X.SX32 R15, R144, R5, 0x1, P6 ;  /* 0x00000005900f7211 */ /* 0x000fe200030f0eff */
[----:B------:R-:W-:Y:S02]  /*11c20*/  IMAD R137, R146, UR9, RZ ;  /* 0x0000000992897c24 */ /* 0x000fe4000f8e02ff */
[----:B------:R1:W-:Y:S01]  /*11c30*/  STL [R1+0x978], R13 ;  /* 0x0009780d01007387 */ /* 0x0003e20000100800 */
[-C--:B0-----:R-:W-:Y:S01]  /*11c40*/  LEA R12, P5, R142, R8.reuse, 0x1 ;  /* 0x000000088e0c7211 */ /* 0x081fe200078a08ff */
[----:B------:R-:W-:Y:S01]  /*11c50*/  IMAD R136, R136, UR9, RZ ;  /* 0x0000000988887c24 */ /* 0x000fe2000f8e02ff */
[----:B-1----:R-:W-:-:S03]  /*11c60*/  LEA R13, P6, R141, R8, 0x1 ;  /* 0x000000088d0d7211 */ /* 0x002fc600078c08ff */
[----:B------:R0:W-:Y:S04]  /*11c70*/  STL [R1+0x244], R12 ;  /* 0x0002440c01007387 */ /* 0x0001e80000100800 */
[----:B------:R1:W-:Y:S01]  /*11c80*/  STL [R1+0x1a0], R15 ;  /* 0x0001a00f01007387 */ /* 0x0003e20000100800 */
[----:B------:R-:W-:Y:S01]  /*11c90*/  IMAD R126, R126, UR9, RZ ;  /* 0x000000097e7e7c24 */ /* 0x000fe2000f8e02ff */
[----:B0-----:R-:W-:Y:S02]  /*11ca0*/  LEA.HI.X.SX32 R12, R143, R5, 0x1, P4 ;  /* 0x000000058f0c7211 */ /* 0x001fe400020f0eff */
[----:B------:R0:W-:Y:S01]  /*11cb0*/  STL [R1+0x5e8], R13 ;  /* 0x0005e80d01007387 */ /* 0x0001e20000100800 */
[----:B-1----:R-:W-:-:S03]  /*11cc0*/  LEA R15, P4, R137, R8, 0x1 ;  /* 0x00000008890f7211 */ /* 0x002fc600078808ff */
[----:B------:R1:W-:Y:S01]  /*11cd0*/  STL [R1+0x1e0], R12 ;  /* 0x0001e00c01007387 */ /* 0x0003e20000100800 */
[----:B0-----:R-:W-:-:S03]  /*11ce0*/  LEA.HI.X.SX32 R13, R142, R5, 0x1, P5 ;  /* 0x000000058e0d7211 */ /* 0x001fc600028f0eff */
[----:B------:R0:W-:Y:S01]  /*11cf0*/  STL [R1+0x610], R15 ;  /* 0x0006100f01007387 */ /* 0x0001e20000100800 */
[----:B-1----:R-:W-:-:S03]  /*11d00*/  LEA R12, P5, R136, R8, 0x1 ;  /* 0x00000008880c7211 */ /* 0x002fc600078a08ff */
[----:B------:R1:W-:Y:S01]  /*11d10*/  STL [R1+0x240], R13 ;  /* 0x0002400d01007387 */ /* 0x0003e20000100800 */
[----:B0-----:R-:W-:-:S03]  /*11d20*/  LEA.HI.X.SX32 R15, R141, R5, 0x1, P6 ;  /* 0x000000058d0f7211 */ /* 0x001fc600030f0eff */
[----:B------:R0:W-:Y:S01]  /*11d30*/  STL [R1+0x638], R12 ;  /* 0x0006380c01007387 */ /* 0x0001e20000100800 */
[----:B-1----:R-:W-:-:S03]  /*11d40*/  LEA R13, P6, R126, R8, 0x1 ;  /* 0x000000087e0d7211 */ /* 0x002fc600078c08ff */
[----:B------:R1:W-:Y:S04]  /*11d50*/  STL [R1+0x5e4], R15 ;  /* 0x0005e40f01007387 */ /* 0x0003e80000100800 */
[----:B------:R-:W-:Y:S01]  /*11d60*/  STL [R1+0xd24], R137 ;  /* 0x000d248901007387 */ /* 0x000fe20000100800 */
[----:B0-----:R-:W-:-:S03]  /*11d70*/  LEA.HI.X.SX32 R12, R137, R5, 0x1, P4 ;  /* 0x00000005890c7211 */ /* 0x001fc600020f0eff */
[----:B------:R0:W-:Y:S04]  /*11d80*/  STL [R1+0x660], R13 ;  /* 0x0006600d01007387 */ /* 0x0001e80000100800 */
[----:B------:R-:W-:Y:S04]  /*11d90*/  STL [R1+0xd2c], R137 ;  /* 0x000d2c8901007387 */ /* 0x000fe80000100800 */
[----:B------:R2:W-:Y:S04]  /*11da0*/  STL [R1+0x60c], R12 ;  /* 0x00060c0c01007387 */ /* 0x0005e80000100800 */
[----:B------:R-:W-:Y:S04]  /*11db0*/  STL [R1+0xd30], R137 ;  /* 0x000d308901007387 */ /* 0x000fe80000100800 */
[----:B------:R-:W-:Y:S04]  /*11dc0*/  STL [R1+0xd38], R137 ;  /* 0x000d388901007387 */ /* 0x000fe80000100800 */
[----:B------:R-:W-:Y:S04]  /*11dd0*/  STL [R1+0xd40], R137 ;  /* 0x000d408901007387 */ /* 0x000fe80000100800 */
[----:B------:R-:W-:Y:S04]  /*11de0*/  STL [R1+0xd48], R137 ;  /* 0x000d488901007387 */ /* 0x000fe80000100800 */
[----:B------:R-:W-:Y:S01]  /*11df0*/  STL [R1+0xd50], R137 ;  /* 0x000d508901007387 */ /* 0x000fe20000100800 */
[----:B------:R-:W-:-:S03]  /*11e00*/  IMAD R116, R116, UR9, RZ ;  /* 0x0000000974747c24 */ /* 0x000fc6000f8e02ff */
[----:B------:R-:W-:Y:S04]  /*11e10*/  STL [R1+0xd58], R137 ;  /* 0x000d588901007387 */ /* 0x000fe80000100800 */
[----:B------:R-:W-:Y:S04]  /*11e20*/  STL [R1+0xd60], R137 ;  /* 0x000d608901007387 */ /* 0x000fe80000100800 */
[----:B------:R-:W-:Y:S04]  /*11e30*/  STL [R1+0xd68], R137 ;  /* 0x000d688901007387 */ /* 0x000fe80000100800 */
[----:B------:R-:W-:Y:S01]  /*11e40*/  STL [R1+0xd70], R137 ;  /* 0x000d708901007387 */ /* 0x000fe20000100800 */
[----:B------:R-:W-:-:S03]  /*11e50*/  IMAD R108, R108, UR9, RZ ;  /* 0x000000096c6c7c24 */ /* 0x000fc6000f8e02ff */
[----:B------:R-:W-:Y:S01]  /*11e60*/  STL [R1+0xd78], R137 ;  /* 0x000d788901007387 */ /* 0x000fe20000100800 */
[----:B-1----:R-:W-:-:S03]  /*11e70*/  LEA R15, P4, R116, R8, 0x1 ;  /* 0x00000008740f7211 */ /* 0x002fc600078808ff */
[----:B------:R-:W-:Y:S04]  /*11e80*/  STL [R1+0xd80], R137 ;  /* 0x000d808901007387 */ /* 0x000fe80000100800 */
[----:B------:R-:W-:Y:S01]  /*11e90*/  STL [R1+0xd88], R137 ;  /* 0x000d888901007387 */ /* 0x000fe20000100800 */
[----:B0-----:R-:W-:-:S03]  /*11ea0*/  LEA.HI.X.SX32 R13, R136, R5, 0x1, P5 ;  /* 0x00000005880d7211 */ /* 0x001fc600028f0eff */
[----:B------:R-:W-:Y:S01]  /*11eb0*/  STL [R1+0xd90], R137 ;  /* 0x000d908901007387 */ /* 0x000fe20000100800 */
[----:B------:R-:W-:-:S03]  /*11ec0*/  IMAD R100, R100, UR9, RZ ;  /* 0x0000000964647c24 */ /* 0x000fc6000f8e02ff */
[----:B------:R-:W-:Y:S01]  /*11ed0*/  STL [R1+0xd98], R137 ;  /* 0x000d988901007387 */ /* 0x000fe20000100800 */
[----:B--2---:R-:W-:-:S03]  /*11ee0*/  LEA R12, P5, R108, R8, 0x1 ;  /* 0x000000086c0c7211 */ /* 0x004fc600078a08ff */
[----:B------:R-:W-:Y:S04]  /*11ef0*/  STL [R1+0xda0], R137 ;  /* 0x000da08901007387 */ /* 0x000fe80000100800 */
[----:B------:R-:W-:Y:S04]  /*11f00*/  STL [R1+0xda8], R137 ;  /* 0x000da88901007387 */ /* 0x000fe80000100800 */
[----:B------:R-:W-:Y:S04]  /*11f10*/  STL [R1+0xdb0], R137 ;  /* 0x000db08901007387 */ /* 0x000fe80000100800 */
[----:B------:R-:W-:Y:S04]  /*11f20*/  STL [R1+0xdb8], R137 ;  /* 0x000db88901007387 */ /* 0x000fe80000100800 */
[----:B------:R0:W-:Y:S01]  /*11f30*/  STL [R1+0x684], R15 ;  /* 0x0006840f01007387 */ /* 0x0001e20000100800 */
[----:B------:R-:W-:-:S03]  /*11f40*/  IMAD R135, R135, UR9, RZ ;  /* 0x0000000987877c24 */ /* 0x000fc6000f8e02ff */
[----:B------:R1:W-:Y:S01]  /*11f50*/  STL [R1+0x634], R13 ;  /* 0x0006340d01007387 */ /* 0x0003e20000100800 */
[----:B0-----:R-:W-:-:S03]  /*11f60*/  LEA.HI.X.SX32 R15, R126, R5, 0x1, P6 ;  /* 0x000000057e0f7211 */ /* 0x001fc600030f0eff */
[----:B------:R0:W-:Y:S01]  /*11f70*/  STL [R1+0x6a4], R12 ;  /* 0x0006a40c01007387 */ /* 0x0001e20000100800 */
[----:B-1----:R-:W-:-:S03]  /*11f80*/  LEA R13, P6, R100, R8, 0x1 ;  /* 0x00000008640d7211 */ /* 0x002fc600078c08ff */
        /* <DEDUP_REMOVED lines=23> */
[----:B------:R-:W-:Y:S04]  /*12100*/  STL [R1+0xd34], R135 ;  /* 0x000d348701007387 */ /* 0x000fe80000100800 */
[----:B------:R1:W-:Y:S04]  /*12110*/  STL [R1+0x6e0], R12 ;  /* 0x0006e00c01007387 */ /* 0x0003e80000100800 */
[----:B------:R-:W-:Y:S01]  /*12120*/  STL [R1+0xd3c], R135 ;  /* 0x000d3c8701007387 */ /* 0x000fe20000100800 */
[----:B0-----:R-:W-:-:S03]  /*12130*/  LEA.HI.X.SX32 R13, R127, R5, 0x1, P5 ;  /* 0x000000057f0d7211 */ /* 0x001fc600028f0eff */
[----:B------:R-:W-:Y:S01]  /*12140*/  STL [R1+0xd44], R135 ;  /* 0x000d448701007387 */ /* 0x000fe20000100800 */
[----:B-1----:R-:W-:-:S03]  /*12150*/  LEA R12, P4, R107, R8, 0x1 ;  /* 0x000000086b0c7211 */ /* 0x002fc600078808ff */
[----:B------:R-:W-:Y:S01]  /*12160*/  STL [R1+0xd4c], R135 ;  /* 0x000d4c8701007387 */ /* 0x000fe20000100800 */
[----:B------:R-:W-:-:S03]  /*12170*/  IMAD R93, R93, UR9, RZ ;  /* 0x000000095d5d7c24 */ /* 0x000fc6000f8e02ff */
[----:B------:R-:W-:Y:S04]  /*12180*/  STL [R1+0xd18], R127 ;  /* 0x000d187f01007387 */ /* 0x000fe80000100800 */
        /* <DEDUP_REMOVED lines=8> */
[----:B0-----:R-:W-:Y:S01]  /*12210*/  LEA R12, P6, R93, R8, 0x1 ;  /* 0x000000085d0c7211 */ /* 0x001fe200078c08ff */
[----:B------:R-:W-:Y:S01]  /*12220*/  IMAD R85, R85, UR9, RZ ;  /* 0x0000000955557c24 */ /* 0x000fe2000f8e02ff */
[----:B-1----:R-:W-:-:S03]  /*12230*/  LEA.HI.X.SX32 R13, R107, R5, 0x1, P4 ;  /* 0x000000056b0d7211 */ /* 0x002fc600020f0eff */
[----:B------:R0:W-:Y:S01]  /*12240*/  STL [R1+0x784], R12 ;  /* 0x0007840c01007387 */ /* 0x0001e20000100800 */
[----:B------:R-:W-:Y:S01]  /*12250*/  IMAD R99, R99, UR12, RZ ;  /* 0x0000000c63637c24 */ /* 0x000fe2000f8e02ff */
[-C--:B------:R-:W-:Y:S01]  /*12260*/  LEA R128, P4, R89, R8.reuse, 0x1 ;  /* 0x0000000859807211 */ /* 0x080fe200078808ff */
[----:B------:R-:W-:Y:S01]  /*12270*/  IMAD R81, R81, UR16, RZ ;  /* 0x0000001051517c24 */ /* 0x000fe2000f8e02ff */
[----:B------:R1:W-:Y:S01]  /*12280*/  STL [R1+0x740], R13 ;  /* 0x0007400d01007387 */ /* 0x0003e20000100800 */
[----:B------:R-:W-:Y:S01]  /*12290*/  IMAD R75, R75, UR20, RZ ;  /* 0x000000144b4b7c24 */ /* 0x000fe2000f8e02ff */
[-C--:B0-----:R-:W-:Y:S01]  /*122a0*/  LEA.HI.X.SX32 R12, R98, R5.reuse, 0x1, P5 ;  /* 0x00000005620c7211 */ /* 0x081fe200028f0eff */
[----:B------:R-:W-:Y:S01]  /*122b0*/  IMAD R69, R69, UR26, RZ ;  /* 0x0000001a45457c24 */ /* 0x000fe2000f8e02ff */
[----:B------:R-:W-:Y:S01]  /*122c0*/  LEA R127, P5, R85, R8, 0x1 ;  /* 0x00000008557f7211 */ /* 0x000fe200078a08ff */
[----:B------:R-:W-:Y:S01]  /*122d0*/  IMAD R63, R63, UR30, RZ ;  /* 0x0000001e3f3f7c24 */ /* 0x000fe2000f8e02ff */
[-C--:B-1----:R-:W-:Y:S01]  /*122e0*/  LEA.HI.X.SX32 R13, R93, R5.reuse, 0x1, P6 ;  /* 0x000000055d0d7211 */ /* 0x082fe200030f0eff */
[----:B------:R0:W-:Y:S01]  /*122f0*/  STL [R1+0x760], R12 ;  /* 0x0007600c01007387 */ /* 0x0001e20000100800 */
[----:B------:R-:W-:Y:S01]  /*12300*/  LEA.HI.X.SX32 R129, R89, R5, 0x1, P4 ;  /* 0x0000000559817211 */ /* 0x000fe200020f0eff */
[----:B------:R-:W-:-:S02]  /*12310*/  IMAD R57, R57, UR34, RZ ;  /* 0x0000002239397c24 */ /* 0x000fc4000f8e02ff */
[----:B------:R-:W-:Y:S01]  /*12320*/  IMAD R51, R51, UR38, RZ ;  /* 0x0000002633337c24 */ /* 0x000fe2000f8e02ff */
[----:B------:R-:W-:Y:S01]  /*12330*/  STL [R1+0x7a4], R128 ;  /* 0x0007a48001007387 */ /* 0x000fe20000100800 */
[----:B------:R-:W-:Y:S02]  /*12340*/  IMAD R45, R45, UR42, RZ ;  /* 0x0000002a2d2d7c24 */ /* 0x000fe4000f8e02ff */
[----:B------:R-:W-:Y:S02]  /*12350*/  IMAD R40, R40, UR46, RZ ;  /* 0x0000002e28287c24 */ /* 0x000fe4000f8e02ff */
[----:B------:R-:W-:Y:S01]  /*12360*/  IMAD R23, R23, UR50, RZ ;  /* 0x0000003217177c24 */ /* 0x000fe2000f8e02ff */
[----:B0-----:R-:W-:Y:S01]  /*12370*/  LEA R12, P6, R99, R8, 0x1 ;  /* 0x00000008630c7211 */ /* 0x001fe200078c08ff */
[----:B------:R0:W-:Y:S01]  /*12380*/  STL [R1+0x780], R13 ;  /* 0x0007800d01007387 */ /* 0x0001e20000100800 */
[----:B------:R-:W-:Y:S02]  /*12390*/  IMAD R17, R17, UR54, RZ ;  /* 0x0000003611117c24 */ /* 0x000fe4000f8e02ff */
[----:B------:R-:W-:Y:S01]  /*123a0*/  IMAD R28, R28, UR58, RZ ;  /* 0x0000003a1c1c7c24 */ /* 0x000fe2000f8e02ff */
[----:B------:R-:W-:Y:S01]  /*123b0*/  STL [R1+0x7c4], R127 ;  /* 0x0007c47f01007387 */ /* 0x000fe20000100800 */
[----:B------:R-:W-:-:S02]  /*123c0*/  IMAD R32, R32, UR62, RZ ;  /* 0x0000003e20207c24 */ /* 0x000fc4000f8e02ff */
[----:B------:R-:W-:Y:S01]  /*123d0*/  IMAD R36, R36, UR66, RZ ;  /* 0x0000004224247c24 */ /* 0x000fe2000f8e02ff */
[----:B------:R1:W-:Y:S01]  /*123e0*/  STL [R1+0x7e4], R12 ;  /* 0x0007e40c01007387 */ /* 0x0003e20000100800 */
[----:B------:R-:W-:Y:S01]  /*123f0*/  IMAD R140, R140, UR9, RZ ;  /* 0x000000098c8c7c24 */ /* 0x000fe2000f8e02ff */
[-C--:B0-----:R-:W-:Y:S01]  /*12400*/  LEA R13, P4, R81, R8.reuse, 0x1 ;  /* 0x00000008510d7211 */ /* 0x081fe200078808ff */
[----:B------:R-:W-:Y:S01]  /*12410*/  IMAD R115, R115, UR9, RZ ;  /* 0x0000000973737c24 */ /* 0x000fe2000f8e02ff */
[----:B------:R-:W-:Y:S01]  /*12420*/  STL [R1+0x7a0], R129 ;  /* 0x0007a08101007387 */ /* 0x000fe20000100800 */
[----:B------:R-:W-:Y:S02]  /*12430*/  IMAD R113, R113, UR9, RZ ;  /* 0x0000000971717c24 */ /* 0x000fe4000f8e02ff */
[----:B------:R-:W-:Y:S02]  /*12440*/  IMAD R11, R149, UR9, RZ ;  /* 0x00000009950b7c24 */ /* 0x000fe4000f8e02ff */
[----:B------:R-:W-:Y:S01]  /*12450*/  IMAD R10, R10, UR9, RZ ;  /* 0x000000090a0a7c24 */ /* 0x000fe2000f8e02ff */
[----:B-1----:R-:W-:Y:S01]  /*12460*/  LEA.HI.X.SX32 R12, R85, R5, 0x1, P5 ;  /* 0x00000005550c7211 */ /* 0x002fe200028f0eff */
[----:B------:R0:W-:Y:S01]  /*12470*/  STL [R1+0x804], R13 ;  /* 0x0008040d01007387 */ /* 0x0001e20000100800 */
[----:B------:R-:W-:Y:S01]  /*12480*/  LEA R15, P5, R75, R8, 0x1 ;  /* 0x000000084b0f7211 */ /* 0x000fe200078a08ff */
[----:B------:R-:W-:-:S02]  /*12490*/  IMAD R134, R134, UR9, RZ ;  /* 0x0000000986867c24 */ /* 0x000fc4000f8e02ff */
[----:B------:R-:W-:Y:S01]  /*124a0*/  IMAD R124, R124, UR9, RZ ;  /* 0x000000097c7c7c24 */ /* 0x000fe2000f8e02ff */
[----:B------:R1:W-:Y:S01]  /*124b0*/  STL [R1+0x7c0], R12 ;  /* 0x0007c00c01007387 */ /* 0x0003e20000100800 */
[----:B------:R-:W-:Y:S02]  /*124c0*/  IMAD R114, R114, UR9, RZ ;  /* 0x0000000972727c24 */ /* 0x000fe4000f8e02ff */
[----:B------:R-:W-:Y:S02]  /*124d0*/  IMAD R106, R106, UR9, RZ ;  /* 0x000000096a6a7c24 */ /* 0x000fe4000f8e02ff */
[----:B------:R-:W-:Y:S01]  /*124e0*/  IMAD R139, R139, UR9, RZ ;  /* 0x000000098b8b7c24 */ /* 0x000fe2000f8e02ff */
[----:B0-----:R-:W-:Y:S01]  /*124f0*/  LEA.HI.X.SX32 R13, R99, R5, 0x1, P6 ;  /* 0x00000005630d7211 */ /* 0x001fe200030f0eff */
[----:B------:R0:W-:Y:S01]  /*12500*/  STL [R1+0x824], R15 ;  /* 0x0008240f01007387 */ /* 0x0001e20000100800 */
[----:B------:R-:W-:Y:S02]  /*12510*/  IMAD R133, R133, UR9, RZ ;  /* 0x0000000985857c24 */ /* 0x000fe4000f8e02ff */
[----:B------:R-:W-:Y:S01]  /*12520*/  IMAD R125, R125, UR9, RZ ;  /* 0x000000097d7d7c24 */ /* 0x000fe2000f8e02ff */
[----:B-1----:R-:W-:Y:S01]  /*12530*/  LEA R12, P6, R69, R8, 0x1 ;  /* 0x00000008450c7211 */ /* 0x002fe200078c08ff */
[----:B------:R1:W-:Y:S01]  /*12540*/  STL [R1+0x7e0], R13 ;  /* 0x0007e00d01007387 */ /* 0x0003e20000100800 */
[----:B------:R-:W-:-:S02]  /*12550*/  IMAD R117, R117, UR9, RZ ;  /* 0x0000000975757c24 */ /* 0x000fc4000f8e02ff */
[----:B------:R-:W-:Y:S02]  /*12560*/  IMAD R105, R105, UR9, RZ ;  /* 0x0000000969697c24 */ /* 0x000fe4000f8e02ff */
[----:B------:R-:W-:Y:S01]  /*12570*/  IMAD R97, R97, UR9, RZ ;  /* 0x0000000961617c24 */ /* 0x000fe2000f8e02ff */
[----:B0-----:R-:W-:Y:S01]  /*12580*/  LEA.HI.X.SX32 R15, R81, R5, 0x1, P4 ;  /* 0x00000005510f7211 */ /* 0x001fe200020f0eff */
[----:B------:R0:W-:Y:S01]  /*12590*/  STL [R1+0x844], R12 ;  /* 0x0008440c01007387 */ /* 0x0001e20000100800 */
[----:B------:R-:W-:Y:S02]  /*125a0*/  IMAD R92, R92, UR9, RZ ;  /* 0x000000095c5c7c24 */ /* 0x000fe4000f8e02ff */
[----:B------:R-:W-:Y:S01]  /*125b0*/  IMAD R88, R88, UR9, RZ ;  /* 0x0000000958587c24 */ /* 0x000fe2000f8e02ff */
[----:B-1----:R-:W-:Y:S01]  /*125c0*/  LEA R13, P4, R63, R8, 0x1 ;  /* 0x000000083f0d7211 */ /* 0x002fe200078808ff */
[----:B------:R-:W-:Y:S01]  /*125d0*/  STL [R1+0x800], R15 ;  /* 0x0008000f01007387 */ /* 0x000fe20000100800 */
[----:B------:R-:W-:-:S02]  /*125e0*/  IMAD R95, R95, UR13, RZ ;  /* 0x0000000d5f5f7c24 */ /* 0x000fc4000f8e02ff */
[----:B------:R-:W-:Y:S02]  /*125f0*/  IMAD R84, R84, UR9, RZ ;  /* 0x0000000954547c24 */ /* 0x000fe4000f8e02ff */
[----:B------:R-:W-:Y:S01]  /*12600*/  IMAD R79, R79, UR17, RZ ;  /* 0x000000114f4f7c24 */ /* 0x000fe2000f8e02ff */
[----:B0-----:R-:W-:Y:S01]  /*12610*/  LEA.HI.X.SX32 R12, R75, R5, 0x1, P5 ;  /* 0x000000054b0c7211 */ /* 0x001fe200028f0eff */
[----:B------:R-:W-:Y:S01]  /*12620*/  STL [R1+0xca0], R75 ;  /* 0x000ca04b01007387 */ /* 0x000fe20000100800 */
[----:B------:R-:W-:Y:S02]  /*12630*/  IMAD R73, R73, UR21, RZ ;  /* 0x0000001549497c24 */ /* 0x000fe4000f8e02ff */
[----:B------:R-:W-:Y:S01]  /*12640*/  IMAD R67, R67, UR27, RZ ;  /* 0x0000001b43437c24 */ /* 0x000fe2000f8e02ff */
[----:B------:R0:W-:Y:S01]  /*12650*/  STL [R1+0x864], R13 ;  /* 0x0008640d01007387 */ /* 0x0001e20000100800 */
[----:B------:R-:W-:Y:S01]  /*12660*/  LEA R121, P5, R57, R8, 0x1 ;  /* 0x0000000839797211 */ /* 0x000fe200078a08ff */
[----:B------:R-:W-:-:S02]  /*12670*/  IMAD R62, R62, UR31, RZ ;  /* 0x0000001f3e3e7c24 */ /* 0x000fc4000f8e02ff */
[----:B------:R-:W-:Y:S01]  /*12680*/  IMAD R56, R56, UR35, RZ ;  /* 0x0000002338387c24 */ /* 0x000fe2000f8e02ff */
[----:B------:R1:W-:Y:S01]  /*12690*/  STL [R1+0x820], R12 ;  /* 0x0008200c01007387 */ /* 0x0003e20000100800 */
[----:B------:R-:W-:Y:S02]  /*126a0*/  IMAD R50, R50, UR39, RZ ;  /* 0x0000002732327c24 */ /* 0x000fe4000f8e02ff */
[----:B------:R-:W-:Y:S01]  /*126b0*/  IMAD R44, R44, UR43, RZ ;  /* 0x0000002b2c2c7c24 */ /* 0x000fe2000f8e02ff */
[----:B------:R-:W-:Y:S01]  /*126c0*/  STL [R1+0xca4], R69 ;  /* 0x000ca44501007387 */ /* 0x000fe20000100800 */
[-C--:B0-----:R-:W-:Y:S01]  /*126d0*/  LEA.HI.X.SX32 R13, R63, R5.reuse, 0x1, P4 ;  /* 0x000000053f0d7211 */ /* 0x081fe200020f0eff */
[----:B------:R-:W-:Y:S02]  /*126e0*/  IMAD R38, R38, UR47, RZ ;  /* 0x0000002f26267c24 */ /* 0x000fe4000f8e02ff */
[----:B------:R-:W-:Y:S02]  /*126f0*/  IMAD R21, R21, UR51, RZ ;  /* 0x0000003315157c24 */ /* 0x000fe4000f8e02ff */
[----:B------:R-:W-:Y:S01]  /*12700*/  IMAD R16, R16, UR55, RZ ;  /* 0x0000003710107c24 */ /* 0x000fe2000f8e02ff */
[----:B-1----:R-:W-:Y:S01]  /*12710*/  LEA.HI.X.SX32 R12, R69, R5, 0x1, P6 ;  /* 0x00000005450c7211 */ /* 0x002fe200030f0eff */
[----:B------:R-:W-:Y:S01]  /*12720*/  IMAD R29, R29, UR59, RZ ;  /* 0x0000003b1d1d7c24 */ /* 0x000fe2000f8e02ff */
[----:B------:R-:W-:Y:S01]  /*12730*/  LEA R118, P6, R51, R8, 0x1 ;  /* 0x0000000833767211 */ /* 0x000fe200078c08ff */
[----:B------:R-:W-:-:S02]  /*12740*/  IMAD R33, R33, UR63, RZ ;  /* 0x0000003f21217c24 */ /* 0x000fc4000f8e02ff */
[----:B------:R-:W-:Y:S01]  /*12750*/  IMAD R37, R37, UR67, RZ ;  /* 0x0000004325257c24 */ /* 0x000fe2000f8e02ff */
[----:B------:R0:W-:Y:S01]  /*12760*/  STL [R1+0x840], R12 ;  /* 0x0008400c01007387 */ /* 0x0001e20000100800 */
[----:B------:R-:W-:Y:S02]  /*12770*/  IMAD R9, R9, UR9, RZ ;  /* 0x0000000909097c24 */ /* 0x000fe4000f8e02ff */
[----:B------:R-:W-:Y:S01]  /*12780*/  IMAD R7, R7, UR9, RZ ;  /* 0x0000000907077c24 */ /* 0x000fe2000f8e02ff */
[----:B------:R-:W-:Y:S01]  /*12790*/  STL [R1+0x884], R121 ;  /* 0x0008847901007387 */ /* 0x000fe20000100800 */
[----:B------:R-:W-:Y:S02]  /*127a0*/  IMAD R6, R6, UR9, RZ ;  /* 0x0000000906067c24 */ /* 0x000fe4000f8e02ff */
[----:B------:R-:W-:Y:S01]  /*127b0*/  IMAD R2, R2, UR9, RZ ;  /* 0x0000000902027c24 */ /* 0x000fe2000f8e02ff */
[----:B------:R-:W-:Y:S01]  /*127c0*/  STL [R1+0xca8], R63 ;  /* 0x000ca83f01007387 */ /* 0x000fe20000100800 */
[----:B------:R-:W-:Y:S01]  /*127d0*/  IMAD R0, R0, UR9, RZ ;  /* 0x0000000900007c24 */ /* 0x000fe2000f8e02ff */
[----:B0-----:R-:W-:Y:S01]  /*127e0*/  LEA R12, P4, R45, R8, 0x1 ;  /* 0x000000082d0c7211 */ /* 0x001fe200078808ff */
[----:B------:R-:W-:Y:S01]  /*127f0*/  IMAD R132, R132, UR9, RZ ;  /* 0x0000000984847c24 */ /* 0x000fe2000f8e02ff */
[----:B------:R0:W-:Y:S01]  /*12800*/  STL [R1+0x860], R13 ;  /* 0x0008600d01007387 */ /* 0x0001e20000100800 */
[----:B------:R-:W-:-:S02]  /*12810*/  IMAD R122, R122, UR9, RZ ;  /* 0x000000097a7a7c24 */ /* 0x000fc4000f8e02ff */
[----:B------:R-:W-:Y:S01]  /*12820*/  IMAD R112, R112, UR9, RZ ;  /* 0x0000000970707c24 */ /* 0x000fe2000f8e02ff */
[----:B------:R-:W-:Y:S01]  /*12830*/  STL [R1+0x8a4], R118 ;  /* 0x0008a47601007387 */ /* 0x000fe20000100800 */
[----:B------:R-:W-:Y:S02]  /*12840*/  IMAD R104, R104, UR9, RZ ;  /* 0x0000000968687c24 */ /* 0x000fe4000f8e02ff */
[----:B------:R-:W-:Y:S01]  /*12850*/  IMAD R138, R138, UR9, RZ ;  /* 0x000000098a8a7c24 */ /* 0x000fe2000f8e02ff */
[----:B------:R1:W-:Y:S01]  /*12860*/  STL [R1+0x8c4], R12 ;  /* 0x0008c40c01007387 */ /* 0x0003e20000100800 */
[----:B------:R-:W-:Y:S01]  /*12870*/  IMAD R131, R131, UR9, RZ ;  /* 0x0000000983837c24 */ /* 0x000fe2000f8e02ff */
[-C--:B0-----:R-:W-:Y:S01]  /*12880*/  LEA.HI.X.SX32 R13, R57, R5.reuse, 0x1, P5 ;  /* 0x00000005390d7211 */ /* 0x081fe200028f0eff */
[----:B------:R-:W-:Y:S01]  /*12890*/  IMAD R123, R123, UR9, RZ ;  /* 0x000000097b7b7c24 */ /* 0x000fe2000f8e02ff */
[----:B------:R-:W-:Y:S01]  /*128a0*/  STL [R1+0xcac], R57 ;  /* 0x000cac3901007387 */ /* 0x000fe20000100800 */
[----:B------:R-:W-:Y:S01]  /*128b0*/  LEA.HI.X.SX32 R119, R51, R5, 0x1, P6 ;  /* 0x0000000533777211 */ /* 0x000fe200030f0eff */
[----:B------:R-:W-:-:S02]  /*128c0*/  IMAD R111, R111, UR9, RZ ;  /* 0x000000096f6f7c24 */ /* 0x000fc4000f8e02ff */
[----:B------:R-:W-:Y:S02]  /*128d0*/  IMAD R103, R103, UR9, RZ ;  /* 0x0000000967677c24 */ /* 0x000fe4000f8e02ff */
[----:B------:R-:W-:Y:S01]  /*128e0*/  IMAD R96, R96, UR9, RZ ;  /* 0x0000000960607c24 */ /* 0x000fe2000f8e02ff */
[-C--:B-1----:R-:W-:Y:S01]  /*128f0*/  LEA R12, P5, R40, R8.reuse, 0x1 ;  /* 0x00000008280c7211 */ /* 0x082fe200078a08ff */
[----:B------:R-:W-:Y:S01]  /*12900*/  STL [R1+0x880], R13 ;  /* 0x0008800d01007387 */ /* 0x000fe20000100800 */
[----:B------:R-:W-:Y:S02]  /*12910*/  IMAD R91, R91, UR9, RZ ;  /* 0x000000095b5b7c24 */ /* 0x000fe4000f8e02ff */
[----:B------:R-:W-:Y:S01]  /*12920*/  IMAD R87, R87, UR9, RZ ;  /* 0x0000000957577c24 */ /* 0x000fe2000f8e02ff */
[----:B------:R-:W-:Y:S01]  /*12930*/  STL [R1+0xcb0], R51 ;  /* 0x000cb03301007387 */ /* 0x000fe20000100800 */
[----:B------:R-:W-:Y:S02]  /*12940*/  IMAD R83, R83, UR9, RZ ;  /* 0x0000000953537c24 */ /* 0x000fe4000f8e02ff */
[----:B------:R-:W-:Y:S01]  /*12950*/  IMAD R94, R94, UR14, RZ ;  /* 0x0000000e5e5e7c24 */ /* 0x000fe2000f8e02ff */
[----:B------:R0:W-:Y:S01]  /*12960*/  STL [R1+0x8e4], R12 ;  /* 0x0008e40c01007387 */ /* 0x0001e20000100800 */
[----:B------:R-:W-:Y:S01]  /*12970*/  LEA R116, P6, R23, R8, 0x1 ;  /* 0x0000000817747211 */ /* 0x000fe200078c08ff */
[----:B------:R-:W-:-:S02]  /*12980*/  IMAD R78, R78, UR18, RZ ;  /* 0x000000124e4e7c24 */ /* 0x000fc4000f8e02ff */
[----:B------:R-:W-:Y:S01]  /*12990*/  IMAD R72, R72, UR22, RZ ;  /* 0x0000001648487c24 */ /* 0x000fe2000f8e02ff */
[----:B------:R-:W-:Y:S01]  /*129a0*/  STL [R1+0x8a0], R119 ;  /* 0x0008a07701007387 */ /* 0x000fe20000100800 */
[----:B------:R-:W-:Y:S02]  /*129b0*/  IMAD R66, R66, UR28, RZ ;  /* 0x0000001c42427c24 */ /* 0x000fe4000f8e02ff */
        /* <DEDUP_REMOVED lines=16> */
[----:B------:R-:W-:Y:S01]  /*12ac0*/  LEA R13, P5, R28, R8, 0x1 ;  /* 0x000000081c0d7211 */ /* 0x000fe200078a08ff */
[----:B------:R-:W-:-:S02]  /*12ad0*/  IMAD R27, R27, UR68, RZ ;  /* 0x000000441b1b7c24 */ /* 0x000fc4000f8e02ff */
[----:B------:R-:W-:Y:S01]  /*12ae0*/  IMAD R3, R3, UR9, RZ ;  /* 0x0000000903037c24 */ /* 0x000fe2000f8e02ff */
[----:B------:R0:W-:Y:S01]  /*12af0*/  STL [R1+0x8e0], R12 ;  /* 0x0008e00c01007387 */ /* 0x0001e20000100800 */
[----:B------:R-:W-:Y:S01]  /*12b00*/  PRMT R137, RZ, 0x7610, R137 ;  /* 0x00007610ff897816 */ /* 0x000fe20000000089 */
[----:B------:R-:W-:Y:S02]  /*12b10*/  IMAD R4, R4, UR9, RZ ;  /* 0x0000000904047c24 */ /* 0x000fe4000f8e02ff */
[----:B------:R-:W-:Y:S01]  /*12b20*/  IMAD R120, R120, UR9, RZ ;  /* 0x0000000978787c24 */ /* 0x000fe2000f8e02ff */
[----:B------:R-:W-:Y:S01]  /*12b30*/  STL [R1+0x924], R108 ;  /* 0x0009246c01007387 */ /* 0x000fe20000100800 */
[----:B------:R-:W-:Y:S01]  /*12b40*/  IMAD R130, R130, UR9, RZ ;  /* 0x0000000982827c24 */ /* 0x000fe2000f8e02ff */
[----:B------:R-:W-:Y:S01]  /*12b50*/  PRMT R135, RZ, 0x7610, R135 ;  /* 0x00007610ff877816 */ /* 0x000fe20000000087 */
[----:B------:R-:W1:Y:S01]  /*12b60*/  LDCU UR12, c[0x0][0x3b0] ;  /* 0x00007600ff0c77ac */ /* 0x000e620008000800 */
[----:B0-----:R-:W-:Y:S01]  /*12b70*/  LEA.HI.X.SX32 R12, R23, R5, 0x1, P6 ;  /* 0x00000005170c7211 */ /* 0x001fe200030f0eff */
[----:B------:R0:W-:Y:S01]  /*12b80*/  STL [R1+0x944], R13 ;  /* 0x0009440d01007387 */ /* 0x0001e20000100800 */
[----:B------:R-:W-:-:S04]  /*12b90*/  @!UP1 UIADD3 UR4, UPT, UPT, -UR6, 0x100000, URZ ;  /* 0x0010000006049890 */ /* 0x000fc8000fffe1ff */
[----:B------:R-:W-:Y:S02]  /*12ba0*/  @!UP1 USHF.L.U32 UR5, UR4, 0xb, URZ ;  /* 0x0000000b04059899 */ /* 0x000fe400080006ff */
[----:B------:R-:W-:Y:S01]  /*12bb0*/  @!UP1 USHF.L.U32 UR4, UR4, 0x1, URZ ;  /* 0x0000000104049899 */ /* 0x000fe200080006ff */
[----:B------:R-:W2:Y:S01]  /*12bc0*/  LDCU UR13, c[0x0][0x3b0] ;  /* 0x00007600ff0d77ac */ /* 0x000ea20008000800 */
[----:B------:R-:W-:Y:S01]  /*12bd0*/  STL [R1+0xce0], R23 ;  /* 0x000ce01701007387 */ /* 0x000fe20000100800 */
[----:B------:R-:W3:Y:S03]  /*12be0*/  LDCU UR6, c[0x0][0x3b0] ;  /* 0x00007600ff0677ac */ /* 0x000ee60008000800 */
[----:B------:R4:W-:Y:S01]  /*12bf0*/  STL [R1+0x900], R12 ;  /* 0x0009000c01007387 */ /* 0x0009e20000100800 */
[----:B0-----:R-:W-:-:S03]  /*12c00*/  LEA R13, P6, R32, R8, 0x1 ;  /* 0x00000008200d7211 */ /* 0x001fc600078c08ff */
[----:B------:R-:W-:Y:S01]  /*12c10*/  STL [R1+0xcd0], R17 ;  /* 0x000cd01101007387 */ /* 0x000fe20000100800 */
[----:B----4-:R-:W-:-:S03]  /*12c20*/  LEA.HI.X.SX32 R12, R17, R5, 0x1, P4 ;  /* 0x00000005110c7211 */ /* 0x010fc600020f0eff */
[----:B------:R-:W-:Y:S04]  /*12c30*/  STL [R1+0x964], R13 ;  /* 0x0009640d01007387 */ /* 0x000fe80000100800 */
[----:B------:R0:W-:Y:S01]  /*12c40*/  STL [R1+0x920], R12 ;  /* 0x0009200c01007387 */ /* 0x0001e20000100800 */
[----:B------:R-:W-:-:S03]  /*12c50*/  LEA R100, P4, R36, R8, 0x1 ;  /* 0x0000000824647211 */ /* 0x000fc600078808ff */
[----:B------:R-:W-:Y:S01]  /*12c60*/  STL [R1+0xcec], R28 ;  /* 0x000cec1c01007387 */ /* 0x000fe20000100800 */
[----:B0-----:R-:W-:Y:S02]  /*12c70*/  LEA.HI.X.SX32 R12, R28, R5, 0x1, P5 ;  /* 0x000000051c0c7211 */ /* 0x001fe400028f0eff */
[----:B------:R-:W-:-:S03]  /*12c80*/  LEA R13, P5, R140, R8, 0x1 ;  /* 0x000000088c0d7211 */ /* 0x000fc600078a08ff */
[----:B------:R0:W-:Y:S04]  /*12c90*/  STL [R1+0x940], R12 ;  /* 0x0009400c01007387 */ /* 0x0001e80000100800 */
[----:B------:R-:W-:Y:S01]  /*12ca0*/  STL [R1+0x984], R100 ;  /* 0x0009846401007387 */ /* 0x000fe20000100800 */
[----:B0-----:R-:W-:-:S03]  /*12cb0*/  LEA.HI.X.SX32 R12, R32, R5, 0x1, P6 ;  /* 0x00000005200c7211 */ /* 0x001fc600030f0eff */
[----:B------:R0:W-:Y:S04]  /*12cc0*/  STL [R1+0x1ac], R13 ;  /* 0x0001ac0d01007387 */ /* 0x0001e80000100800 */
[----:B------:R-:W-:Y:S04]  /*12cd0*/  STL [R1+0xcf4], R32 ;  /* 0x000cf42001007387 */ /* 0x000fe80000100800 */
[----:B------:R4:W-:Y:S01]  /*12ce0*/  STL [R1+0x960], R12 ;  /* 0x0009600c01007387 */ /* 0x0009e20000100800 */
[----:B0-----:R-:W-:-:S03]  /*12cf0*/  LEA R13, P6, R115, R8, 0x1 ;  /* 0x00000008730d7211 */ /* 0x001fc600078c08ff */
[----:B------:R-:W-:Y:S01]  /*12d00*/  STL [R1+0xcbc], R36 ;  /* 0x000cbc2401007387 */ /* 0x000fe20000100800 */
[----:B----4-:R-:W-:-:S03]  /*12d10*/  LEA.HI.X.SX32 R12, R36, R5, 0x1, P4 ;  /* 0x00000005240c7211 */ /* 0x010fc600020f0eff */
[----:B------:R0:W-:Y:S04]  /*12d20*/  STL [R1+0x1ec], R13 ;  /* 0x0001ec0d01007387 */ /* 0x0001e80000100800 */
[----:B------:R4:W-:Y:S01]  /*12d30*/  STL [R1+0x980], R12 ;  /* 0x0009800c01007387 */ /* 0x0009e20000100800 */
[-C--:B------:R-:W-:Y:S02]  /*12d40*/  LEA.HI.X.SX32 R15, R115, R5.reuse, 0x1, P6 ;  /* 0x00000005730f7211 */ /* 0x080fe400030f0eff */
[----:B0-----:R-:W-:Y:S02]  /*12d50*/  LEA R13, P4, R113, R8, 0x1 ;  /* 0x00000008710d7211 */ /* 0x001fe400078808ff */
[----:B----4-:R-:W-:-:S03]  /*12d60*/  LEA.HI.X.SX32 R12, R140, R5, 0x1, P5 ;  /* 0x000000058c0c7211 */ /* 0x010fc600028f0eff */
[----:B------:R-:W-:Y:S01]  /*12d70*/  STL [R1+0x24c], R13 ;  /* 0x00024c0d01007387 */ /* 0x000fe20000100800 */
[----:B------:R-:W-:-:S03]  /*12d80*/  LEA R80, P5, R11, R8, 0x1 ;  /* 0x000000080b507211 */ /* 0x000fc600078a08ff */
[----:B------:R0:W-:Y:S04]  /*12d90*/  STL [R1+0x1a8], R12 ;  /* 0x0001a80c01007387 */ /* 0x0001e80000100800 */
[----:B------:R-:W-:Y:S01]  /*12da0*/  STL [R1+0x1e8], R15 ;  /* 0x0001e80f01007387 */ /* 0x000fe20000100800 */
[----:B0-----:R-:W-:-:S03]  /*12db0*/  LEA R12, P6, R10, R8, 0x1 ;  /* 0x000000080a0c7211 */ /* 0x001fc600078c08ff */
[----:B------:R-:W-:Y:S01]  /*12dc0*/  STL [R1+0x5f0], R80 ;  /* 0x0005f05001007387 */ /* 0x000fe20000100800 */
[----:B------:R-:W-:-:S03]  /*12dd0*/  LEA.HI.X.SX32 R13, R113, R5, 0x1, P4 ;  /* 0x00000005710d7211 */ /* 0x000fc600020f0eff */
[----:B------:R0:W-:Y:S01]  /*12de0*/  STL [R1+0x618], R12 ;  /* 0x0006180c01007387 */ /* 0x0001e20000100800 */
[----:B------:R-:W-:-:S03]  /*12df0*/  LEA.HI.X.SX32 R11, R11, R5, 0x1, P5 ;  /* 0x000000050b0b7211 */ /* 0x000fc600028f0eff */
[----:B------:R-:W-:Y:S01]  /*12e00*/  STL [R1+0x248], R13 ;  /* 0x0002480d01007387 */ /* 0x000fe20000100800 */
[-C--:B0-----:R-:W-:Y:S02]  /*12e10*/  LEA R12, P4, R134, R8.reuse, 0x1 ;  /* 0x00000008860c7211 */ /* 0x081fe400078808ff */
[----:B------:R-:W-:-:S03]  /*12e20*/  LEA R35, P5, R124, R8, 0x1 ;  /* 0x000000087c237211 */ /* 0x000fc600078a08ff */
[----:B------:R0:W-:Y:S04]  /*12e30*/  STL [R1+0x640], R12 ;  /* 0x0006400c01007387 */ /* 0x0001e80000100800 */
[----:B------:R4:W-:Y:S01]  /*12e40*/  STL [R1+0x5ec], R11 ;  /* 0x0005ec0b01007387 */ /* 0x0009e20000100800 */
[-C--:B0-----:R-:W-:Y:S02]  /*12e50*/  LEA.HI.X.SX32 R12, R10, R5.reuse, 0x1, P6 ;  /* 0x000000050a0c7211 */ /* 0x081fe400030f0eff */
[----:B------:R-:W-:Y:S02]  /*12e60*/  LEA.HI.X.SX32 R10, R134, R5, 0x1, P4 ;  /* 0x00000005860a7211 */ /* 0x000fe400020f0eff */
[-C--:B----4-:R-:W-:Y:S01]  /*12e70*/  LEA R11, P6, R114, R8.reuse, 0x1 ;  /* 0x00000008720b7211 */ /* 0x090fe200078c08ff */
[----:B------:R-:W-:Y:S04]  /*12e80*/  STL [R1+0x614], R12 ;  /* 0x0006140c01007387 */ /* 0x000fe80000100800 */
[----:B------:R-:W-:Y:S04]  /*12e90*/  STL [R1+0x668], R35 ;  /* 0x0006682301007387 */ /* 0x000fe80000100800 */
[----:B------:R0:W-:Y:S04]  /*12ea0*/  STL [R1+0x68c], R11 ;  /* 0x00068c0b01007387 */ /* 0x0001e80000100800 */
[----:B------:R4:W-:Y:S01]  /*12eb0*/  STL [R1+0x63c], R10 ;  /* 0x00063c0a01007387 */ /* 0x0009e20000100800 */
[----:B0-----:R-:W-:-:S02]  /*12ec0*/  LEA R11, P4, R106, R8, 0x1 ;  /* 0x000000086a0b7211 */ /* 0x001fc400078808ff */
[----:B----4-:R-:W-:-:S03]  /*12ed0*/  LEA.HI.X.SX32 R10, R124, R5, 0x1, P5 ;  /* 0x000000057c0a7211 */ /* 0x010fc600028f0eff */
[----:B------:R0:W-:Y:S01]  /*12ee0*/  STL [R1+0x6ac], R11 ;  /* 0x0006ac0b01007387 */ /* 0x0001e20000100800 */
[----:B------:R-:W-:-:S03]  /*12ef0*/  LEA R32, P5, R139, R8, 0x1 ;  /* 0x000000088b207211 */ /* 0x000fc600078a08ff */
[----:B------:R4:W-:Y:S01]  /*12f00*/  STL [R1+0x664], R10 ;  /* 0x0006640a01007387 */ /* 0x0009e20000100800 */
[-C--:B0-----:R-:W-:Y:S02]  /*12f10*/  LEA.HI.X.SX32 R11, R114, R5.reuse, 0x1, P6 ;  /* 0x00000005720b7211 */ /* 0x081fe400030f0eff */
[----:B----4-:R-:W-:-:S03]  /*12f20*/  LEA.HI.X.SX32 R10, R106, R5, 0x1, P4 ;  /* 0x000000056a0a7211 */ /* 0x010fc600020f0eff */
[----:B------:R0:W-:Y:S01]  /*12f30*/  STL [R1+0x688], R11 ;  /* 0x0006880b01007387 */ /* 0x0001e20000100800 */
[-C--:B------:R-:W-:Y:S02]  /*12f40*/  LEA R31, P6, R133, R8.reuse, 0x1 ;  /* 0x00000008851f7211 */ /* 0x080fe400078c08ff */
[----:B------:R-:W-:Y:S01]  /*12f50*/  LEA R28, P4, R125, R8, 0x1 ;  /* 0x000000087d1c7211 */ /* 0x000fe200078808ff */
[----:B------:R-:W-:Y:S04]  /*12f60*/  STL [R1+0x6cc], R32 ;  /* 0x0006cc2001007387 */ /* 0x000fe80000100800 */
[----:B------:R4:W-:Y:S01]  /*12f70*/  STL [R1+0x6a8], R10 ;  /* 0x0006a80a01007387 */ /* 0x0009e20000100800 */
[----:B0-----:R-:W-:-:S03]  /*12f80*/  LEA.HI.X.SX32 R11, R139, R5, 0x1, P5 ;  /* 0x000000058b0b7211 */ /* 0x001fc600028f0eff */
[----:B------:R-:W-:Y:S01]  /*12f90*/  STL [R1+0x6ec], R31 ;  /* 0x0006ec1f01007387 */ /* 0x000fe20000100800 */
[----:B----4-:R-:W-:-:S03]  /*12fa0*/  LEA R10, P5, R117, R8, 0x1 ;  /* 0x00000008750a7211 */ /* 0x010fc600078a08ff */
[----:B------:R0:W-:Y:S04]  /*12fb0*/  STL [R1+0x6c8], R11 ;  /* 0x0006c80b01007387 */ /* 0x0001e80000100800 */
[----:B------:R-:W-:Y:S04]  /*12fc0*/  STL [R1+0x70c], R28 ;  /* 0x00070c1c01007387 */ /* 0x000fe80000100800 */
[----:B------:R4:W-:Y:S01]  /*12fd0*/  STL [R1+0x72c], R10 ;  /* 0x00072c0a01007387 */ /* 0x0009e20000100800 */
[-C--:B0-----:R-:W-:Y:S02]  /*12fe0*/  LEA.HI.X.SX32 R11, R133, R5.reuse, 0x1, P6 ;  /* 0x00000005850b7211 */ /* 0x081fe400030f0eff */
[----:B------:R-:W-:-:S03]  /*12ff0*/  LEA.HI.X.SX32 R12, R125, R5, 0x1, P4 ;  /* 0x000000057d0c7211 */ /* 0x000fc600020f0eff */
[----:B------:R0:W-:Y:S01]  /*13000*/  STL [R1+0x6e8], R11 ;  /* 0x0006e80b01007387 */ /* 0x0001e20000100800 */
[----:B----4-:R-:W-:-:S05]  /*13010*/  LEA R10, P6, R105, R8, 0x1 ;  /* 0x00000008690a7211 */ /* 0x010fca00078c08ff */
[----:B------:R4:W-:Y:S01]  /*13020*/  STL [R1+0x74c], R10 ;  /* 0x00074c0a01007387 */ /* 0x0009e20000100800 */
[----:B0-----:R-:W-:-:S03]  /*13030*/  LEA R11, P4, R97, R8, 0x1 ;  /* 0x00000008610b7211 */ /* 0x001fc600078808ff */
[----:B------:R-:W-:Y:S01]  /*13040*/  STL [R1+0x708], R12 ;  /* 0x0007080c01007387 */ /* 0x000fe20000100800 */
[----:B----4-:R-:W-:-:S03]  /*13050*/  LEA.HI.X.SX32 R10, R117, R5, 0x1, P5 ;  /* 0x00000005750a7211 */ /* 0x010fc600028f0eff */
[----:B------:R0:W-:Y:S01]  /*13060*/  STL [R1+0x76c], R11 ;  /* 0x00076c0b01007387 */ /* 0x0001e20000100800 */
[----:B------:R-:W-:-:S03]  /*13070*/  LEA R24, P5, R92, R8, 0x1 ;  /* 0x000000085c187211 */ /* 0x000fc600078a08ff */
[----:B------:R4:W-:Y:S01]  /*13080*/  STL [R1+0x728], R10 ;  /* 0x0007280a01007387 */ /* 0x0009e20000100800 */
[-C--:B------:R-:W-:Y:S02]  /*13090*/  LEA.HI.X.SX32 R25, R92, R5.reuse, 0x1, P5 ;  /* 0x000000055c197211 */ /* 0x080fe400028f0eff */
[-C--:B0-----:R-:W-:Y:S02]  /*130a0*/  LEA.HI.X.SX32 R11, R105, R5.reuse, 0x1, P6 ;  /* 0x00000005690b7211 */ /* 0x081fe400030f0eff */
[-C--:B------:R-:W-:Y:S02]  /*130b0*/  LEA R23, P6, R88, R8.reuse, 0x1 ;  /* 0x0000000858177211 */ /* 0x080fe400078c08ff */
[----:B----4-:R-:W-:Y:S01]  /*130c0*/  LEA.HI.X.SX32 R10, R97, R5, 0x1, P4 ;  /* 0x00000005610a7211 */ /* 0x010fe200020f0eff */
[----:B------:R0:W-:Y:S01]  /*130d0*/  STL [R1+0x748], R11 ;  /* 0x0007480b01007387 */ /* 0x0001e20000100800 */
[----:B------:R-:W-:-:S03]  /*130e0*/  LEA R22, P4, R84, R8, 0x1 ;  /* 0x0000000854167211 */ /* 0x000fc600078808ff */
[----:B------:R-:W-:Y:S04]  /*130f0*/  STL [R1+0x78c], R24 ;  /* 0x00078c1801007387 */ /* 0x000fe80000100800 */
[----:B------:R4:W-:Y:S01]  /*13100*/  STL [R1+0x768], R10 ;  /* 0x0007680a01007387 */ /* 0x0009e20000100800 */
[----:B0-----:R-:W-:-:S03]  /*13110*/  LEA R11, P5, R95, R8, 0x1 ;  /* 0x000000085f0b7211 */ /* 0x001fc600078a08ff */
[----:B------:R-:W-:Y:S04]  /*13120*/  STL [R1+0x7ac], R23 ;  /* 0x0007ac1701007387 */ /* 0x000fe80000100800 */
[----:B------:R-:W-:Y:S01]  /*13130*/  STL [R1+0x788], R25 ;  /* 0x0007881901007387 */ /* 0x000fe20000100800 */
[----:B----4-:R-:W-:-:S03]  /*13140*/  LEA.HI.X.SX32 R10, R88, R5, 0x1, P6 ;  /* 0x00000005580a7211 */ /* 0x010fc600030f0eff */
[----:B------:R0:W-:Y:S04]  /*13150*/  STL [R1+0x7ec], R11 ;  /* 0x0007ec0b01007387 */ /* 0x0001e80000100800 */
[----:B------:R-:W-:Y:S04]  /*13160*/  STL [R1+0x7cc], R22 ;  /* 0x0007cc1601007387 */ /* 0x000fe80000100800 */
[----:B------:R4:W-:Y:S01]  /*13170*/  STL [R1+0x7a8], R10 ;  /* 0x0007a80a01007387 */ /* 0x0009e20000100800 */
[----:B0-----:R-:W-:Y:S02]  /*13180*/  LEA R11, P6, R79, R8, 0x1 ;  /* 0x000000084f0b7211 */ /* 0x001fe400078c08ff */
[----:B------:R-:W-:-:S02]  /*13190*/  LEA.HI.X.SX32 R12, R95, R5, 0x1, P5 ;  /* 0x000000055f0c7211 */ /* 0x000fc400028f0eff */
[----:B----4-:R-:W-:Y:S01]  /*131a0*/  LEA.HI.X.SX32 R10, R84, R5, 0x1, P4 ;  /* 0x00000005540a7211 */ /* 0x010fe200020f0eff */
[----:B------:R0:W-:Y:S01]  /*131b0*/  STL [R1+0x80c], R11 ;  /* 0x00080c0b01007387 */ /* 0x0001e20000100800 */
[----:B------:R-:W-:-:S03]  /*131c0*/  LEA R19, P4, R73, R8, 0x1 ;  /* 0x0000000849137211 */ /* 0x000fc600078808ff */
[----:B------:R4:W-:Y:S01]  /*131d0*/  STL [R1+0x7c8], R10 ;  /* 0x0007c80a01007387 */ /* 0x0009e20000100800 */
[----:B0-----:R-:W-:-:S03]  /*131e0*/  LEA R11, P5, R67, R8, 0x1 ;  /* 0x00000008430b7211 */ /* 0x001fc600078a08ff */
[----:B------:R-:W-:Y:S01]  /*131f0*/  STL [R1+0x7e8], R12 ;  /* 0x0007e80c01007387 */ /* 0x000fe20000100800 */
[----:B----4-:R-:W-:-:S03]  /*13200*/  LEA.HI.X.SX32 R10, R79, R5, 0x1, P6 ;  /* 0x000000054f0a7211 */ /* 0x010fc600030f0eff */
[----:B------:R-:W-:Y:S04]  /*13210*/  STL [R1+0x82c], R19 ;  /* 0x00082c1301007387 */ /* 0x000fe80000100800 */
[----:B------:R-:W-:Y:S04]  /*13220*/  STL [R1+0x84c], R11 ;  /* 0x00084c0b01007387 */ /* 0x000fe80000100800 */
[----:B------:R0:W-:Y:S01]  /*13230*/  STL [R1+0x808], R10 ;  /* 0x0008080a01007387 */ /* 0x0001e20000100800 */
[----:B------:R-:W-:-:S03]  /*13240*/  LEA R18, P6, R62, R8, 0x1 ;  /* 0x000000083e127211 */ /* 0x000fc600078c08ff */
[----:B------:R-:W-:Y:S01]  /*13250*/  STL [R1+0xcc0], R73 ;  /* 0x000cc04901007387 */ /* 0x000fe20000100800 */
[----:B0-----:R-:W-:-:S05]  /*13260*/  LEA.HI.X.SX32 R10, R73, R5, 0x1, P4 ;  /* 0x00000005490a7211 */ /* 0x001fca00020f0eff */
[----:B------:R0:W-:Y:S01]  /*13270*/  STL [R1+0x828], R10 ;  /* 0x0008280a01007387 */ /* 0x0001e20000100800 */
[----:B------:R-:W-:-:S03]  /*13280*/  LEA R17, P4, R56, R8, 0x1 ;  /* 0x0000000838117211 */ /* 0x000fc600078808ff */
[----:B------:R-:W-:Y:S01]  /*13290*/  STL [R1+0x86c], R18 ;  /* 0x00086c1201007387 */ /* 0x000fe20000100800 */
[----:B0-----:R-:W-:-:S03]  /*132a0*/  LEA.HI.X.SX32 R10, R67, R5, 0x1, P5 ;  /* 0x00000005430a7211 */ /* 0x001fc600028f0eff */
[----:B------:R-:W-:Y:S04]  /*132b0*/  STL [R1+0xcc4], R67 ;  /* 0x000cc44301007387 */ /* 0x000fe80000100800 */
[----:B------:R0:W-:Y:S01]  /*132c0*/  STL [R1+0x848], R10 ;  /* 0x0008480a01007387 */ /* 0x0001e20000100800 */
[----:B------:R-:W-:-:S03]  /*132d0*/  LEA R39, P5, R50, R8, 0x1 ;  /* 0x0000000832277211 */ /* 0x000fc600078a08ff */
[----:B------:R-:W-:Y:S01]  /*132e0*/  STL [R1+0x88c], R17 ;  /* 0x00088c1101007387 */ /* 0x000fe20000100800 */
[----:B0-----:R-:W-:-:S03]  /*132f0*/  LEA.HI.X.SX32 R10, R62, R5, 0x1, P6 ;  /* 0x000000053e0a7211 */ /* 0x001fc600030f0eff */
[----:B------:R0:W-:Y:S01]  /*13300*/  STL [R1+0xccc], R62 ;  /* 0x000ccc3e01007387 */ /* 0x0001e20000100800 */
[----:B------:R-:W-:-:S03]  /*13310*/  LEA R73, P6, R44, R8, 0x1 ;  /* 0x000000082c497211 */ /* 0x000fc600078c08ff */
[----:B------:R4:W-:Y:S01]  /*13320*/  STL [R1+0x868], R10 ;  /* 0x0008680a01007387 */ /* 0x0009e20000100800 */
[----:B------:R-:W-:-:S03]  /*13330*/  LEA.HI.X.SX32 R67, R44, R5, 0x1, P6 ;  /* 0x000000052c437211 */ /* 0x000fc600030f0eff */
[----:B------:R-:W-:Y:S01]  /*13340*/  STL [R1+0x8ac], R39 ;  /* 0x0008ac2701007387 */ /* 0x000fe20000100800 */
[-C--:B0-----:R-:W-:Y:S02]  /*13350*/  LEA.HI.X.SX32 R62, R50, R5.reuse, 0x1, P5 ;  /* 0x00000005323e7211 */ /* 0x081fe400028f0eff */
[-C--:B----4-:R-:W-:Y:S02]  /*13360*/  LEA.HI.X.SX32 R10, R56, R5.reuse, 0x1, P4 ;  /* 0x00000005380a7211 */ /* 0x090fe400020f0eff */
[-C--:B------:R-:W-:Y:S02]  /*13370*/  LEA R40, P4, R38, R8.reuse, 0x1 ;  /* 0x0000000826287211 */ /* 0x080fe400078808ff */
[-C--:B------:R-:W-:Y:S01]  /*13380*/  LEA R51, P5, R21, R8.reuse, 0x1 ;  /* 0x0000000815337211 */ /* 0x080fe200078a08ff */
[----:B------:R0:W-:Y:S01]  /*13390*/  STL [R1+0x888], R10 ;  /* 0x0008880a01007387 */ /* 0x0001e20000100800 */
[-C--:B------:R-:W-:Y:S02]  /*133a0*/  LEA R63, P6, R16, R8.reuse, 0x1 ;  /* 0x00000008103f7211 */ /* 0x080fe400078c08ff */
[----:B------:R-:W-:Y:S01]  /*133b0*/  LEA.HI.X.SX32 R36, R38, R5, 0x1, P4 ;  /* 0x0000000526247211 */ /* 0x000fe200020f0eff */
[----:B------:R-:W-:Y:S01]  /*133c0*/  STL [R1+0x8cc], R73 ;  /* 0x0008cc4901007387 */ /* 0x000fe20000100800 */
[----:B------:R-:W-:-:S02]  /*133d0*/  LEA R75, P4, R29, R8, 0x1 ;  /* 0x000000081d4b7211 */ /* 0x000fc400078808ff */
[----:B------:R-:W-:Y:S01]  /*133e0*/  LEA.HI.X.SX32 R45, R21, R5, 0x1, P5 ;  /* 0x00000005152d7211 */ /* 0x000fe200028f0eff */
[----:B------:R-:W-:Y:S01]  /*133f0*/  STL [R1+0x8a8], R62 ;  /* 0x0008a83e01007387 */ /* 0x000fe20000100800 */
[----:B------:R-:W-:-:S03]  /*13400*/  LEA R65, P5, R33, R8, 0x1 ;  /* 0x0000000821417211 */ /* 0x000fc600078a08ff */
[----:B------:R-:W-:Y:S01]  /*13410*/  STL [R1+0x8ec], R40 ;  /* 0x0008ec2801007387 */ /* 0x000fe20000100800 */
[----:B------:R-:W-:-:S03]  /*13420*/  LEA.HI.X.SX32 R57, R16, R5, 0x1, P6 ;  /* 0x0000000510397211 */ /* 0x000fc600030f0eff */
        /* <DEDUP_REMOVED lines=24> */
[----:B------:R-:W-:Y:S04]  /*135b0*/  STL [R1+0x988], R47 ;  /* 0x0009882f01007387 */ /* 0x000fe80000100800 */
[----:B------:R-:W-:Y:S04]  /*135c0*/  STL [R1+0x1f4], R76 ;  /* 0x0001f44c01007387 */ /* 0x000fe80000100800 */
[----:B------:R-:W-:Y:S04]  /*135d0*/  STL [R1+0x1b0], R53 ;  /* 0x0001b03501007387 */ /* 0x000fe80000100800 */
[----:B------:R-:W-:Y:S04]  /*135e0*/  STL [R1+0x5d0], R61 ;  /* 0x0005d03d01007387 */ /* 0x000fe80000100800 */
        /* <DEDUP_REMOVED lines=8> */
[----:B------:R-:W4:Y:S01]  /*13670*/  LDL.LU R85, [R1+0x228] ;  /* 0x0002280001557983 */ /* 0x000f220000300800 */
[----:B------:R-:W-:-:S03]  /*13680*/  LEA R11, P5, R112, R8, 0x1 ;  /* 0x00000008700b7211 */ /* 0x000fc600078a08ff */
[----:B------:R-:W2:Y:S01]  /*13690*/  LDL.LU R90, [R1+0x214] ;  /* 0x00021400015a7983 */ /* 0x000ea20000300800 */
[----:B------:R-:W-:-:S03]  /*136a0*/  LEA.HI.X.SX32 R55, R132, R5, 0x1, P6 ;  /* 0x0000000584377211 */ /* 0x000fc600030f0eff */
[----:B------:R-:W2:Y:S01]  /*136b0*/  LDL.LU R82, [R1+0x204] ;  /* 0x0002040001527983 */ /* 0x000ea20000300800 */
[----:B------:R-:W-:-:S03]  /*136c0*/  LEA R0, P6, R104, R8, 0x1 ;  /* 0x0000000868007211 */ /* 0x000fc600078c08ff */
[----:B------:R-:W2:Y:S01]  /*136d0*/  LDL.LU R15, [R1+0x25c] ;  /* 0x00025c00010f7983 */ /* 0x000ea20000300800 */
[----:B------:R-:W-:-:S03]  /*136e0*/  LEA.HI.X.SX32 R48, R122, R5, 0x1, P4 ;  /* 0x000000057a307211 */ /* 0x000fc600020f0eff */
[----:B------:R-:W2:Y:S01]  /*136f0*/  LDL.LU R2, [R1+0x260] ;  /* 0x0002600001027983 */ /* 0x000ea20000300800 */
        /* <DEDUP_REMOVED lines=14> */
[----:B0-----:R-:W-:-:S03]  /*137e0*/  LEA.HI.X.SX32 R10, R131, R5, 0x1, P5 ;  /* 0x00000005830a7211 */ /* 0x001fc600028f0eff */
        /* <DEDUP_REMOVED lines=85> */
[----:B------:R-:W-:-:S03]  /*13d40*/  LEA.HI.X.SX32 R94, R3, R5, 0x1, P6 ;  /* 0x00000005035e7211 */ /* 0x000fc600030f0eff */
[----:B------:R-:W-:Y:S04]  /*13d50*/  STL [R1+0x950], R7 ;  /* 0x0009500701007387 */ /* 0x000fe80000100800 */
[----:B------:R-:W-:Y:S04]  /*13d60*/  STL [R1+0x994], R97 ;  /* 0x0009946101007387 */ /* 0x000fe80000100800 */
[----:B------:R-:W-:Y:S04]  /*13d70*/  STL [R1+0x970], R101 ;  /* 0x0009706501007387 */ /* 0x000fe80000100800 */
[----:B------:R-:W-:Y:S04]  /*13d80*/  STL [R1+0x1bc], R95 ;  /* 0x0001bc5f01007387 */ /* 0x000fe80000100800 */
[----:B------:R-:W2:Y:S04]  /*13d90*/  LDL.LU R3, [R1+0x264] ;  /* 0x0002640001037983 */ /* 0x000ea80000300800 */
[----:B------:R-:W2:Y:S04]  /*13da0*/  LDL R13, [R1+0x198] ;  /* 0x00019800010d7983 */ /* 0x000ea80000100800 */
[----:B------:R-:W2:Y:S01]  /*13db0*/  LDL R12, [R1+0x19c] ;  /* 0x00019c00010c7983 */ /* 0x000ea20000100800 */
[----:B------:R-:W-:-:S02]  /*13dc0*/  LEA.HI.X.SX32 R98, R27, R5, 0x1, P5 ;  /* 0x000000051b627211 */ /* 0x000fc400028f0eff */
[----:B----4-:R-:W-:-:S04]  /*13dd0*/  LEA R93, P4, R85, R8, 0x1 ;  /* 0x00000008555d7211 */ /* 0x010fc800078808ff */
[----:B------:R-:W-:Y:S01]  /*13de0*/  LEA.HI.X.SX32 R91, R85, R5, 0x1, P4 ;  /* 0x00000005555b7211 */ /* 0x000fe200020f0eff */
[----:B--2---:R-:W2:Y:S01]  /*13df0*/  @P2 LDG.E.U16 R137, desc[UR24][R12.64] ;  /* 0x000000180c892981 */ /* 0x004ea2000c1e1500 */
[----:B------:R-:W-:-:S04]  /*13e00*/  LEA R83, P4, R4, R8, 0x1 ;  /* 0x0000000804537211 */ /* 0x000fc800078808ff */
[-C--:B------:R-:W-:Y:S02]  /*13e10*/  LEA.HI.X.SX32 R85, R4, R5.reuse, 0x1, P4 ;  /* 0x0000000504557211 */ /* 0x080fe400020f0eff */
[----:B------:R-:W0:Y:S01]  /*13e20*/  S2R R4, SR_TID.X ;  /* 0x0000000000047919 */ /* 0x000e220000002100 */
[-C--:B------:R-:W-:Y:S02]  /*13e30*/  LEA R86, P6, R82, R8.reuse, 0x1 ;  /* 0x0000000852567211 */ /* 0x080fe400078c08ff */
[----:B------:R-:W-:Y:S02]  /*13e40*/  LEA R14, P4, R120, R8, 0x1 ;  /* 0x00000008780e7211 */ /* 0x000fe400078808ff */
[-C--:B------:R-:W-:Y:S02]  /*13e50*/  LEA.HI.X.SX32 R87, R82, R5.reuse, 0x1, P6 ;  /* 0x0000000552577211 */ /* 0x080fe400030f0eff */
[----:B------:R-:W-:Y:S02]  /*13e60*/  ISETP.GE.AND P6, PT, R15, RZ, PT ;  /* 0x000000ff0f00720c */ /* 0x000fe40003fc6270 */
[----:B------:R-:W-:-:S02]  /*13e70*/  LEA.HI.X.SX32 R15, R120, R5, 0x1, P4 ;  /* 0x00000005780f7211 */ /* 0x000fc400020f0eff */
[----:B------:R-:W-:Y:S02]  /*13e80*/  ISETP.GE.AND P4, PT, R3, RZ, PT ;  /* 0x000000ff0300720c */ /* 0x000fe40003f86270 */
[----:B------:R-:W4:Y:S01]  /*13e90*/  LDC R3, c[0x0][0x3a0] ;  /* 0x0000e800ff037b82 */ /* 0x000f220000000800 */
[CC--:B------:R-:W-:Y:S01]  /*13ea0*/  LEA R89, P5, R90.reuse, R8.reuse, 0x1 ;  /* 0x000000085a597211 */ /* 0x0c0fe200078a08ff */
[----:B------:R-:W-:Y:S03]  /*13eb0*/  STL [R1+0x990], R98 ;  /* 0x0009906201007387 */ /* 0x000fe60000100800 */
[----:B------:R-:W-:Y:S01]  /*13ec0*/  LEA.HI.X.SX32 R90, R90, R5, 0x1, P5 ;  /* 0x000000055a5a7211 */ /* 0x000fe200028f0eff */
[----:B------:R-:W-:Y:S01]  /*13ed0*/  STL [R1+0x1fc], R93 ;  /* 0x0001fc5d01007387 */ /* 0x000fe20000100800 */
[----:B------:R-:W-:-:S03]  /*13ee0*/  LEA R81, P5, R130, R8, 0x1 ;  /* 0x0000000882517211 */ /* 0x000fc600078a08ff */
[----:B------:R-:W-:Y:S01]  /*13ef0*/  STL [R1+0x1b8], R94 ;  /* 0x0001b85e01007387 */ /* 0x000fe20000100800 */
[----:B------:R-:W-:-:S03]  /*13f00*/  LEA.HI.X.SX32 R82, R130, R5, 0x1, P5 ;  /* 0x0000000582527211 */ /* 0x000fc600028f0eff */
[----:B------:R-:W-:Y:S01]  /*13f10*/  STL [R1+0x5d8], R89 ;  /* 0x0005d85901007387 */ /* 0x000fe20000100800 */
[----:B0-----:R-:W-:-:S03]  /*13f20*/  SHF.R.U32.HI R4, RZ, 0x6, R4 ;  /* 0x00000006ff047819 */ /* 0x001fc60000011604 */
[----:B------:R-:W-:Y:S01]  /*13f30*/  STL [R1+0x1f8], R91 ;  /* 0x0001f85b01007387 */ /* 0x000fe20000100800 */
[----:B------:R-:W-:-:S03]  /*13f40*/  SGXT.U32 R4, R4, 0x1 ;  /* 0x000000010404781a */ /* 0x000fc60000000000 */
[----:B------:R-:W-:Y:S01]  /*13f50*/  STL [R1+0x600], R86 ;  /* 0x0006005601007387 */ /* 0x000fe20000100800 */
[----:B------:R-:W-:Y:S02]  /*13f60*/  ISETP.GE.AND P5, PT, R2, RZ, PT ;  /* 0x000000ff0200720c */ /* 0x000fe40003fa6270 */
[----:B------:R-:W-:Y:S01]  /*13f70*/  LOP3.LUT R2, R4, 0x7e, RZ, 0xfc, !PT ;  /* 0x0000007e04027812 */ /* 0x000fe200078efcff */
[----:B------:R-:W-:Y:S04]  /*13f80*/  STL [R1+0x5d4], R90 ;  /* 0x0005d45a01007387 */ /* 0x000fe80000100800 */
[----:B------:R-:W-:Y:S04]  /*13f90*/  STL [R1+0x628], R83 ;  /* 0x0006285301007387 */ /* 0x000fe80000100800 */
[----:B------:R-:W-:Y:S01]  /*13fa0*/  STL [R1+0x5fc], R87 ;  /* 0x0005fc5701007387 */ /* 0x000fe20000100800 */
[----:B----4-:R-:W-:-:S03]  /*13fb0*/  ISETP.LT.AND P0, PT, R2, R3, P0 ;  /* 0x000000030200720c */ /* 0x010fc60000701270 */
[----:B------:R-:W-:Y:S04]  /*13fc0*/  STL [R1+0x650], R81 ;  /* 0x0006505101007387 */ /* 0x000fe80000100800 */
[----:B------:R-:W-:Y:S04]  /*13fd0*/  STL [R1+0x624], R85 ;  /* 0x0006245501007387 */ /* 0x000fe80000100800 */
[----:B------:R-:W-:Y:S04]  /*13fe0*/  STL [R1+0x674], R14 ;  /* 0x0006740e01007387 */ /* 0x000fe80000100800 */
[----:B------:R-:W-:Y:S04]  /*13ff0*/  STL [R1+0x64c], R82 ;  /* 0x00064c5201007387 */ /* 0x000fe80000100800 */
[----:B------:R-:W4:Y:S04]  /*14000*/  LDL.LU R2, [R1+0xdbc] ;  /* 0x000dbc0001027983 */ /* 0x000f280000300800 */
[----:B------:R-:W-:Y:S04]  /*14010*/  STL [R1+0x2b4], R15 ;  /* 0x0002b40f01007387 */ /* 0x000fe80000100800 */
[----:B--2---:R0:W-:Y:S04]  /*14020*/  STL [R1+0x498], R137 ;  /* 0x0004988901007387 */ /* 0x0041e80000100800 */
[----:B0-----:R-:W2:Y:S04]  /*14030*/  LDL.LU R137, [R1+0xdb8] ;  /* 0x000db80001897983 */ /* 0x001ea80000300800 */
[----:B------:R-:W2:Y:S04]  /*14040*/  LDL R12, [R1+0x1d8] ;  /* 0x0001d800010c7983 */ /* 0x000ea80000100800 */
[----:B------:R-:W2:Y:S01]  /*14050*/  LDL R13, [R1+0x1dc] ;  /* 0x0001dc00010d7983 */ /* 0x000ea20000100800 */
[----:B----4-:R-:W-:-:S02]  /*14060*/  PRMT R2, RZ, 0x7610, R2 ;  /* 0x00007610ff027816 */ /* 0x010fc40000000002 */
[----:B--2---:R-:W-:-:S04]  /*14070*/  @P2 LOP3.LUT R13, R13, R12, RZ, 0x3c, !PT ;  /* 0x0000000c0d0d2212 */ /* 0x004fc800078e3cff */
[----:B------:R-:W-:-:S04]  /*14080*/  @P2 LOP3.LUT R12, R13, R12, RZ, 0x3c, !PT ;  /* 0x0000000c0d0c2212 */ /* 0x000fc800078e3cff */
[----:B------:R-:W-:-:S05]  /*14090*/  @P2 LOP3.LUT R13, R13, R12, RZ, 0x3c, !PT ;  /* 0x0000000c0d0d2212 */ /* 0x000fca00078e3cff */
[----:B------:R-:W2:Y:S04]  /*140a0*/  @P2 LDG.E.U16 R2, desc[UR24][R12.64] ;  /* 0x000000180c022981 */ /* 0x000ea8000c1e1500 */
[----:B--2---:R0:W-:Y:S04]  /*140b0*/  STL [R1+0x494], R2 ;  /* 0x0004940201007387 */ /* 0x0041e80000100800 */
[----:B0-----:R-:W2:Y:S04]  /*140c0*/  LDL.LU R2, [R1+0xdb4] ;  /* 0x000db40001027983 */ /* 0x001ea80000300800 */
[----:B------:R-:W4:Y:S04]  /*140d0*/  LDL R12, [R1+0x238] ;  /* 0x00023800010c7983 */ /* 0x000f280000100800 */
[----:B------:R-:W4:Y:S01]  /*140e0*/  LDL R13, [R1+0x23c] ;  /* 0x00023c00010d7983 */ /* 0x000f220000100800 */
[----:B------:R-:W-:-:S02]  /*140f0*/  PRMT R137, RZ, 0x7610, R137 ;  /* 0x00007610ff897816 */ /* 0x000fc40000000089 */
[----:B----4-:R-:W-:-:S04]  /*14100*/  @P2 LOP3.LUT R13, R13, R12, RZ, 0x3c, !PT ;  /* 0x0000000c0d0d2212 */ /* 0x010fc800078e3cff */
[----:B------:R-:W-:-:S04]  /*14110*/  @P2 LOP3.LUT R12, R13, R12, RZ, 0x3c, !PT ;  /* 0x0000000c0d0c2212 */ /* 0x000fc800078e3cff */
[----:B------:R-:W-:-:S05]  /*14120*/  @P2 LOP3.LUT R13, R13, R12, RZ, 0x3c, !PT ;  /* 0x0000000c0d0d2212 */ /* 0x000fca00078e3cff */
[----:B------:R-:W4:Y:S04]  /*14130*/  @P2 LDG.E.U16 R137, desc[UR24][R12.64] ;  /* 0x000000180c892981 */ /* 0x000f28000c1e1500 */
[----:B----4-:R0:W-:Y:S04]  /*14140*/  STL [R1+0x490], R137 ;  /* 0x0004908901007387 */ /* 0x0101e80000100800 */
[----:B0-----:R-:W4:Y:S04]  /*14150*/  LDL.LU R137, [R1+0xdb0] ;  /* 0x000db00001897983 */ /* 0x001f280000300800 */
[----:B------:R-:W3:Y:S04]  /*14160*/  LDL R12, [R1+0x5dc] ;  /* 0x0005dc00010c7983 */ /* 0x000ee80000100800 */
[----:B------:R-:W3:Y:S01]  /*14170*/  LDL R13, [R1+0x5e0] ;  /* 0x0005e000010d7983 */ /* 0x000ee20000100800 */
[----:B--2---:R-:W-:-:S02]  /*14180*/  PRMT R2, RZ, 0x7610, R2 ;  /* 0x00007610ff027816 */ /* 0x004fc40000000002 */
[----:B---3--:R-:W-:-:S04]  /*14190*/  @P2 LOP3.LUT R13, R13, R12, RZ, 0x3c, !PT ;  /* 0x0000000c0d0d2212 */ /* 0x008fc800078e3cff */
[----:B------:R-:W-:-:S04]  /*141a0*/  @P2 LOP3.LUT R12, R13, R12, RZ, 0x3c, !PT ;  /* 0x0000000c0d0c2212 */ /* 0x000fc800078e3cff */
[----:B------:R-:W-:-:S05]  /*141b0*/  @P2 LOP3.LUT R13, R13, R12, RZ, 0x3c, !PT ;  /* 0x0000000c0d0d2212 */ /* 0x000fca00078e3cff */
[----:B------:R-:W2:Y:S04]  /*141c0*/  @P2 LDG.E.U16 R2, desc[UR24][R12.64] ;  /* 0x000000180c022981 */ /* 0x000ea8000c1e1500 */
[----:B--2---:R0:W-:Y:S04]  /*141d0*/  STL [R1+0x48c], R2 ;  /* 0x00048c0201007387 */ /* 0x0041e80000100800 */
[----:B0-----:R-:W2:Y:S04]  /*141e0*/  LDL.LU R2, [R1+0xdac] ;  /* 0x000dac0001027983 */ /* 0x001ea80000300800 */
[----:B------:R-:W3:Y:S04]  /*141f0*/  LDL R12, [R1+0x604] ;  /* 0x00060400010c7983 */ /* 0x000ee80000100800 */
[----:B------:R-:W3:Y:S01]  /*14200*/  LDL R13, [R1+0x608] ;  /* 0x00060800010d7983 */ /* 0x000ee20000100800 */
[----:B----4-:R-:W-:-:S02]  /*14210*/  PRMT R137, RZ, 0x7610, R137 ;  /* 0x00007610ff897816 */ /* 0x010fc40000000089 */
[----:B---3--:R-:W-:-:S04]  /*14220*/  @P2 LOP3.LUT R13, R13, R12, RZ, 0x3c, !PT ;  /* 0x0000000c0d0d2212 */ /* 0x008fc800078e3cff */
[----:B------:R-:W-:-:S04]  /*14230*/  @P2 LOP3.LUT R12, R13, R12, RZ, 0x3c, !PT ;  /* 0x0000000c0d0c2212 */ /* 0x000fc800078e3cff */
[----:B------:R-:W-:-:S05]  /*14240*/  @P2 LOP3.LUT R13, R13, R12, RZ, 0x3c, !PT ;  /* 0x0000000c0d0d2212 */ /* 0x000fca00078e3cff */
[----:B------:R-:W3:Y:S04]  /*14250*/  @P2 LDG.E.U16 R137, desc[UR24][R12.64] ;  /* 0x000000180c892981 */ /* 0x000ee8000c1e1500 */
[----:B---3--:R0:W-:Y:S04]  /*14260*/  STL [R1+0x488], R137 ;  /* 0x0004888901007387 */ /* 0x0081e80000100800 */
[----:B0-----:R-:W3:Y:S04]  /*14270*/  LDL.LU R137, [R1+0xda8] ;  /* 0x000da80001897983 */ /* 0x001ee80000300800 */
[----:B------:R-:W4:Y:S04]  /*14280*/  LDL R12, [R1+0x62c] ;  /* 0x00062c00010c7983 */ /* 0x000f280000100800 */
[----:B------:R-:W4:Y:S01]  /*14290*/  LDL R13, [R1+0x630] ;  /* 0x00063000010d7983 */ /* 0x000f220000100800 */
[----:B--2---:R-:W-:-:S02]  /*142a0*/  PRMT R2, RZ, 0x7610, R2 ;  /* 0x00007610ff027816 */ /* 0x004fc40000000002 */
[----:B----4-:R-:W-:-:S04]  /*142b0*/  @P2 LOP3.LUT R13, R13, R12, RZ, 0x3c, !PT ;  /* 0x0000000c0d0d2212 */ /* 0x010fc800078e3cff */
[----:B------:R-:W-:-:S04]  /*142c0*/  @P2 LOP3.LUT R12, R13, R12, RZ, 0x3c, !PT ;  /* 0x0000000c0d0c2212 */ /* 0x000fc800078e3cff */
[----:B------:R-:W-:-:S05]  /*142d0*/  @P2 LOP3.LUT R13, R13, R12, RZ, 0x3c, !PT ;  /* 0x0000000c0d0d2212 */ /* 0x000fca00078e3cff */
[----:B------:R-:W2:Y:S04]  /*142e0*/  @P2 LDG.E.U16 R2, desc[UR24][R12.64] ;  /* 0x000000180c022981 */ /* 0x000ea8000c1e1500 */
[----:B--2---:R0:W-:Y:S04]  /*142f0*/  STL [R1+0x484], R2 ;  /* 0x0004840201007387 */ /* 0x0041e80000100800 */
[----:B0-----:R-:W2:Y:S04]  /*14300*/  LDL.LU R2, [R1+0xda4] ;  /* 0x000da40001027983 */ /* 0x001ea80000300800 */
[----:B------:R-:W4:Y:S04]  /*14310*/  LDL R12, [R1+0x654] ;  /* 0x00065400010c7983 */ /* 0x000f280000100800 */
[----:B------:R-:W4:Y:S01]  /*14320*/  LDL R13, [R1+0x658] ;  /* 0x00065800010d7983 */ /* 0x000f220000100800 */
[----:B---3--:R-:W-:-:S02]  /*14330*/  PRMT R137, RZ, 0x7610, R137 ;  /* 0x00007610ff897816 */ /* 0x008fc40000000089 */
[----:B----4-:R-:W-:-:S04]  /*14340*/  @P2 LOP3.LUT R13, R13, R12, RZ, 0x3c, !PT ;  /* 0x0000000c0d0d2212 */ /* 0x010fc800078e3cff */
        /* <DEDUP_REMOVED lines=192> */
[----:B------:R-:W4:Y:S04]  /*14f50*/  LDL R12, [R1+0x918] ;  /* 0x00091800010c7983 */ /* 0x000f280000100800 */
[----:B------:R-:W4:Y:S01]  /*14f60*/  LDL R13, [R1+0x91c] ;  /* 0x00091c00010d7983 */ /* 0x000f220000100800 */
[----:B------:R-:W-:-:S03]  /*14f70*/  PRMT R103, RZ, 0x7610, R103 ;  /* 0x00007610ff677816 */ /* 0x000fc60000000067 */
[----:B--2---:R0:W-:Y:S01]  /*14f80*/  STL [R1+0xc04], R2 ;  /* 0x000c040201007387 */ /* 0x0041e20000100800 */
[----:B------:R-:W-:-:S03]  /*14f90*/  PRMT R120, RZ, 0x7610, R120 ;  /* 0x00007610ff787816 */ /* 0x000fc60000000078 */
[----:B0-----:R-:W2:Y:S01]  /*14fa0*/  LDL R2, [R1+0x65c] ;  /* 0x00065c0001027983 */ /* 0x001ea20000100800 */
[----:B----4-:R-:W-:-:S04]  /*14fb0*/  @P2 LOP3.LUT R13, R13, R12, RZ, 0x3c, !PT ;  /* 0x0000000c0d0d2212 */ /* 0x010fc800078e3cff */
[----:B------:R-:W-:-:S04]  /*14fc0*/  @P2 LOP3.LUT R12, R13, R12, RZ, 0x3c, !PT ;  /* 0x0000000c0d0c2212 */ /* 0x000fc800078e3cff */
[----:B------:R-:W-:-:S05]  /*14fd0*/  @P2 LOP3.LUT R13, R13, R12, RZ, 0x3c, !PT ;  /* 0x0000000c0d0d2212 */ /* 0x000fca00078e3cff */
[----:B------:R-:W4:Y:S04]  /*14fe0*/  @P2 LDG.E.U16 R103, desc[UR24][R12.64] ;  /* 0x000000180c672981 */ /* 0x000f28000c1e1500 */
[----:B------:R-:W2:Y:S04]  /*14ff0*/  LDL R12, [R1+0x938] ;  /* 0x00093800010c7983 */ /* 0x000ea80000100800 */
[----:B------:R-:W2:Y:S04]  /*15000*/  LDL R13, [R1+0x93c] ;  /* 0x00093c00010d7983 */ /* 0x000ea80000100800 */
[----:B----4-:R0:W-:Y:S04]  /*15010*/  STL [R1+0x428], R103 ;  /* 0x0004286701007387 */ /* 0x0101e80000100800 */
[----:B0-----:R-:W4:Y:S01]  /*15020*/  LDL R103, [R1+0x660] ;  /* 0x0006600001677983 */ /* 0x001f220000100800 */
[----:B--2---:R-:W-:-:S04]  /*15030*/  @P2 LOP3.LUT R13, R13, R12, RZ, 0x3c, !PT ;  /* 0x0000000c0d0d2212 */ /* 0x004fc800078e3cff */
[----:B------:R-:W-:-:S04]  /*15040*/  @P2 LOP3.LUT R12, R13, R12, RZ, 0x3c, !PT ;  /* 0x0000000c0d0c2212 */ /* 0x000fc800078e3cff */
[----:B------:R-:W-:-:S05]  /*15050*/  @P2 LOP3.LUT R13, R13, R12, RZ, 0x3c, !PT ;  /* 0x0000000c0d0d2212 */ /* 0x000fca00078e3cff */
[----:B------:R0:W2:Y:S04]  /*15060*/  @P2 LDG.E.U16 R120, desc[UR24][R12.64] ;  /* 0x000000180c782981 */ /* 0x0000a8000c1e1500 */
[----:B------:R-:W0:Y:S04]  /*15070*/  LDL R12, [R1+0x958] ;  /* 0x00095800010c7983 */ /* 0x000e280000100800 */
[----:B------:R-:W0:Y:S02]  /*15080*/  LDL R13, [R1+0x95c] ;  /* 0x00095c00010d7983 */ /* 0x000e240000100800 */
[----:B0-----:R-:W-:-:S04]  /*15090*/  @P2 LOP3.LUT R13, R13, R12, RZ, 0x3c, !PT ;  /* 0x0000000c0d0d2212 */ /* 0x001fc800078e3cff */
[----:B------:R-:W-:-:S04]  /*150a0*/  @P2 LOP3.LUT R12, R13, R12, RZ, 0x3c, !PT ;  /* 0x0000000c0d0c2212 */ /* 0x000fc800078e3cff */
[----:B------:R-:W-:-:S05]  /*150b0*/  @P2 LOP3.LUT R13, R13, R12, RZ, 0x3c, !PT ;  /* 0x0000000c0d0d2212 */ /* 0x000fca00078e3cff */
[----:B------:R-:W3:Y:S04]  /*150c0*/  @P2 LDG.E.U16 R135, desc[UR24][R12.64] ;  /* 0x000000180c872981 */ /* 0x000ee8000c1e1500 */
[----:B--2---:R0:W-:Y:S04]  /*150d0*/  STL [R1+0x424], R120 ;  /* 0x0004247801007387 */ /* 0x0041e80000100800 */
[----:B0-----:R-:W2:Y:S04]  /*150e0*/  LDL R120, [R1+0x684] ;  /* 0x0006840001787983 */ /* 0x001ea80000100800 */
[----:B---3--:R0:W-:Y:S04]  /*150f0*/  STL [R1+0x420], R135 ;  /* 0x0004208701007387 */ /* 0x0081e80000100800 */
[----:B0-----:R-:W3:Y:S04]  /*15100*/  LDL.LU R135, [R1+0xd4c] ;  /* 0x000d4c0001877983 */ /* 0x001ee80000300800 */
[----:B------:R-:W2:Y:S04]  /*15110*/  LDL R12, [R1+0x978] ;  /* 0x00097800010c7983 */ /* 0x000ea80000100800 */
[----:B------:R-:W2:Y:S01]  /*15120*/  LDL R13, [R1+0x97c] ;  /* 0x00097c00010d7983 */ /* 0x000ea20000100800 */
[----:B------:R-:W-:-:S02]  /*15130*/  PRMT R137, RZ, 0x7610, R137 ;  /* 0x00007610ff897816 */ /* 0x000fc40000000089 */
[----:B--2---:R-:W-:-:S04]  /*15140*/  @P2 LOP3.LUT R13, R13, R12, RZ, 0x3c, !PT ;  /* 0x0000000c0d0d2212 */ /* 0x004fc800078e3cff */
[----:B------:R-:W-:-:S04]  /*15150*/  @P2 LOP3.LUT R12, R13, R12, RZ, 0x3c, !PT ;  /* 0x0000000c0d0c2212 */ /* 0x000fc800078e3cff */
[----:B------:R-:W-:-:S05]  /*15160*/  @P2 LOP3.LUT R13, R13, R12, RZ, 0x3c, !PT ;  /* 0x0000000c0d0d2212 */ /* 0x000fca00078e3cff */
[----:B------:R-:W2:Y:S04]  /*15170*/  @P2 LDG.E.U16 R137, desc[UR24][R12.64] ;  /* 0x000000180c892981 */ /* 0x000ea8000c1e1500 */
[----:B--2---:R0:W-:Y:S04]  /*15180*/  STL [R1+0x41c], R137 ;  /* 0x00041c8901007387 */ /* 0x0041e80000100800 */
[----:B0-----:R-:W2:Y:S04]  /*15190*/  LDL.LU R137, [R1+0xd48] ;  /* 0x000d480001897983 */ /* 0x001ea80000300800 */
[----:B------:R-:W2:Y:S04]  /*151a0*/  LDL R12, [R1+0x1a0] ;  /* 0x0001a000010c7983 */ /* 0x000ea80000100800 */
[----:B------:R-:W2:Y:S01]  /*151b0*/  LDL R13, [R1+0x1a4] ;  /* 0x0001a400010d7983 */ /* 0x000ea20000100800 */
[----:B---3--:R-:W-:-:S02]  /*151c0*/  PRMT R135, RZ, 0x7610, R135 ;  /* 0x00007610ff877816 */ /* 0x008fc40000000087 */
[----:B--2---:R-:W-:-:S04]  /*151d0*/  @P2 LOP3.LUT R13, R13, R12, RZ, 0x3c, !PT ;  /* 0x0000000c0d0d2212 */ /* 0x004fc800078e3cff */
[----:B------:R-:W-:-:S04]  /*151e0*/  @P2 LOP3.LUT R12, R13, R12, RZ, 0x3c, !PT ;  /* 0x0000000c0d0c2212 */ /* 0x000fc800078e3cff */
[----:B------:R-:W-:-:S05]  /*151f0*/  @P2 LOP3.LUT R13, R13, R12, RZ, 0x3c, !PT ;  /* 0x0000000c0d0d2212 */ /* 0x000fca00078e3cff */
[----:B------:R-:W2:Y:S04]  /*15200*/  @P2 LDG.E.U16 R135, desc[UR24][R12.64] ;  /* 0x000000180c872981 */ /* 0x000ea8000c1e1500 */
[----:B--2---:R0:W-:Y:S04]  /*15210*/  STL [R1+0x418], R135 ;  /* 0x0004188701007387 */ /* 0x0041e80000100800 */
[----:B0-----:R-:W2:Y:S04]  /*15220*/  LDL.LU R135, [R1+0xd44] ;  /* 0x000d440001877983 */ /* 0x001ea80000300800 */
[----:B------:R-:W3:Y:S04]  /*15230*/  LDL R12, [R1+0x1e0] ;  /* 0x0001e000010c7983 */ /* 0x000ee80000100800 */
[----:B------:R-:W3:Y:S01]  /*15240*/  LDL R13, [R1+0x1e4] ;  /* 0x0001e400010d7983 */ /* 0x000ee20000100800 */
[----:B------:R-:W-:-:S02]  /*15250*/  PRMT R137, RZ, 0x7610, R137 ;  /* 0x00007610ff897816 */ /* 0x000fc40000000089 */
[----:B---3--:R-:W-:-:S04]  /*15260*/  @P2 LOP3.LUT R13, R13, R12, RZ, 0x3c, !PT ;  /* 0x0000000c0d0d2212 */ /* 0x008fc800078e3cff */
[----:B------:R-:W-:-:S04]  /*15270*/  @P2 LOP3.LUT R12, R13, R12, RZ, 0x3c, !PT ;  /* 0x0000000c0d0c2212 */ /* 0x000fc800078e3cff */
[----:B------:R-:W-:-:S05]  /*15280*/  @P2 LOP3.LUT R13, R13, R12, RZ, 0x3c, !PT ;  /* 0x0000000c0d0d2212 */ /* 0x000fca00078e3cff */
[----:B------:R-:W3:Y:S04]  /*15290*/  @P2 LDG.E.U16 R137, desc[UR24][R12.64] ;  /* 0x000000180c892981 */ /* 0x000ee8000c1e1500 */
[----:B---3--:R0:W-:Y:S04]  /*152a0*/  STL [R1+0x414], R137 ;  /* 0x0004148901007387 */ /* 0x0081e80000100800 */
[----:B0-----:R-:W3:Y:S04]  /*152b0*/  LDL.LU R137, [R1+0xd40] ;  /* 0x000d400001897983 */ /* 0x001ee80000300800 */
        /* <DEDUP_REMOVED lines=24> */
[----:B------:R0:W2:Y:S04]  /*15440*/  @P2 LDG.E.U16 R4, desc[UR24][R12.64] ;  /* 0x000000180c042981 */ /* 0x0000a8000c1e1500 */
[----:B------:R-:W0:Y:S04]  /*15450*/  LDL R12, [R1+0x634] ;  /* 0x00063400010c7983 */ /* 0x000e280000100800 */
[----:B------:R-:W0:Y:S01]  /*15460*/  LDL R13, [R1+0x638] ;  /* 0x00063800010d7983 */ /* 0x000e220000100800 */
[----:B------:R-:W-:Y:S02]  /*15470*/  PRMT R135, RZ, 0x7610, R135 ;  /* 0x00007610ff877816 */ /* 0x000fe40000000087 */
[----:B---3--:R-:W-:-:S02]  /*15480*/  PRMT R137, RZ, 0x7610, R137 ;  /* 0x00007610ff897816 */ /* 0x008fc40000000089 */
[----:B0-----:R-:W-:-:S04]  /*15490*/  @P2 LOP3.LUT R13, R13, R12, RZ, 0x3c, !PT ;  /* 0x0000000c0d0d2212 */ /* 0x001fc800078e3cff */
[----:B------:R-:W-:-:S04]  /*154a0*/  @P2 LOP3.LUT R12, R13, R12, RZ, 0x3c, !PT ;  /* 0x0000000c0d0c2212 */ /* 0x000fc800078e3cff */
[----:B------:R-:W-:-:S05]  /*154b0*/  @P2 LOP3.LUT R13, R13, R12, RZ, 0x3c, !PT ;  /* 0x0000000c0d0d2212 */ /* 0x000fca00078e3cff */
[----:B------:R4:W3:Y:S02]  /*154c0*/  @P2 LDG.E.U16 R135, desc[UR24][R12.64] ;  /* 0x000000180c872981 */ /* 0x0008e4000c1e1500 */
[----:B----4-:R-:W-:Y:S02]  /*154d0*/  @P2 IMAD.MOV.U32 R12, RZ, RZ, R103 ;  /* 0x000000ffff0c2224 */ /* 0x010fe400078e0067 */
[----:B------:R-:W-:-:S05]  /*154e0*/  @P2 IMAD.MOV.U32 R13, RZ, RZ, R2 ;  /* 0x000000ffff0d2224 */ /* 0x000fca00078e0002 */
[----:B------:R-:W4:Y:S04]  /*154f0*/  @P2 LDG.E.U16 R137, desc[UR24][R12.64] ;  /* 0x000000180c892981 */ /* 0x000f28000c1e1500 */
[----:B--2---:R0:W-:Y:S04]  /*15500*/  STL [R1+0x3d8], R4 ;  /* 0x0003d80401007387 */ /* 0x0041e80000100800 */
[----:B0-----:R-:W2:Y:S04]  /*15510*/  LDL R4, [R1+0x744] ;  /* 0x0007440001047983 */ /* 0x001ea80000100800 */
[----:B---3--:R0:W-:Y:S04]  /*15520*/  STL [R1+0x220], R135 ;  /* 0x0002208701007387 */ /* 0x0081e80000100800 */
[----:B0-----:R-:W3:Y:S04]  /*15530*/  LDL.LU R135, [R1+0xd34] ;  /* 0x000d340001877983 */ /* 0x001ee80000300800 */
[----:B------:R-:W2:Y:S04]  /*15540*/  LDL R2, [R1+0x760] ;  /* 0x0007600001027983 */ /* 0x000ea80000100800 */
[----:B------:R-:W2:Y:S04]  /*15550*/  LDL R103, [R1+0x764] ;  /* 0x0007640001677983 */ /* 0x000ea80000100800 */
[----:B----4-:R0:W-:Y:S04]  /*15560*/  STL [R1+0x21c], R137 ;  /* 0x00021c8901007387 */ /* 0x0101e80000100800 */
[----:B0-----:R-:W4:Y:S04]  /*15570*/  LDL.LU R137, [R1+0xd30] ;  /* 0x000d300001897983 */ /* 0x001f280000300800 */
[----:B------:R-:W2:Y:S01]  /*15580*/  LDL R13, [R1+0x680] ;  /* 0x00068000010d7983 */ /* 0x000ea20000100800 */
[----:B------:R-:W-:Y:S01]  /*15590*/  PRMT R3, RZ, 0x7610, R3 ;  /* 0x00007610ff037816 */ /* 0x000fe20000000003 */
[----:B------:R-:W-:-:S05]  /*155a0*/  @P2 IMAD.MOV.U32 R12, RZ, RZ, R120 ;  /* 0x000000ffff0c2224 */ /* 0x000fca00078e0078 */
[----:B--2---:R0:W2:Y:S04]  /*155b0*/  @P2 LDG.E.U16 R3, desc[UR24][R12.64] ;  /* 0x000000180c032981 */ /* 0x0040a8000c1e1500 */
[----:B------:R-:W0:Y:S04]  /*155c0*/  LDL R12, [R1+0x6a0] ;  /* 0x0006a000010c7983 */ /* 0x000e280000100800 */
[----:B------:R-:W0:Y:S01]  /*155d0*/  LDL R13, [R1+0x6a4] ;  /* 0x0006a400010d7983 */ /* 0x000e220000100800 */
[----:B----4-:R-:W-:Y:S02]  /*155e0*/  PRMT R137, RZ, 0x7610, R137 ;  /* 0x00007610ff897816 */ /* 0x010fe40000000089 */
[----:B0-----:R-:W-:-:S04]  /*155f0*/  @P2 LOP3.LUT R13, R13, R12, RZ, 0x3c, !PT ;  /* 0x0000000c0d0d2212 */ /* 0x001fc800078e3cff */
[----:B------:R-:W-:-:S04]  /*15600*/  @P2 LOP3.LUT R12, R13, R12, RZ, 0x3c, !PT ;  /* 0x0000000c0d0c2212 */ /* 0x000fc800078e3cff */
[----:B------:R-:W-:-:S05]  /*15610*/  @P2 LOP3.LUT R13, R13, R12, RZ, 0x3c, !PT ;  /* 0x0000000c0d0d2212 */ /* 0x000fca00078e3cff */
[----:B------:R-:W4:Y:S04]  /*15620*/  @P2 LDG.E.U16 R137, desc[UR24][R12.64] ;  /* 0x000000180c892981 */ /* 0x000f28000c1e1500 */
[----:B--2---:R0:W-:Y:S04]  /*15630*/  STL [R1+0x218], R3 ;  /* 0x0002180301007387 */ /* 0x0041e80000100800 */
[----:B------:R-:W2:Y:S04]  /*15640*/  LDL R120, [R1+0x784] ;  /* 0x0007840001787983 */ /* 0x000ea80000100800 */
[----:B0-----:R-:W2:Y:S04]  /*15650*/  LDL R3, [R1+0x780] ;  /* 0x0007800001037983 */ /* 0x001ea80000100800 */
[----:B----4-:R0:W-:Y:S04]  /*15660*/  STL [R1+0x214], R137 ;  /* 0x0002148901007387 */ /* 0x0101e80000100800 */
[----:B0-----:R-:W4:Y:S04]  /*15670*/  LDL.LU R137, [R1+0xd2c] ;  /* 0x000d2c0001897983 */ /* 0x001f280000300800 */
        /* <DEDUP_REMOVED lines=20> */
[----:B------:R-:W-:-:S02]  /*157c0*/  PRMT R139, RZ, 0x7610, R139 ;  /* 0x00007610ff8b7816 */ /* 0x000fc4000000008b */
        /* <DEDUP_REMOVED lines=9> */
[C---:B------:R-:W-:Y:S02]  /*15860*/  @P2 LOP3.LUT R12, R13.reuse, R12, RZ, 0x3c, !PT ;  /* 0x0000000c0d0c2212 */ /* 0x040fe400078e3cff */
[----:B------:R-:W-:Y:S02]  /*15870*/  PRMT R138, RZ, 0x7610, R138 ;  /* 0x00007610ff8a7816 */ /* 0x000fe4000000008a */
[----:B------:R-:W-:Y:S02]  /*15880*/  @P2 LOP3.LUT R13, R13, R12, RZ, 0x3c, !PT ;  /* 0x0000000c0d0d2212 */ /* 0x000fe400078e3cff */
[----:B---3--:R-:W-:-:S03]  /*15890*/  PRMT R137, RZ, 0x7610, R137 ;  /* 0x00007610ff897816 */ /* 0x008fc60000000089 */
[----:B------:R0:W2:Y:S01]  /*158a0*/  @P2 LDG.E.U16 R138, desc[UR24][R12.64] ;  /* 0x000000180c8a2981 */ /* 0x0000a2000c1e1500 */
[----:B------:R-:W-:Y:S01]  /*158b0*/  PRMT R135, RZ, 0x7610, R135 ;  /* 0x00007610ff877816 */ /* 0x000fe20000000087 */
[----:B0-----:R-:W-:Y:S01]  /*158c0*/  @P2 IMAD.MOV.U32 R12, RZ, RZ, R4 ;  /* 0x000000ffff0c2224 */ /* 0x001fe200078e0004 */
[----:B------:R-:W-:Y:S02]  /*158d0*/  PRMT R134, RZ, 0x7610, R134 ;  /* 0x00007610ff867816 */ /* 0x000fe40000000086 */
[----:B------:R-:W-:Y:S01]  /*158e0*/  PRMT R133, RZ, 0x7610, R133 ;  /* 0x00007610ff857816 */ /* 0x000fe20000000085 */
[----:B----4-:R-:W-:-:S05]  /*158f0*/  @P2 IMAD.MOV.U32 R13, RZ, RZ, R139 ;  /* 0x000000ffff0d2224 */ /* 0x010fca00078e008b */
[----:B------:R0:W3:Y:S02]  /*15900*/  @P2 LDG.E.U16 R137, desc[UR24][R12.64] ;  /* 0x000000180c892981 */ /* 0x0000e4000c1e1500 */
[----:B0-----:R-:W-:Y:S02]  /*15910*/  @P2 IMAD.MOV.U32 R12, RZ, RZ, R103 ;  /* 0x000000ffff0c2224 */ /* 0x001fe400078e0067 */
[----:B------:R-:W-:-:S05]  /*15920*/  @P2 IMAD.MOV.U32 R13, RZ, RZ, R2 ;  /* 0x000000ffff0d2224 */ /* 0x000fca00078e0002 */
[----:B------:R0:W4:Y:S02]  /*15930*/  @P2 LDG.E.U16 R135, desc[UR24][R12.64] ;  /* 0x000000180c872981 */ /* 0x000124000c1e1500 */
[----:B0-----:R-:W-:Y:S02]  /*15940*/  @P2 IMAD.MOV.U32 R12, RZ, RZ, R120 ;  /* 0x000000ffff0c2224 */ /* 0x001fe400078e0078 */
[----:B------:R-:W-:-:S05]  /*15950*/  @P2 IMAD.MOV.U32 R13, RZ, RZ, R3 ;  /* 0x000000ffff0d2224 */ /* 0x000fca00078e0003 */
[----:B------:R0:W4:Y:S02]  /*15960*/  @P2 LDG.E.U16 R134, desc[UR24][R12.64] ;  /* 0x000000180c862981 */ /* 0x000124000c1e1500 */
[----:B0-----:R-:W-:Y:S02]  /*15970*/  @P2 IMAD.MOV.U32 R12, RZ, RZ, R128 ;  /* 0x000000ffff0c2224 */ /* 0x001fe400078e0080 */
[----:B------:R-:W-:-:S05]  /*15980*/  @P2 IMAD.MOV.U32 R13, RZ, RZ, R129 ;  /* 0x000000ffff0d2224 */ /* 0x000fca00078e0081 */
[----:B------:R0:W4:Y:S04]  /*15990*/  @P2 LDG.E.U16 R133, desc[UR24][R12.64] ;  /* 0x000000180c852981 */ /* 0x000128000c1e1500 */
[----:B--2---:R2:W-:Y:S04]  /*159a0*/  STL [R1+0xbd0], R138 ;  /* 0x000bd08a01007387 */ /* 0x0045e80000100800 */
[----:B------:R-:W4:Y:S01]  /*159b0*/  LDL R4, [R1+0x804] ;  /* 0x0008040001047983 */ /* 0x000f220000100800 */
[----:B0-----:R-:W-:-:S03]  /*159c0*/  @P2 IMAD.MOV.U32 R12, RZ, RZ, R127 ;  /* 0x000000ffff0c2224 */ /* 0x001fc600078e007f */
[----:B---3--:R0:W-:Y:S04]  /*159d0*/  STL [R1+0xbd4], R137 ;  /* 0x000bd48901007387 */ /* 0x0081e80000100800 */
[----:B--2---:R-:W2:Y:S04]  /*159e0*/  LDL R138, [R1+0x820] ;  /* 0x00082000018a7983 */ /* 0x004ea80000100800 */
[----:B------:R-:W3:Y:S04]  /*159f0*/  LDL R103, [R1+0x824] ;  /* 0x0008240001677983 */ /* 0x000ee80000100800 */
[----:B0-----:R-:W2:Y:S04]  /*15a00*/  LDL R137, [R1+0x800] ;  /* 0x0008000001897983 */ /* 0x001ea80000100800 */
[----:B----4-:R0:W-:Y:S04]  /*15a10*/  STL [R1+0xbd8], R135 ;  /* 0x000bd88701007387 */ /* 0x0101e80000100800 */
[----:B------:R-:W4:Y:S04]  /*15a20*/  LDL R139, [R1+0x844] ;  /* 0x00084400018b7983 */ /* 0x000f280000100800 */
[----:B------:R-:W2:Y:S04]  /*15a30*/  LDL R2, [R1+0x860] ;  /* 0x0008600001027983 */ /* 0x000ea80000100800 */
[----:B0-----:R-:W2:Y:S04]  /*15a40*/  LDL R135, [R1+0x840] ;  /* 0x0008400001877983 */ /* 0x001ea80000100800 */
[----:B------:R-:W2:Y:S04]  /*15a50*/  LDL R3, [R1+0x864] ;  /* 0x0008640001037983 */ /* 0x000ea80000100800 */
[----:B------:R0:W-:Y:S04]  /*15a60*/  STL [R1+0xbdc], R134 ;  /* 0x000bdc8601007387 */ /* 0x0001e80000100800 */
[----:B0-----:R-:W2:Y:S04]  /*15a70*/  LDL R134, [R1+0x7e4] ;  /* 0x0007e40001867983 */ /* 0x001ea80000100800 */
[----:B------:R-:W2:Y:S04]  /*15a80*/  LDL.LU R129, [R1+0xd20] ;  /* 0x000d200001817983 */ /* 0x000ea80000300800 */
[----:B------:R-:W3:Y:S04]  /*15a90*/  LDL.LU R128, [R1+0xd1c] ;  /* 0x000d1c0001807983 */ /* 0x000ee80000300800 */
[----:B------:R-:W3:Y:S04]  /*15aa0*/  LDL R120, [R1+0x880] ;  /* 0x0008800001787983 */ /* 0x000ee80000100800 */
[----:B------:R-:W3:Y:S04]  /*15ab0*/  LDL R13, [R1+0x7c0] ;  /* 0x0007c000010d7983 */ /* 0x000ee80000100800 */
[----:B------:R0:W-:Y:S04]  /*15ac0*/  STL [R1+0xbe0], R133 ;  /* 0x000be08501007387 */ /* 0x0001e80000100800 */
[----:B0-----:R-:W4:Y:S04]  /*15ad0*/  LDL R133, [R1+0x7e0] ;  /* 0x0007e00001857983 */ /* 0x001f280000100800 */
[----:B------:R-:W4:Y:S01]  /*15ae0*/  LDL.LU R127, [R1+0xd18] ;  /* 0x000d1800017f7983 */ /* 0x000f220000300800 */
[----:B------:R-:W-:-:S02]  /*15af0*/  PRMT R131, RZ, 0x7610, R131 ;  /* 0x00007610ff837816 */ /* 0x000fc40000000083 */
[----:B------:R-:W-:Y:S02]  /*15b00*/  PRMT R130, RZ, 0x7610, R130 ;  /* 0x00007610ff827816 */ /* 0x000fe40000000082 */
[----:B------:R-:W-:Y:S02]  /*15b10*/  PRMT R125, RZ, 0x7610, R125 ;  /* 0x00007610ff7d7816 */ /* 0x000fe4000000007d */
[----:B--2---:R-:W-:Y:S01]  /*15b20*/  PRMT R129, RZ, 0x7610, R129 ;  /* 0x00007610ff817816 */ /* 0x004fe20000000081 */
[----:B---3--:R0:W2:Y:S02]  /*15b30*/  @P2 LDG.E.U16 R131, desc[UR24][R12.64] ;  /* 0x000000180c832981 */ /* 0x0080a4000c1e1500 */
[----:B0-----:R-:W-:Y:S02]  /*15b40*/  @P2 IMAD.MOV.U32 R12, RZ, RZ, R134 ;  /* 0x000000ffff0c2224 */ /* 0x001fe400078e0086 */
[----:B----4-:R-:W-:-:S05]  /*15b50*/  @P2 IMAD.MOV.U32 R13, RZ, RZ, R133 ;  /* 0x000000ffff0d2224 */ /* 0x010fca00078e0085 */
[----:B------:R0:W3:Y:S01]  /*15b60*/  @P2 LDG.E.U16 R130, desc[UR24][R12.64] ;  /* 0x000000180c822981 */ /* 0x0000e2000c1e1500 */
[----:B------:R-:W-:Y:S01]  /*15b70*/  PRMT R128, RZ, 0x7610, R128 ;  /* 0x00007610ff807816 */ /* 0x000fe20000000080 */
[----:B0-----:R-:W-:Y:S02]  /*15b80*/  @P2 IMAD.MOV.U32 R12, RZ, RZ, R4 ;  /* 0x000000ffff0c2224 */ /* 0x001fe400078e0004 */
[----:B------:R-:W-:-:S05]  /*15b90*/  @P2 IMAD.MOV.U32 R13, RZ, RZ, R137 ;  /* 0x000000ffff0d2224 */ /* 0x000fca00078e0089 */
[----:B------:R0:W4:Y:S01]  /*15ba0*/  @P2 LDG.E.U16 R129, desc[UR24][R12.64] ;  /* 0x000000180c812981 */ /* 0x000122000c1e1500 */
[----:B------:R-:W-:Y:S01]  /*15bb0*/  PRMT R127, RZ, 0x7610, R127 ;  /* 0x00007610ff7f7816 */ /* 0x000fe2000000007f */
        /* <DEDUP_REMOVED lines=8> */
[----:B------:R0:W4:Y:S02]  /*15c40*/  @P2 LDG.E.U16 R125, desc[UR24][R12.64] ;  /* 0x000000180c7d2981 */ /* 0x000124000c1e1500 */
[----:B0-----:R-:W-:Y:S02]  /*15c50*/  @P2 IMAD.MOV.U32 R12, RZ, RZ, R121 ;  /* 0x000000ffff0c2224 */ /* 0x001fe400078e0079 */
[----:B--2---:R0:W-:Y:S04]  /*15c60*/  STL [R1+0xbe4], R131 ;  /* 0x000be48301007387 */ /* 0x0041e80000100800 */
[----:B---3--:R-:W-:Y:S04]  /*15c70*/  STL [R1+0xbe8], R130 ;  /* 0x000be88201007387 */ /* 0x008fe80000100800 */
[----:B------:R-:W2:Y:S04]  /*15c80*/  LDL R137, [R1+0x8c0] ;  /* 0x0008c00001897983 */ /* 0x000ea80000100800 */
[----:B------:R-:W3:Y:S04]  /*15c90*/  LDL R4, [R1+0x8c4] ;  /* 0x0008c40001047983 */ /* 0x000ee80000100800 */
[----:B----4-:R-:W-:Y:S04]  /*15ca0*/  STL [R1+0xbec], R129 ;  /* 0x000bec8101007387 */ /* 0x010fe80000100800 */
[----:B------:R-:W4:Y:S04]  /*15cb0*/  LDL R138, [R1+0x8e0] ;  /* 0x0008e000018a7983 */ /* 0x000f280000100800 */
[----:B------:R-:W4:Y:S04]  /*15cc0*/  LDL R103, [R1+0x8e4] ;  /* 0x0008e40001677983 */ /* 0x000f280000100800 */
[----:B------:R0:W-:Y:S04]  /*15cd0*/  STL [R1+0xbf0], R128 ;  /* 0x000bf08001007387 */ /* 0x0001e80000100800 */
[----:B------:R-:W4:Y:S04]  /*15ce0*/  LDL R139, [R1+0x900] ;  /* 0x00090000018b7983 */ /* 0x000f280000100800 */
[----:B------:R-:W-:Y:S04]  /*15cf0*/  STL [R1+0xbf4], R127 ;  /* 0x000bf47f01007387 */ /* 0x000fe80000100800 */
[----:B------:R-:W4:Y:S04]  /*15d00*/  LDL R2, [R1+0x920] ;  /* 0x0009200001027983 */ /* 0x000f280000100800 */
[----:B------:R-:W-:Y:S04]  /*15d10*/  STL [R1+0xbf8], R125 ;  /* 0x000bf87d01007387 */ /* 0x000fe80000100800 */
[----:B------:R-:W4:Y:S01]  /*15d20*/  LDL.LU R121, [R1+0xd14] ;  /* 0x000d140001797983 */ /* 0x000f220000300800 */
[----:B------:R-:W-:Y:S01]  /*15d30*/  PRMT R124, RZ, 0x7610, R124 ;  /* 0x00007610ff7c7816 */ /* 0x000fe2000000007c */
[----:B------:R-:W-:Y:S01]  /*15d40*/  @P2 IMAD.MOV.U32 R13, RZ, RZ, R120 ;  /* 0x000000ffff0d2224 */ /* 0x000fe200078e0078 */
[----:B------:R-:W-:Y:S01]  /*15d50*/  PRMT R123, RZ, 0x7610, R123 ;  /* 0x00007610ff7b7816 */ /* 0x000fe2000000007b */
[----:B------:R-:W4:Y:S04]  /*15d60*/  LDL R134, [R1+0x940] ;  /* 0x0009400001867983 */ /* 0x000f280000100800 */
[----:B------:R0:W4:Y:S01]  /*15d70*/  @P2 LDG.E.U16 R124, desc[UR24][R12.64] ;  /* 0x000000180c7c2981 */ /* 0x000122000c1e1500 */
[----:B------:R-:W-:-:S03]  /*15d80*/  PRMT R122, RZ, 0x7610, R122 ;  /* 0x00007610ff7a7816 */ /* 0x000fc6000000007a */
[----:B------:R-:W4:Y:S01]  /*15d90*/  LDL R3, [R1+0x944] ;  /* 0x0009440001037983 */ /* 0x000f220000100800 */
[----:B0-----:R-:W-:Y:S02]  /*15da0*/  @P2 IMAD.MOV.U32 R12, RZ, RZ, R118 ;  /* 0x000000ffff0c2224 */ /* 0x001fe400078e0076 */
[----:B------:R-:W-:-:S05]  /*15db0*/  @P2 IMAD.MOV.U32 R13, RZ, RZ, R119 ;  /* 0x000000ffff0d2224 */ /* 0x000fca00078e0077 */
[----:B------:R2:W4:Y:S02]  /*15dc0*/  @P2 LDG.E.U16 R123, desc[UR24][R12.64] ;  /* 0x000000180c7b2981 */ /* 0x000524000c1e1500 */
[----:B--2---:R-:W-:Y:S02]  /*15dd0*/  @P2 IMAD.MOV.U32 R13, RZ, RZ, R137 ;  /* 0x000000ffff0d2224 */ /* 0x004fe400078e0089 */
[----:B---3--:R-:W-:-:S05]  /*15de0*/  @P2 IMAD.MOV.U32 R12, RZ, RZ, R4 ;  /* 0x000000ffff0c2224 */ /* 0x008fca00078e0004 */
[----:B------:R4:W2:Y:S02]  /*15df0*/  @P2 LDG.E.U16 R122, desc[UR24][R12.64] ;  /* 0x000000180c7a2981 */ /* 0x0008a4000c1e1500 */
[----:B----4-:R-:W-:Y:S02]  /*15e00*/  @P2 IMAD.MOV.U32 R13, RZ, RZ, R138 ;  /* 0x000000ffff0d2224 */ /* 0x010fe400078e008a */
[----:B------:R-:W-:Y:S01]  /*15e10*/  @P2 IMAD.MOV.U32 R12, RZ, RZ, R103 ;  /* 0x000000ffff0c2224 */ /* 0x000fe200078e0067 */
[----:B------:R-:W-:-:S06]  /*15e20*/  PRMT R121, RZ, 0x7610, R121 ;  /* 0x00007610ff797816 */ /* 0x000fcc0000000079 */
[----:B------:R0:W3:Y:S04]  /*15e30*/  @P2 LDG.E.U16 R121, desc[UR24][R12.64] ;  /* 0x000000180c792981 */ /* 0x0000e8000c1e1500 */
[----:B------:R-:W-:Y:S04]  /*15e40*/  STL [R1+0xbfc], R124 ;  /* 0x000bfc7c01007387 */ /* 0x000fe80000100800 */
[----:B------:R-:W4:Y:S04]  /*15e50*/  LDL.LU R119, [R1+0xd10] ;  /* 0x000d100001777983 */ /* 0x000f280000300800 */
[----:B------:R-:W4:Y:S04]  /*15e60*/  LDL.LU R118, [R1+0xd0c] ;  /* 0x000d0c0001767983 */ /* 0x000f280000300800 */
[----:B------:R-:W4:Y:S04]  /*15e70*/  LDL R135, [R1+0x960] ;  /* 0x0009600001877983 */ /* 0x000f280000100800 */
[----:B------:R-:W4:Y:S04]  /*15e80*/  LDL R120, [R1+0x964] ;  /* 0x0009640001787983 */ /* 0x000f280000100800 */
[----:B------:R-:W-:Y:S01]  /*15e90*/  STL [R1+0xc00], R123 ;  /* 0x000c007b01007387 */ /* 0x000fe20000100800 */
[----:B0-----:R-:W-:-:S03]  /*15ea0*/  @P2 IMAD.MOV.U32 R12, RZ, RZ, R116 ;  /* 0x000000ffff0c2224 */ /* 0x001fc600078e0074 */
[----:B------:R-:W4:Y:S04]  /*15eb0*/  LDL R4, [R1+0x980] ;  /* 0x0009800001047983 */ /* 0x000f280000100800 */
[----:B--2---:R-:W-:Y:S04]  /*15ec0*/  STL [R1+0xc08], R122 ;  /* 0x000c087a01007387 */ /* 0x004fe80000100800 */
[----:B------:R-:W2:Y:S04]  /*15ed0*/  LDL R137, [R1+0x1a8] ;  /* 0x0001a80001897983 */ /* 0x000ea80000100800 */
[----:B------:R-:W2:Y:S04]  /*15ee0*/  LDL R103, [R1+0x1ac] ;  /* 0x0001ac0001677983 */ /* 0x000ea80000100800 */
[----:B---3--:R-:W-:Y:S04]  /*15ef0*/  STL [R1+0xc0c], R121 ;  /* 0x000c0c7901007387 */ /* 0x008fe80000100800 */
[----:B------:R-:W3:Y:S01]  /*15f00*/  LDL.LU R116, [R1+0xd08] ;  /* 0x000d080001747983 */ /* 0x000ee20000300800 */
[----:B------:R-:W-:Y:S01]  /*15f10*/  @P2 IMAD.MOV.U32 R13, RZ, RZ, R139 ;  /* 0x000000ffff0d2224 */ /* 0x000fe200078e008b */
[----:B----4-:R-:W-:-:S02]  /*15f20*/  PRMT R119, RZ, 0x7610, R119 ;  /* 0x00007610ff777816 */ /* 0x010fc40000000077 */
[----:B------:R-:W4:Y:S01]  /*15f30*/  LDL R131, [R1+0x1e8] ;  /* 0x0001e80001837983 */ /* 0x000f220000100800 */
[----:B------:R-:W-:-:S03]  /*15f40*/  PRMT R118, RZ, 0x7610, R118 ;  /* 0x00007610ff767816 */ /* 0x000fc60000000076 */
[----:B------:R-:W2:Y:S04]  /*15f50*/  LDL R138, [R1+0x1ec] ;  /* 0x0001ec00018a7983 */ /* 0x000ea80000100800 */
[----:B------:R0:W2:Y:S01]  /*15f60*/  @P2 LDG.E.U16 R119, desc[UR24][R12.64] ;  /* 0x000000180c772981 */ /* 0x0000a2000c1e1500 */
        /* <DEDUP_REMOVED lines=8> */
[----:B------:R-:W-:Y:S01]  /*15ff0*/  @P2 IMAD.MOV.U32 R13, RZ, RZ, R135 ;  /* 0x000000ffff0d2224 */ /* 0x000fe200078e0087 */
[----:B---3--:R-:W-:-:S06]  /*16000*/  PRMT R116, RZ, 0x7610, R116 ;  /* 0x00007610ff747816 */ /* 0x008fcc0000000074 */
[----:B------:R0:W3:Y:S04]  /*16010*/  @P2 LDG.E.U16 R116, desc[UR24][R12.64] ;  /* 0x000000180c742981 */ /* 0x0000e8000c1e1500 */
[----:B--2---:R2:W-:Y:S04]  /*16020*/  STL [R1+0xc10], R119 ;  /* 0x000c107701007387 */ /* 0x0045e80000100800 */
[----:B------:R-:W2:Y:S04]  /*16030*/  LDL.LU R108, [R1+0xd04] ;  /* 0x000d0400016c7983 */ /* 0x000ea80000300800 */
[----:B------:R-:W2:Y:S04]  /*16040*/  LDL R139, [R1+0x248] ;  /* 0x00024800018b7983 */ /* 0x000ea80000100800 */
[----:B------:R-:W2:Y:S01]  /*16050*/  LDL R2, [R1+0x24c] ;  /* 0x00024c0001027983 */ /* 0x000ea20000100800 */
[----:B0-----:R-:W-:-:S03]  /*16060*/  @P2 IMAD.MOV.U32 R12, RZ, RZ, R100 ;  /* 0x000000ffff0c2224 */ /* 0x001fc600078e0064 */
[----:B----4-:R-:W-:Y:S04]  /*16070*/  STL [R1+0xc14], R118 ;  /* 0x000c147601007387 */ /* 0x010fe80000100800 */
[----:B------:R-:W4:Y:S04]  /*16080*/  LDL R3, [R1+0x5ec] ;  /* 0x0005ec0001037983 */ /* 0x000f280000100800 */
[----:B------:R-:W-:Y:S04]  /*16090*/  STL [R1+0xc18], R117 ;  /* 0x000c187501007387 */ /* 0x000fe80000100800 */
[----:B------:R-:W4:Y:S04]  /*160a0*/  LDL R133, [R1+0x614] ;  /* 0x0006140001857983 */ /* 0x000f280000100800 */
[----:B------:R-:W4:Y:S01]  /*160b0*/  LDL R134, [R1+0x618] ;  /* 0x0006180001867983 */ /* 0x000f220000100800 */
[----:B------:R-:W-:-:S03]  /*160c0*/  @P2 IMAD.MOV.U32 R13, RZ, RZ, R4 ;  /* 0x000000ffff0d2224 */ /* 0x000fc600078e0004 */
[----:B---3--:R-:W-:Y:S04]  /*160d0*/  STL [R1+0xc1c], R116 ;  /* 0x000c1c7401007387 */ /* 0x008fe80000100800 */
[----:B------:R-:W3:Y:S04]  /*160e0*/  LDL.LU R100, [R1+0xd00] ;  /* 0x000d000001647983 */ /* 0x000ee80000300800 */
[----:B------:R-:W4:Y:S04]  /*160f0*/  LDL R120, [R1+0x63c] ;  /* 0x00063c0001787983 */ /* 0x000f280000100800 */
[----:B------:R-:W4:Y:S01]  /*16100*/  LDL R4, [R1+0x640] ;  /* 0x0006400001047983 */ /* 0x000f220000100800 */
[----:B------:R-:W-:-:S02]  /*16110*/  PRMT R111, RZ, 0x7610, R111 ;  /* 0x00007610ff6f7816 */ /* 0x000fc4000000006f */
[----:B--2---:R-:W-:-:S04]  /*16120*/  PRMT R108, RZ, 0x7610, R108 ;  /* 0x00007610ff6c7816 */ /* 0x004fc8000000006c */
[----:B------:R0:W2:Y:S01]  /*16130*/  @P2 LDG.E.U16 R111, desc[UR24][R12.64] ;  /* 0x000000180c6f2981 */ /* 0x0000a2000c1e1500 */
[----:B------:R-:W-:Y:S01]  /*16140*/  PRMT R104, RZ, 0x7610, R104 ;  /* 0x00007610ff687816 */ /* 0x000fe20000000068 */
[----:B0-----:R-:W-:Y:S02]  /*16150*/  @P2 IMAD.MOV.U32 R12, RZ, RZ, R103 ;  /* 0x000000ffff0c2224 */ /* 0x001fe400078e0067 */
[----:B------:R-:W-:-:S05]  /*16160*/  @P2 IMAD.MOV.U32 R13, RZ, RZ, R137 ;  /* 0x000000ffff0d2224 */ /* 0x000fca00078e0089 */
[----:B------:R0:W2:Y:S02]  /*16170*/  @P2 LDG.E.U16 R108, desc[UR24][R12.64] ;  /* 0x000000180c6c2981 */ /* 0x0000a4000c1e1500 */
[----:B0-----:R-:W-:Y:S02]  /*16180*/  @P2 IMAD.MOV.U32 R12, RZ, RZ, R138 ;  /* 0x000000ffff0c2224 */ /* 0x001fe400078e008a */
[----:B------:R-:W-:-:S05]  /*16190*/  @P2 IMAD.MOV.U32 R13, RZ, RZ, R131 ;  /* 0x000000ffff0d2224 */ /* 0x000fca00078e0083 */
[----:B------:R0:W2:Y:S01]  /*161a0*/  @P2 LDG.E.U16 R104, desc[UR24][R12.64] ;  /* 0x000000180c682981 */ /* 0x0000a2000c1e1500 */
[----:B------:R-:W-:Y:S01]  /*161b0*/  PRMT R96, RZ, 0x7610, R96 ;  /* 0x00007610ff607816 */ /* 0x000fe20000000060 */
[----:B0-----:R-:W-:Y:S02]  /*161c0*/  @P2 IMAD.MOV.U32 R12, RZ, RZ, R2 ;  /* 0x000000ffff0c2224 */ /* 0x001fe400078e0002 */
[----:B------:R-:W-:Y:S01]  /*161d0*/  @P2 IMAD.MOV.U32 R13, RZ, RZ, R139 ;  /* 0x000000ffff0d2224 */ /* 0x000fe200078e008b */
[----:B------:R-:W-:Y:S02]  /*161e0*/  PRMT R92, RZ, 0x7610, R92 ;  /* 0x00007610ff5c7816 */ /* 0x000fe4000000005c */
[----:B------:R-:W-:Y:S02]  /*161f0*/  PRMT R88, RZ, 0x7610, R88 ;  /* 0x00007610ff587816 */ /* 0x000fe40000000058 */
[----:B---3--:R-:W-:-:S06]  /*16200*/  PRMT R100, RZ, 0x7610, R100 ;  /* 0x00007610ff647816 */ /* 0x008fcc0000000064 */
[----:B------:R0:W3:Y:S02]  /*16210*/  @P2 LDG.E.U16 R100, desc[UR24][R12.64] ;  /* 0x000000180c642981 */ /* 0x0000e4000c1e1500 */
[----:B0-----:R-:W-:Y:S02]  /*16220*/  @P2 IMAD.MOV.U32 R12, RZ, RZ, R80 ;  /* 0x000000ffff0c2224 */ /* 0x001fe400078e0050 */
[----:B----4-:R-:W-:-:S05]  /*16230*/  @P2 IMAD.MOV.U32 R13, RZ, RZ, R3 ;  /* 0x000000ffff0d2224 */ /* 0x010fca00078e0003 */
[----:B------:R0:W4:Y:S02]  /*16240*/  @P2 LDG.E.U16 R96, desc[UR24][R12.64] ;  /* 0x000000180c602981 */ /* 0x000124000c1e1500 */
[----:B0-----:R-:W-:Y:S02]  /*16250*/  @P2 IMAD.MOV.U32 R12, RZ, RZ, R134 ;  /* 0x000000ffff0c2224 */ /* 0x001fe400078e0086 */
[----:B------:R-:W-:-:S05]  /*16260*/  @P2 IMAD.MOV.U32 R13, RZ, RZ, R133 ;  /* 0x000000ffff0d2224 */ /* 0x000fca00078e0085 */
[----:B------:R0:W4:Y:S02]  /*16270*/  @P2 LDG.E.U16 R92, desc[UR24][R12.64] ;  /* 0x000000180c5c2981 */ /* 0x000124000c1e1500 */
[----:B0-----:R-:W-:Y:S02]  /*16280*/  @P2 IMAD.MOV.U32 R12, RZ, RZ, R4 ;  /* 0x000000ffff0c2224 */ /* 0x001fe400078e0004 */
[----:B------:R-:W-:-:S05]  /*16290*/  @P2 IMAD.MOV.U32 R13, RZ, RZ, R120 ;  /* 0x000000ffff0d2224 */ /* 0x000fca00078e0078 */
[----:B------:R0:W4:Y:S04]  /*162a0*/  @P2 LDG.E.U16 R88, desc[UR24][R12.64] ;  /* 0x000000180c582981 */ /* 0x000128000c1e1500 */
[----:B--2---:R-:W-:Y:S04]  /*162b0*/  STL [R1+0xc20], R111 ;  /* 0x000c206f01007387 */ /* 0x004fe80000100800 */
[----:B------:R-:W2:Y:S04]  /*162c0*/  LDL R103, [R1+0x664] ;  /* 0x0006640001677983 */ /* 0x000ea80000100800 */
[----:B------:R-:W2:Y:S04]  /*162d0*/  LDL R135, [R1+0x688] ;  /* 0x0006880001877983 */ /* 0x000ea80000100800 */
[----:B------:R-:W2:Y:S04]  /*162e0*/  LDL R137, [R1+0x68c] ;  /* 0x00068c0001897983 */ /* 0x000ea80000100800 */
[----:B------:R-:W-:Y:S04]  /*162f0*/  STL [R1+0xc24], R108 ;  /* 0x000c246c01007387 */ /* 0x000fe80000100800 */
[----:B------:R-:W-:Y:S04]  /*16300*/  STL [R1+0xc28], R104 ;  /* 0x000c286801007387 */ /* 0x000fe80000100800 */
[----:B------:R-:W2:Y:S04]  /*16310*/  LDL R138, [R1+0x6a8] ;  /* 0x0006a800018a7983 */ /* 0x000ea80000100800 */
[----:B------:R-:W2:Y:S04]  /*16320*/  LDL R139, [R1+0x6ac] ;  /* 0x0006ac00018b7983 */ /* 0x000ea80000100800 */
[----:B------:R-:W2:Y:S01]  /*16330*/  LDL R2, [R1+0x6c8] ;  /* 0x0006c80001027983 */ /* 0x000ea20000100800 */
[----:B0-----:R-:W-:-:S03]  /*16340*/  @P2 IMAD.MOV.U32 R12, RZ, RZ, R35 ;  /* 0x000000ffff0c2224 */ /* 0x001fc600078e0023 */
[----:B---3--:R-:W-:Y:S04]  /*16350*/  STL [R1+0xc2c], R100 ;  /* 0x000c2c6401007387 */ /* 0x008fe80000100800 */
[----:B------:R-:W3:Y:S04]  /*16360*/  LDL.LU R80, [R1+0xcfc] ;  /* 0x000cfc0001507983 */ /* 0x000ee80000300800 */
[----:B------:R-:W3:Y:S04]  /*16370*/  LDL R3, [R1+0x6e8] ;  /* 0x0006e80001037983 */ /* 0x000ee80000100800 */
[----:B----4-:R-:W-:Y:S04]  /*16380*/  STL [R1+0xc30], R96 ;  /* 0x000c306001007387 */ /* 0x010fe80000100800 */
[----:B------:R-:W-:Y:S04]  /*16390*/  STL [R1+0xc34], R92 ;  /* 0x000c345c01007387 */ /* 0x000fe80000100800 */
[----:B------:R-:W4:Y:S04]  /*163a0*/  LDL R120, [R1+0x708] ;  /* 0x0007080001787983 */ /* 0x000f280000100800 */
[----:B------:R-:W-:Y:S04]  /*163b0*/  STL [R1+0xc38], R88 ;  /* 0x000c385801007387 */ /* 0x000fe80000100800 */
[----:B------:R-:W4:Y:S01]  /*163c0*/  LDL.LU R35, [R1+0xcf8] ;  /* 0x000cf80001237983 */ /* 0x000f220000300800 */
[----:B------:R-:W-:Y:S01]  /*163d0*/  PRMT R84, RZ, 0x7610, R84 ;  /* 0x00007610ff547816 */ /* 0x000fe20000000054 */
[----:B--2---:R-:W-:Y:S01]  /*163e0*/  @P2 IMAD.MOV.U32 R13, RZ, RZ, R103 ;  /* 0x000000ffff0d2224 */ /* 0x004fe200078e0067 */
[----:B------:R-:W-:Y:S01]  /*163f0*/  PRMT R79, RZ, 0x7610, R79 ;  /* 0x00007610ff4f7816 */ /* 0x000fe2000000004f */
[----:B------:R-:W2:Y:S04]  /*16400*/  LDL R4, [R1+0x728] ;  /* 0x0007280001047983 */ /* 0x000ea80000100800 */
[----:B------:R0:W2:Y:S04]  /*16410*/  @P2 LDG.E.U16 R84, desc[UR24][R12.64] ;  /* 0x000000180c542981 */ /* 0x0000a8000c1e1500 */
[----:B------:R-:W2:Y:S04]  /*16420*/  LDL R103, [R1+0x72c] ;  /* 0x00072c0001677983 */ /* 0x000ea80000100800 */
[----:B------:R-:W2:Y:S01]  /*16430*/  LDL R128, [R1+0x748] ;  /* 0x0007480001807983 */ /* 0x000ea20000100800 */
[----:B0-----:R-:W-:-:S02]  /*16440*/  @P2 IMAD.MOV.U32 R12, RZ, RZ, R137 ;  /* 0x000000ffff0c2224 */ /* 0x001fc400078e0089 */
[----:B------:R-:W-:Y:S01]  /*16450*/  @P2 IMAD.MOV.U32 R13, RZ, RZ, R135 ;  /* 0x000000ffff0d2224 */ /* 0x000fe200078e0087 */
[----:B------:R-:W2:Y:S04]  /*16460*/  LDL R129, [R1+0x74c] ;  /* 0x00074c0001817983 */ /* 0x000ea80000100800 */
[----:B------:R-:W2:Y:S04]  /*16470*/  LDL R130, [R1+0x768] ;  /* 0x0007680001827983 */ /* 0x000ea80000100800 */
[----:B------:R-:W2:Y:S01]  /*16480*/  LDL R131, [R1+0x76c] ;  /* 0x00076c0001837983 */ /* 0x000ea20000100800 */
[----:B---3--:R-:W-:-:S06]  /*16490*/  PRMT R80, RZ, 0x7610, R80 ;  /* 0x00007610ff507816 */ /* 0x008fcc0000000050 */
[----:B------:R0:W3:Y:S02]  /*164a0*/  @P2 LDG.E.U16 R80, desc[UR24][R12.64] ;  /* 0x000000180c502981 */ /* 0x0000e4000c1e1500 */
[----:B0-----:R-:W-:Y:S02]  /*164b0*/  @P2 IMAD.MOV.U32 R12, RZ, RZ, R139 ;  /* 0x000000ffff0c2224 */ /* 0x001fe400078e008b */
[----:B------:R-:W-:-:S05]  /*164c0*/  @P2 IMAD.MOV.U32 R13, RZ, RZ, R138 ;  /* 0x000000ffff0d2224 */ /* 0x000fca00078e008a */
[----:B------:R0:W3:Y:S02]  /*164d0*/  @P2 LDG.E.U16 R79, desc[UR24][R12.64] ;  /* 0x000000180c4f2981 */ /* 0x0000e4000c1e1500 */
[----:B0-----:R-:W-:Y:S02]  /*164e0*/  @P2 IMAD.MOV.U32 R12, RZ, RZ, R32 ;  /* 0x000000ffff0c2224 */ /* 0x001fe400078e0020 */
[----:B------:R-:W-:Y:S01]  /*164f0*/  @P2 IMAD.MOV.U32 R13, RZ, RZ, R2 ;  /* 0x000000ffff0d2224 */ /* 0x000fe200078e0002 */
[----:B------:R-:W3:Y:S04]  /*16500*/  LDL.LU R32, [R1+0xcf4] ;  /* 0x000cf40001207983 */ /* 0x000ee80000300800 */
[----:B------:R-:W3:Y:S04]  /*16510*/  LDL R133, [R1+0x7a8] ;  /* 0x0007a80001857983 */ /* 0x000ee80000100800 */
[----:B------:R-:W3:Y:S01]  /*16520*/  LDL R134, [R1+0x7c8] ;  /* 0x0007c80001867983 */ /* 0x000ee20000100800 */
[----:B----4-:R-:W-:-:S06]  /*16530*/  PRMT R35, RZ, 0x7610, R35 ;  /* 0x00007610ff237816 */ /* 0x010fcc0000000023 */
[----:B------:R0:W4:Y:S02]  /*16540*/  @P2 LDG.E.U16 R35, desc[UR24][R12.64] ;  /* 0x000000180c232981 */ /* 0x000124000c1e1500 */
[----:B0-----:R-:W-:Y:S02]  /*16550*/  @P2 IMAD.MOV.U32 R12, RZ, RZ, R31 ;  /* 0x000000ffff0c2224 */ /* 0x001fe400078e001f */
[----:B------:R-:W4:Y:S01]  /*16560*/  LDL.LU R31, [R1+0xcf0] ;  /* 0x000cf000011f7983 */ /* 0x000f220000300800 */
[----:B------:R-:W-:Y:S01]  /*16570*/  PRMT R34, RZ, 0x7610, R34 ;  /* 0x00007610ff227816 */ /* 0x000fe20000000022 */
[----:B------:R-:W-:Y:S02]  /*16580*/  @P2 IMAD.MOV.U32 R13, RZ, RZ, R3 ;  /* 0x000000ffff0d2224 */ /* 0x000fe400078e0003 */
[----:B------:R-:W4:Y:S04]  /*16590*/  LDL R135, [R1+0x7e8] ;  /* 0x0007e80001877983 */ /* 0x000f280000100800 */
[----:B------:R0:W4:Y:S04]  /*165a0*/  @P2 LDG.E.U16 R34, desc[UR24][R12.64] ;  /* 0x000000180c222981 */ /* 0x000128000c1e1500 */
[----:B------:R-:W4:Y:S04]  /*165b0*/  LDL R137, [R1+0x7ec] ;  /* 0x0007ec0001897983 */ /* 0x000f280000100800 */
[----:B------:R-:W4:Y:S01]  /*165c0*/  LDL R138, [R1+0x808] ;  /* 0x00080800018a7983 */ /* 0x000f220000100800 */
[----:B0-----:R-:W-:-:S03]  /*165d0*/  @P2 IMAD.MOV.U32 R12, RZ, RZ, R28 ;  /* 0x000000ffff0c2224 */ /* 0x001fc600078e001c */
[----:B------:R-:W4:Y:S04]  /*165e0*/  LDL R139, [R1+0x80c] ;  /* 0x00080c00018b7983 */ /* 0x000f280000100800 */
[----:B------:R-:W4:Y:S01]  /*165f0*/  LDL.LU R28, [R1+0xcec] ;  /* 0x000cec00011c7983 */ /* 0x000f220000300800 */
[----:B------:R-:W-:Y:S01]  /*16600*/  PRMT R33, RZ, 0x7610, R33 ;  /* 0x00007610ff217816 */ /* 0x000fe20000000021 */
[----:B------:R-:W-:Y:S01]  /*16610*/  @P2 IMAD.MOV.U32 R13, RZ, RZ, R120 ;  /* 0x000000ffff0d2224 */ /* 0x000fe200078e0078 */
[----:B------:R-:W-:Y:S01]  /*16620*/  PRMT R30, RZ, 0x7610, R30 ;  /* 0x00007610ff1e7816 */ /* 0x000fe2000000001e */
[----:B------:R-:W4:Y:S04]  /*16630*/  LDL R2, [R1+0x828] ;  /* 0x0008280001027983 */ /* 0x000f280000100800 */
[----:B------:R2:W4:Y:S04]  /*16640*/  @P2 LDG.E.U16 R33, desc[UR24][R12.64] ;  /* 0x000000180c212981 */ /* 0x000528000c1e1500 */
[----:B------:R-:W4:Y:S04]  /*16650*/  LDL R3, [R1+0x848] ;  /* 0x0008480001037983 */ /* 0x000f280000100800 */
[----:B------:R-:W4:Y:S01]  /*16660*/  LDL R120, [R1+0x84c] ;  /* 0x00084c0001787983 */ /* 0x000f220000100800 */
[----:B--2---:R-:W-:-:S02]  /*16670*/  @P2 IMAD.MOV.U32 R12, RZ, RZ, R103 ;  /* 0x000000ffff0c2224 */ /* 0x004fc400078e0067 */
[----:B------:R-:W-:Y:S01]  /*16680*/  @P2 IMAD.MOV.U32 R13, RZ, RZ, R4 ;  /* 0x000000ffff0d2224 */ /* 0x000fe200078e0004 */
[----:B------:R-:W2:Y:S04]  /*16690*/  LDL R103, [R1+0x888] ;  /* 0x0008880001677983 */ /* 0x000ea80000100800 */
[----:B------:R-:W2:Y:S01]  /*166a0*/  LDL R4, [R1+0x868] ;  /* 0x0008680001047983 */ /* 0x000ea20000100800 */
[----:B------:R-:W-:Y:S02]  /*166b0*/  PRMT R29, RZ, 0x7610, R29 ;  /* 0x00007610ff1d7816 */ /* 0x000fe4000000001d */
[----:B---3--:R-:W-:-:S06]  /*166c0*/  PRMT R32, RZ, 0x7610, R32 ;  /* 0x00007610ff207816 */ /* 0x008fcc0000000020 */
[----:B------:R0:W3:Y:S02]  /*166d0*/  @P2 LDG.E.U16 R32, desc[UR24][R12.64] ;  /* 0x000000180c202981 */ /* 0x0000e4000c1e1500 */
[----:B0-----:R-:W-:Y:S02]  /*166e0*/  @P2 IMAD.MOV.U32 R12, RZ, RZ, R129 ;  /* 0x000000ffff0c2224 */ /* 0x001fe400078e0081 */
[----:B------:R-:W-:Y:S01]  /*166f0*/  @P2 IMAD.MOV.U32 R13, RZ, RZ, R128 ;  /* 0x000000ffff0d2224 */ /* 0x000fe200078e0080 */
[----:B----4-:R-:W-:-:S06]  /*16700*/  PRMT R31, RZ, 0x7610, R31 ;  /* 0x00007610ff1f7816 */ /* 0x010fcc000000001f */
[----:B------:R0:W4:Y:S02]  /*16710*/  @P2 LDG.E.U16 R31, desc[UR24][R12.64] ;  /* 0x000000180c1f2981 */ /* 0x000124000c1e1500 */
[----:B0-----:R-:W-:Y:S02]  /*16720*/  @P2 IMAD.MOV.U32 R12, RZ, RZ, R131 ;  /* 0x000000ffff0c2224 */ /* 0x001fe400078e0083 */
[----:B------:R-:W-:-:S05]  /*16730*/  @P2 IMAD.MOV.U32 R13, RZ, RZ, R130 ;  /* 0x000000ffff0d2224 */ /* 0x000fca00078e0082 */
[----:B------:R0:W2:Y:S02]  /*16740*/  @P2 LDG.E.U16 R30, desc[UR24][R12.64] ;  /* 0x000000180c1e2981 */ /* 0x0000a4000c1e1500 */
[----:B0-----:R-:W-:Y:S02]  /*16750*/  @P2 IMAD.MOV.U32 R13, RZ, RZ, R25 ;  /* 0x000000ffff0d2224 */ /* 0x001fe400078e0019 */
[----:B------:R-:W2:Y:S01]  /*16760*/  LDL.LU R25, [R1+0xce8] ;  /* 0x000ce80001197983 */ /* 0x000ea20000300800 */
[----:B------:R-:W-:-:S03]  /*16770*/  @P2 IMAD.MOV.U32 R12, RZ, RZ, R24 ;  /* 0x000000ffff0c2224 */ /* 0x000fc600078e0018 */
[----:B------:R-:W3:Y:S01]  /*16780*/  LDL.LU R24, [R1+0xce4] ;  /* 0x000ce40001187983 */ /* 0x000ee20000300800 */
[----:B------:R-:W-:-:S03]  /*16790*/  PRMT R28, RZ, 0x7610, R28 ;  /* 0x00007610ff1c7816 */ /* 0x000fc6000000001c */
[----:B------:R0:W3:Y:S02]  /*167a0*/  @P2 LDG.E.U16 R29, desc[UR24][R12.64] ;  /* 0x000000180c1d2981 */ /* 0x0000e4000c1e1500 */
[----:B0-----:R-:W-:Y:S02]  /*167b0*/  @P2 IMAD.MOV.U32 R12, RZ, RZ, R23 ;  /* 0x000000ffff0c2224 */ /* 0x001fe400078e0017 */
[----:B------:R-:W-:Y:S01]  /*167c0*/  @P2 IMAD.MOV.U32 R13, RZ, RZ, R133 ;  /* 0x000000ffff0d2224 */ /* 0x000fe200078e0085 */
[----:B------:R-:W4:Y:S04]  /*167d0*/  LDL.LU R23, [R1+0xce0] ;  /* 0x000ce00001177983 */ /* 0x000f280000300800 */
[----:B------:R0:W4:Y:S02]  /*167e0*/  @P2 LDG.E.U16 R28, desc[UR24][R12.64] ;  /* 0x000000180c1c2981 */ /* 0x000124000c1e1500 */
[----:B0-----:R-:W-:-:S02]  /*167f0*/  @P2 IMAD.MOV.U32 R12, RZ, RZ, R22 ;  /* 0x000000ffff0c2224 */ /* 0x001fc400078e0016 */
[----:B------:R-:W4:Y:S01]  /*16800*/  LDL.LU R22, [R1+0xcdc] ;  /* 0x000cdc0001167983 */ /* 0x000f220000300800 */
[----:B------:R-:W-:Y:S01]  /*16810*/  PRMT R27, RZ, 0x7610, R27 ;  /* 0x00007610ff1b7816 */ /* 0x000fe2000000001b */
[----:B------:R-:W-:Y:S01]  /*16820*/  @P2 IMAD.MOV.U32 R13, RZ, RZ, R134 ;  /* 0x000000ffff0d2224 */ /* 0x000fe200078e0086 */
[----:B------:R-:W-:-:S04]  /*16830*/  PRMT R26, RZ, 0x7610, R26 ;  /* 0x00007610ff1a7816 */ /* 0x000fc8000000001a */
[----:B------:R0:W4:Y:S02]  /*16840*/  @P2 LDG.E.U16 R27, desc[UR24][R12.64] ;  /* 0x000000180c1b2981 */ /* 0x000124000c1e1500 */
[----:B0-----:R-:W-:Y:S02]  /*16850*/  @P2 IMAD.MOV.U32 R12, RZ, RZ, R137 ;  /* 0x000000ffff0c2224 */ /* 0x001fe400078e0089 */
[----:B------:R-:W-:-:S05]  /*16860*/  @P2 IMAD.MOV.U32 R13, RZ, RZ, R135 ;  /* 0x000000ffff0d2224 */ /* 0x000fca00078e0087 */
[----:B------:R0:W4:Y:S02]  /*16870*/  @P2 LDG.E.U16 R26, desc[UR24][R12.64] ;  /* 0x000000180c1a2981 */ /* 0x000124000c1e1500 */
[----:B0-----:R-:W-:Y:S02]  /*16880*/  @P2 IMAD.MOV.U32 R12, RZ, RZ, R139 ;  /* 0x000000ffff0c2224 */ /* 0x001fe400078e008b */
[----:B------:R-:W-:Y:S01]  /*16890*/  @P2 IMAD.MOV.U32 R13, RZ, RZ, R138 ;  /* 0x000000ffff0d2224 */ /* 0x000fe200078e008a */
[----:B------:R-:W-:Y:S02]  /*168a0*/  PRMT R21, RZ, 0x7610, R21 ;  /* 0x00007610ff157816 */ /* 0x000fe40000000015 */
[----:B--2---:R-:W-:-:S06]  /*168b0*/  PRMT R25, RZ, 0x7610, R25 ;  /* 0x00007610ff197816 */ /* 0x004fcc0000000019 */
[----:B------:R0:W2:Y:S02]  /*168c0*/  @P2 LDG.E.U16 R25, desc[UR24][R12.64] ;  /* 0x000000180c192981 */ /* 0x0000a4000c1e1500 */
[----:B0-----:R-:W-:Y:S02]  /*168d0*/  @P2 IMAD.MOV.U32 R12, RZ, RZ, R19 ;  /* 0x000000ffff0c2224 */ /* 0x001fe400078e0013 */
[----:B------:R-:W2:Y:S01]  /*168e0*/  LDL.LU R19, [R1+0xcd8] ;  /* 0x000cd80001137983 */ /* 0x000ea20000300800 */
[----:B---3--:R-:W-:Y:S01]  /*168f0*/  PRMT R24, RZ, 0x7610, R24 ;  /* 0x00007610ff187816 */ /* 0x008fe20000000018 */
[----:B------:R-:W-:Y:S01]  /*16900*/  @P2 IMAD.MOV.U32 R13, RZ, RZ, R2 ;  /* 0x000000ffff0d2224 */ /* 0x000fe200078e0002 */
[----:B----4-:R-:W-:-:S04]  /*16910*/  PRMT R23, RZ, 0x7610, R23 ;  /* 0x00007610ff177816 */ /* 0x010fc80000000017 */
[----:B------:R0:W3:Y:S02]  /*16920*/  @P2 LDG.E.U16 R24, desc[UR24][R12.64] ;  /* 0x000000180c182981 */ /* 0x0000e4000c1e1500 */
[----:B0-----:R-:W-:Y:S02]  /*16930*/  @P2 IMAD.MOV.U32 R12, RZ, RZ, R120 ;  /* 0x000000ffff0c2224 */ /* 0x001fe400078e0078 */
[----:B------:R-:W-:Y:S01]  /*16940*/  @P2 IMAD.MOV.U32 R13, RZ, RZ, R3 ;  /* 0x000000ffff0d2224 */ /* 0x000fe200078e0003 */
[----:B------:R-:W-:-:S04]  /*16950*/  PRMT R22, RZ, 0x7610, R22 ;  /* 0x00007610ff167816 */ /* 0x000fc80000000016 */
[----:B------:R0:W4:Y:S02]  /*16960*/  @P2 LDG.E.U16 R23, desc[UR24][R12.64] ;  /* 0x000000180c172981 */ /* 0x000124000c1e1500 */
[----:B0-----:R-:W-:Y:S02]  /*16970*/  @P2 IMAD.MOV.U32 R12, RZ, RZ, R18 ;  /* 0x000000ffff0c2224 */ /* 0x001fe400078e0012 */
[----:B------:R-:W-:Y:S01]  /*16980*/  @P2 IMAD.MOV.U32 R13, RZ, RZ, R4 ;  /* 0x000000ffff0d2224 */ /* 0x000fe200078e0004 */
[----:B------:R-:W3:Y:S04]  /*16990*/  LDL.LU R18, [R1+0xcd4] ;  /* 0x000cd40001127983 */ /* 0x000ee80000300800 */
[----:B------:R0:W4:Y:S02]  /*169a0*/  @P2 LDG.E.U16 R22, desc[UR24][R12.64] ;  /* 0x000000180c162981 */ /* 0x000124000c1e1500 */
[----:B0-----:R-:W-:-:S02]  /*169b0*/  @P2 IMAD.MOV.U32 R12, RZ, RZ, R17 ;  /* 0x000000ffff0c2224 */ /* 0x001fc400078e0011 */
[----:B------:R-:W-:Y:S01]  /*169c0*/  @P2 IMAD.MOV.U32 R13, RZ, RZ, R103 ;  /* 0x000000ffff0d2224 */ /* 0x000fe200078e0067 */
[----:B------:R-:W4:Y:S04]  /*169d0*/  LDL.LU R17, [R1+0xcd0] ;  /* 0x000cd00001117983 */ /* 0x000f280000300800 */
[----:B------:R0:W4:Y:S02]  /*169e0*/  @P2 LDG.E.U16 R21, desc[UR24][R12.64] ;  /* 0x000000180c152981 */ /* 0x000124000c1e1500 */
[----:B0-----:R-:W-:Y:S02]  /*169f0*/  @P2 IMAD.MOV.U32 R13, RZ, RZ, R62 ;  /* 0x000000ffff0d2224 */ /* 0x001fe400078e003e */
[----:B------:R-:W-:Y:S01]  /*16a00*/  @P2 IMAD.MOV.U32 R12, RZ, RZ, R39 ;  /* 0x000000ffff0c2224 */ /* 0x000fe200078e0027 */
[----:B------:R-:W4:Y:S04]  /*16a10*/  LDL.LU R62, [R1+0xccc] ;  /* 0x000ccc00013e7983 */ /* 0x000f280000300800 */
[----:B------:R-:W4:Y:S01]  /*16a20*/  LDL.LU R39, [R1+0xcc8] ;  /* 0x000cc80001277983 */ /* 0x000f220000300800 */
[----:B------:R-:W-:-:S06]  /*16a30*/  PRMT R20, RZ, 0x7610, R20 ;  /* 0x00007610ff147816 */ /* 0x000fcc0000000014 */
[----:B------:R0:W4:Y:S02]  /*16a40*/  @P2 LDG.E.U16 R20, desc[UR24][R12.64] ;  /* 0x000000180c142981 */ /* 0x000124000c1e1500 */
[----:B0-----:R-:W-:Y:S02]  /*16a50*/  @P2 IMAD.MOV.U32 R12, RZ, RZ, R73 ;  /* 0x000000ffff0c2224 */ /* 0x001fe400078e0049 */
[----:B------:R-:W-:Y:S02]  /*16a60*/  @P2 IMAD.MOV.U32 R13, RZ, RZ, R67 ;  /* 0x000000ffff0d2224 */ /* 0x000fe400078e0043 */
[----:B------:R-:W4:Y:S04]  /*16a70*/  LDL.LU R67, [R1+0xcc4] ;  /* 0x000cc40001437983 */ /* 0x000f280000300800 */
[----:B------:R-:W4:Y:S01]  /*16a80*/  LDL.LU R73, [R1+0xcc0] ;  /* 0x000cc00001497983 */ /* 0x000f220000300800 */
[----:B--2---:R-:W-:-:S06]  /*16a90*/  PRMT R19, RZ, 0x7610, R19 ;  /* 0x00007610ff137816 */ /* 0x004fcc0000000013 */
[----:B------:R0:W2:Y:S02]  /*16aa0*/  @P2 LDG.E.U16 R19, desc[UR24][R12.64] ;  /* 0x000000180c132981 */ /* 0x0000a4000c1e1500 */
[----:B0-----:R-:W-:Y:S02]  /*16ab0*/  @P2 IMAD.MOV.U32 R13, RZ, RZ, R36 ;  /* 0x000000ffff0d2224 */ /* 0x001fe400078e0024 */
[----:B------:R-:W2:Y:S01]  /*16ac0*/  LDL.LU R36, [R1+0xcbc] ;  /* 0x000cbc0001247983 */ /* 0x000ea20000300800 */
[----:B------:R-:W-:Y:S01]  /*16ad0*/  @P2 IMAD.MOV.U32 R12, RZ, RZ, R40 ;  /* 0x000000ffff0c2224 */ /* 0x000fe200078e0028 */
[----:B------:R-:W-:Y:S02]  /*16ae0*/  PRMT R38, RZ, 0x7610, R38 ;  /* 0x00007610ff267816 */ /* 0x000fe40000000026 */
[----:B------:R-:W2:Y:S01]  /*16af0*/  LDL.LU R40, [R1+0xcb8] ;  /* 0x000cb80001287983 */ /* 0x000ea20000300800 */
[----:B---3--:R-:W-:-:S06]  /*16b00*/  PRMT R18, RZ, 0x7610, R18 ;  /* 0x00007610ff127816 */ /* 0x008fcc0000000012 */
[----:B------:R0:W3:Y:S02]  /*16b10*/  @P2 LDG.E.U16 R18, desc[UR24][R12.64] ;  /* 0x000000180c122981 */ /* 0x0000e4000c1e1500 */
[----:B0-----:R-:W-:Y:S01]  /*16b20*/  @P2 IMAD.MOV.U32 R12, RZ, RZ, R51 ;  /* 0x000000ffff0c2224 */ /* 0x001fe200078e0033 */
[----:B----4-:R-:W-:Y:S01]  /*16b30*/  PRMT R17, RZ, 0x7610, R17 ;  /* 0x00007610ff117816 */ /* 0x010fe20000000011 */
[----:B------:R-:W-:Y:S02]  /*16b40*/  @P2 IMAD.MOV.U32 R13, RZ, RZ, R45 ;  /* 0x000000ffff0d2224 */ /* 0x000fe400078e002d */
[----:B------:R-:W4:Y:S04]  /*16b50*/  LDL.LU R45, [R1+0xcb4] ;  /* 0x000cb400012d7983 */ /* 0x000f280000300800 */
[----:B------:R0:W3:Y:S01]  /*16b60*/  @P2 LDG.E.U16 R17, desc[UR24][R12.64] ;  /* 0x000000180c112981 */ /* 0x0000e2000c1e1500 */
[----:B------:R-:W-:-:S03]  /*16b70*/  PRMT R37, RZ, 0x7610, R37 ;  /* 0x00007610ff257816 */ /* 0x000fc60000000025 */
[----:B------:R-:W3:Y:S01]  /*16b80*/  LDL.LU R51, [R1+0xcb0] ;  /* 0x000cb00001337983 */ /* 0x000ee20000300800 */
[----:B0-----:R-:W-:Y:S02]  /*16b90*/  @P2 IMAD.MOV.U32 R12, RZ, RZ, R63 ;  /* 0x000000ffff0c2224 */ /* 0x001fe400078e003f */
[----:B------:R-:W-:Y:S01]  /*16ba0*/  @P2 IMAD.MOV.U32 R13, RZ, RZ, R57 ;  /* 0x000000ffff0d2224 */ /* 0x000fe200078e0039 */
[----:B------:R-:W-:Y:S01]  /*16bb0*/  PRMT R39, RZ, 0x7610, R39 ;  /* 0x00007610ff277816 */ /* 0x000fe20000000027 */
[----:B------:R-:W3:Y:S04]  /*16bc0*/  LDL.LU R57, [R1+0xcac] ;  /* 0x000cac0001397983 */ /* 0x000ee80000300800 */
[----:B------:R-:W3:Y:S04]  /*16bd0*/  LDL.LU R63, [R1+0xca8] ;  /* 0x000ca800013f7983 */ /* 0x000ee80000300800 */
[----:B------:R0:W4:Y:S02]  /*16be0*/  @P2 LDG.E.U16 R39, desc[UR24][R12.64] ;  /* 0x000000180c272981 */ /* 0x000124000c1e1500 */
[----:B0-----:R-:W-:-:S02]  /*16bf0*/  @P2 IMAD.MOV.U32 R12, RZ, RZ, R75 ;  /* 0x000000ffff0c2224 */ /* 0x001fc400078e004b */
[----:B------:R-:W-:Y:S02]  /*16c00*/  @P2 IMAD.MOV.U32 R13, RZ, RZ, R69 ;  /* 0x000000ffff0d2224 */ /* 0x000fe400078e0045 */
[----:B------:R-:W4:Y:S04]  /*16c10*/  LDL.LU R69, [R1+0xca4] ;  /* 0x000ca40001457983 */ /* 0x000f280000300800 */
[----:B------:R0:W4:Y:S04]  /*16c20*/  @P2 LDG.E.U16 R38, desc[UR24][R12.64] ;  /* 0x000000180c262981 */ /* 0x000128000c1e1500 */
[----:B------:R-:W4:Y:S01]  /*16c30*/  LDL.LU R75, [R1+0xca0] ;  /* 0x000ca000014b7983 */ /* 0x000f220000300800 */
[----:B0-----:R-:W-:-:S02]  /*16c40*/  @P2 IMAD.MOV.U32 R12, RZ, RZ, R65 ;  /* 0x000000ffff0c2224 */ /* 0x001fc400078e0041 */
[----:B------:R-:W-:Y:S02]  /*16c50*/  @P2 IMAD.MOV.U32 R13, RZ, RZ, R41 ;  /* 0x000000ffff0d2224 */ /* 0x000fe400078e0029 */
[----:B------:R-:W4:Y:S04]  /*16c60*/  LDL.LU R41, [R1+0xc9c] ;  /* 0x000c9c0001297983 */ /* 0x000f280000300800 */
[----:B------:R-:W4:Y:S04]  /*16c70*/  LDL.LU R65, [R1+0xc98] ;  /* 0x000c980001417983 */ /* 0x000f280000300800 */
[----:B------:R0:W4:Y:S02]  /*16c80*/  @P2 LDG.E.U16 R37, desc[UR24][R12.64] ;  /* 0x000000180c252981 */ /* 0x000124000c1e1500 */
[----:B0-----:R-:W-:-:S02]  /*16c90*/  @P2 IMAD.MOV.U32 R13, RZ, RZ, R47 ;  /* 0x000000ffff0d2224 */ /* 0x001fc400078e002f */
[----:B------:R-:W-:Y:S01]  /*16ca0*/  @P2 IMAD.MOV.U32 R12, RZ, RZ, R64 ;  /* 0x000000ffff0c2224 */ /* 0x000fe200078e0040 */
[----:B------:R-:W4:Y:S04]  /*16cb0*/  LDL.LU R47, [R1+0xc94] ;  /* 0x000c9400012f7983 */ /* 0x000f280000300800 */
[----:B------:R-:W4:Y:S01]  /*16cc0*/  LDL.LU R64, [R1+0xc90] ;  /* 0x000c900001407983 */ /* 0x000f220000300800 */
[----:B------:R-:W-:Y:S02]  /*16cd0*/  PRMT R67, RZ, 0x7610, R67 ;  /* 0x00007610ff437816 */ /* 0x000fe40000000043 */
[----:B------:R-:W-:Y:S02]  /*16ce0*/  PRMT R66, RZ, 0x7610, R66 ;  /* 0x00007610ff427816 */ /* 0x000fe40000000042 */
[----:B--2---:R-:W-:-:S06]  /*16cf0*/  PRMT R36, RZ, 0x7610, R36 ;  /* 0x00007610ff247816 */ /* 0x004fcc0000000024 */
[----:B------:R0:W2:Y:S02]  /*16d00*/  @P2 LDG.E.U16 R36, desc[UR24][R12.64] ;  /* 0x000000180c242981 */ /* 0x0000a4000c1e1500 */
[----:B0-----:R-:W-:Y:S02]  /*16d10*/  @P2 IMAD.MOV.U32 R12, RZ, RZ, R59 ;  /* 0x000000ffff0c2224 */ /* 0x001fe400078e003b */
[----:B------:R-:W-:Y:S02]  /*16d20*/  @P2 IMAD.MOV.U32 R13, RZ, RZ, R53 ;  /* 0x000000ffff0d2224 */ /* 0x000fe400078e0035 */
[----:B------:R-:W2:Y:S04]  /*16d30*/  LDL.LU R53, [R1+0xc8c] ;  /* 0x000c8c0001357983 */ /* 0x000ea80000300800 */
[----:B------:R0:W2:Y:S04]  /*16d40*/  @P2 LDG.E.U16 R67, desc[UR24][R12.64] ;  /* 0x000000180c432981 */ /* 0x0000a8000c1e1500 */
[----:B------:R-:W2:Y:S01]  /*16d50*/  LDL.LU R59, [R1+0xc88] ;  /* 0x000c8800013b7983 */ /* 0x000ea20000300800 */
[----:B0-----:R-:W-:-:S02]  /*16d60*/  @P2 IMAD.MOV.U32 R12, RZ, RZ, R76 ;  /* 0x000000ffff0c2224 */ /* 0x001fc400078e004c */
[----:B------:R-:W-:Y:S02]  /*16d70*/  @P2 IMAD.MOV.U32 R13, RZ, RZ, R70 ;  /* 0x000000ffff0d2224 */ /* 0x000fe400078e0046 */
[----:B------:R-:W2:Y:S04]  /*16d80*/  LDL.LU R70, [R1+0xc84] ;  /* 0x000c840001467983 */ /* 0x000ea80000300800 */
[----:B------:R0:W2:Y:S04]  /*16d90*/  @P2 LDG.E.U16 R66, desc[UR24][R12.64] ;  /* 0x000000180c422981 */ /* 0x0000a8000c1e1500 */
[----:B------:R-:W2:Y:S01]  /*16da0*/  LDL.LU R76, [R1+0xc80] ;  /* 0x000c8000014c7983 */ /* 0x000ea20000300800 */
[----:B0-----:R-:W-:-:S02]  /*16db0*/  @P2 IMAD.MOV.U32 R13, RZ, RZ, R77 ;  /* 0x000000ffff0d2224 */ /* 0x001fc400078e004d */
[----:B------:R-:W-:Y:S01]  /*16dc0*/  @P2 IMAD.MOV.U32 R12, RZ, RZ, R61 ;  /* 0x000000ffff0c2224 */ /* 0x000fe200078e003d */
[----:B------:R-:W2:Y:S04]  /*16dd0*/  LDL.LU R77, [R1+0xc7c] ;  /* 0x000c7c00014d7983 */ /* 0x000ea80000300800 */
[----:B------:R-:W2:Y:S01]  /*16de0*/  LDL.LU R61, [R1+0xc78] ;  /* 0x000c7800013d7983 */ /* 0x000ea20000300800 */
[----:B---3--:R-:W-:Y:S02]  /*16df0*/  PRMT R63, RZ, 0x7610, R63 ;  /* 0x00007610ff3f7816 */ /* 0x008fe4000000003f */
[----:B----4-:R-:W-:-:S06]  /*16e00*/  PRMT R65, RZ, 0x7610, R65 ;  /* 0x00007610ff417816 */ /* 0x010fcc0000000041 */
[----:B------:R0:W3:Y:S02]  /*16e10*/  @P2 LDG.E.U16 R65, desc[UR24][R12.64] ;  /* 0x000000180c412981 */ /* 0x0000e4000c1e1500 */
[----:B0-----:R-:W-:Y:S02]  /*16e20*/  @P2 IMAD.MOV.U32 R12, RZ, RZ, R71 ;  /* 0x000000ffff0c2224 */ /* 0x001fe400078e0047 */
[----:B------:R-:W-:Y:S02]  /*16e30*/  @P2 IMAD.MOV.U32 R13, RZ, RZ, R74 ;  /* 0x000000ffff0d2224 */ /* 0x000fe400078e004a */
[----:B------:R-:W4:Y:S01]  /*16e40*/  LDL.LU R74, [R1+0xc74] ;  /* 0x000c7400014a7983 */ /* 0x000f220000300800 */
[----:B------:R-:W-:-:S03]  /*16e50*/  PRMT R64, RZ, 0x7610, R64 ;  /* 0x00007610ff407816 */ /* 0x000fc60000000040 */
[----:B------:R-:W3:Y:S04]  /*16e60*/  LDL.LU R71, [R1+0xc70] ;  /* 0x000c700001477983 */ /* 0x000ee80000300800 */
[----:B------:R0:W3:Y:S02]  /*16e70*/  @P2 LDG.E.U16 R64, desc[UR24][R12.64] ;  /* 0x000000180c402981 */ /* 0x0000e4000c1e1500 */
[----:B0-----:R-:W-:Y:S02]  /*16e80*/  @P2 IMAD.MOV.U32 R13, RZ, RZ, R68 ;  /* 0x000000ffff0d2224 */ /* 0x001fe400078e0044 */
[----:B------:R-:W-:Y:S01]  /*16e90*/  @P2 IMAD.MOV.U32 R12, RZ, RZ, R58 ;  /* 0x000000ffff0c2224 */ /* 0x000fe200078e003a */
[----:B------:R-:W3:Y:S04]  /*16ea0*/  LDL.LU R68, [R1+0xc6c] ;  /* 0x000c6c0001447983 */ /* 0x000ee80000300800 */
[----:B------:R-:W3:Y:S04]  /*16eb0*/  LDL.LU R58, [R1+0xc68] ;  /* 0x000c6800013a7983 */ /* 0x000ee80000300800 */
[----:B------:R0:W4:Y:S02]  /*16ec0*/  @P2 LDG.E.U16 R63, desc[UR24][R12.64] ;  /* 0x000000180c3f2981 */ /* 0x000124000c1e1500 */
[----:B0-----:R-:W-:-:S02]  /*16ed0*/  @P2 IMAD.MOV.U32 R13, RZ, RZ, R55 ;  /* 0x000000ffff0d2224 */ /* 0x001fc400078e0037 */
[----:B------:R-:W4:Y:S01]  /*16ee0*/  LDL.LU R55, [R1+0xc64] ;  /* 0x000c640001377983 */ /* 0x000f220000300800 */
[----:B------:R-:W-:-:S03]  /*16ef0*/  @P2 IMAD.MOV.U32 R12, RZ, RZ, R52 ;  /* 0x000000ffff0c2224 */ /* 0x000fc600078e0034 */
[----:B------:R-:W4:Y:S01]  /*16f00*/  LDL.LU R52, [R1+0xc60] ;  /* 0x000c600001347983 */ /* 0x000f220000300800 */
[----:B------:R-:W-:-:S06]  /*16f10*/  PRMT R62, RZ, 0x7610, R62 ;  /* 0x00007610ff3e7816 */ /* 0x000fcc000000003e */
[----:B------:R0:W4:Y:S02]  /*16f20*/  @P2 LDG.E.U16 R62, desc[UR24][R12.64] ;  /* 0x000000180c3e2981 */ /* 0x000124000c1e1500 */
[----:B0-----:R-:W-:Y:S02]  /*16f30*/  @P2 IMAD.MOV.U32 R13, RZ, RZ, R48 ;  /* 0x000000ffff0d2224 */ /* 0x001fe400078e0030 */
[----:B------:R-:W4:Y:S01]  /*16f40*/  LDL.LU R48, [R1+0xc5c] ;  /* 0x000c5c0001307983 */ /* 0x000f220000300800 */
[----:B------:R-:W-:-:S03]  /*16f50*/  @P2 IMAD.MOV.U32 R12, RZ, RZ, R46 ;  /* 0x000000ffff0c2224 */ /* 0x000fc600078e002e */
[----:B------:R-:W4:Y:S01]  /*16f60*/  LDL.LU R46, [R1+0xc58] ;  /* 0x000c5800012e7983 */ /* 0x000f220000300800 */
[----:B--2---:R-:W-:-:S06]  /*16f70*/  PRMT R61, RZ, 0x7610, R61 ;  /* 0x00007610ff3d7816 */ /* 0x004fcc000000003d */
[----:B------:R0:W2:Y:S02]  /*16f80*/  @P2 LDG.E.U16 R61, desc[UR24][R12.64] ;  /* 0x000000180c3d2981 */ /* 0x0000a4000c1e1500 */
[----:B0-----:R-:W-:Y:S02]  /*16f90*/  @P2 IMAD.MOV.U32 R13, RZ, RZ, R42 ;  /* 0x000000ffff0d2224 */ /* 0x001fe400078e002a */
[----:B------:R-:W2:Y:S01]  /*16fa0*/  LDL.LU R42, [R1+0xc54] ;  /* 0x000c5400012a7983 */ /* 0x000ea20000300800 */
[----:B------:R-:W-:Y:S01]  /*16fb0*/  PRMT R60, RZ, 0x7610, R60 ;  /* 0x00007610ff3c7816 */ /* 0x000fe2000000003c */
[----:B------:R-:W-:Y:S01]  /*16fc0*/  @P2 IMAD.MOV.U32 R12, RZ, RZ, R11 ;  /* 0x000000ffff0c2224 */ /* 0x000fe200078e000b */
[----:B------:R-:W-:Y:S01]  /*16fd0*/  PRMT R59, RZ, 0x7610, R59 ;  /* 0x00007610ff3b7816 */ /* 0x000fe2000000003b */
[----:B------:R-:W2:Y:S04]  /*16fe0*/  LDL.LU R11, [R1+0xc50] ;  /* 0x000c5000010b7983 */ /* 0x000ea80000300800 */
[----:B------:R0:W2:Y:S02]  /*16ff0*/  @P2 LDG.E.U16 R60, desc[UR24][R12.64] ;  /* 0x000000180c3c2981 */ /* 0x0000a4000c1e1500 */
[----:B0-----:R-:W-:-:S02]  /*17000*/  @P2 IMAD.MOV.U32 R12, RZ, RZ, R0 ;  /* 0x000000ffff0c2224 */ /* 0x001fc400078e0000 */
[----:B------:R-:W-:Y:S01]  /*17010*/  @P2 IMAD.MOV.U32 R13, RZ, RZ, R9 ;  /* 0x000000ffff0d2224 */ /* 0x000fe200078e0009 */
[----:B------:R-:W-:Y:S01]  /*17020*/  PRMT R57, RZ, 0x7610, R57 ;  /* 0x00007610ff397816 */ /* 0x000fe20000000039 */
[----:B------:R-:W2:Y:S04]  /*17030*/  LDL.LU R9, [R1+0xc4c] ;  /* 0x000c4c0001097983 */ /* 0x000ea80000300800 */
[----:B------:R0:W2:Y:S01]  /*17040*/  @P2 LDG.E.U16 R59, desc[UR24][R12.64] ;  /* 0x000000180c3b2981 */ /* 0x0000a2000c1e1500 */
[----:B------:R-:W-:Y:S02]  /*17050*/  PRMT R56, RZ, 0x7610, R56 ;  /* 0x00007610ff387816 */ /* 0x000fe40000000038 */
[----:B------:R-:W-:Y:S01]  /*17060*/  PRMT R54, RZ, 0x7610, R54 ;  /* 0x00007610ff367816 */ /* 0x000fe20000000036 */
[----:B------:R-:W2:Y:S01]  /*17070*/  LDL.LU R0, [R1+0xc48] ;  /* 0x000c480001007983 */ /* 0x000ea20000300800 */
[----:B0-----:R-:W-:-:S02]  /*17080*/  @P2 IMAD.MOV.U32 R12, RZ, RZ, R113 ;  /* 0x000000ffff0c2224 */ /* 0x001fc400078e0071 */
[----:B------:R-:W-:Y:S01]  /*17090*/  @P2 IMAD.MOV.U32 R13, RZ, RZ, R115 ;  /* 0x000000ffff0d2224 */ /* 0x000fe200078e0073 */
[----:B------:R-:W-:Y:S01]  /*170a0*/  PRMT R53, RZ, 0x7610, R53 ;  /* 0x00007610ff357816 */ /* 0x000fe20000000035 */
[----:B------:R-:W2:Y:S01]  /*170b0*/  LDL.LU R115, [R1+0xc44] ;  /* 0x000c440001737983 */ /* 0x000ea20000300800 */
[----:B------:R-:W-:Y:S02]  /*170c0*/  PRMT R51, RZ, 0x7610, R51 ;  /* 0x00007610ff337816 */ /* 0x000fe40000000033 */
[----:B------:R-:W-:Y:S01]  /*170d0*/  PRMT R50, RZ, 0x7610, R50 ;  /* 0x00007610ff327816 */ /* 0x000fe20000000032 */
[----:B------:R-:W2:Y:S01]  /*170e0*/  LDL.LU R113, [R1+0xc40] ;  /* 0x000c400001717983 */ /* 0x000ea20000300800 */
[----:B---3--:R-:W-:-:S06]  /*170f0*/  PRMT R58, RZ, 0x7610, R58 ;  /* 0x00007610ff3a7816 */ /* 0x008fcc000000003a */
[----:B------:R0:W3:Y:S02]  /*17100*/  @P2 LDG.E.U16 R58, desc[UR24][R12.64] ;  /* 0x000000180c3a2981 */ /* 0x0000e4000c1e1500 */
[----:B0-----:R-:W-:Y:S02]  /*17110*/  @P2 IMAD.MOV.U32 R12, RZ, RZ, R112 ;  /* 0x000000ffff0c2224 */ /* 0x001fe400078e0070 */
[----:B------:R-:W-:Y:S01]  /*17120*/  @P2 IMAD.MOV.U32 R13, RZ, RZ, R10 ;  /* 0x000000ffff0d2224 */ /* 0x000fe200078e000a */
[----:B----4-:R-:W-:Y:S01]  /*17130*/  PRMT R55, RZ, 0x7610, R55 ;  /* 0x00007610ff377816 */ /* 0x010fe20000000037 */
[----:B------:R-:W4:Y:S04]  /*17140*/  LDL.LU R10, [R1+0xc3c] ;  /* 0x000c3c00010a7983 */ /* 0x000f280000300800 */
[----:B------:R0:W3:Y:S02]  /*17150*/  @P2 LDG.E.U16 R57, desc[UR24][R12.64] ;  /* 0x000000180c392981 */ /* 0x0000e4000c1e1500 */
[----:B0-----:R-:W-:-:S02]  /*17160*/  @P2 IMAD.MOV.U32 R12, RZ, RZ, R165 ;  /* 0x000000ffff0c2224 */ /* 0x001fc400078e00a5 */
[----:B------:R-:W-:-:S05]  /*17170*/  @P2 IMAD.MOV.U32 R13, RZ, RZ, R132 ;  /* 0x000000ffff0d2224 */ /* 0x000fca00078e0084 */
[----:B------:R0:W3:Y:S02]  /*17180*/  @P2 LDG.E.U16 R56, desc[UR24][R12.64] ;  /* 0x000000180c382981 */ /* 0x0000e4000c1e1500 */
[----:B0-----:R-:W-:Y:S02]  /*17190*/  @P2 IMAD.MOV.U32 R12, RZ, RZ, R163 ;  /* 0x000000ffff0c2224 */ /* 0x001fe400078e00a3 */
[----:B------:R-:W-:-:S05]  /*171a0*/  @P2 IMAD.MOV.U32 R13, RZ, RZ, R164 ;  /* 0x000000ffff0d2224 */ /* 0x000fca00078e00a4 */
[----:B------:R0:W3:Y:S02]  /*171b0*/  @P2 LDG.E.U16 R55, desc[UR24][R12.64] ;  /* 0x000000180c372981 */ /* 0x0000e4000c1e1500 */
[----:B0-----:R-:W-:Y:S02]  /*171c0*/  @P2 IMAD.MOV.U32 R12, RZ, RZ, R161 ;  /* 0x000000ffff0c2224 */ /* 0x001fe400078e00a1 */
[----:B------:R-:W-:-:S05]  /*171d0*/  @P2 IMAD.MOV.U32 R13, RZ, RZ, R162 ;  /* 0x000000ffff0d2224 */ /* 0x000fca00078e00a2 */
[----:B------:R0:W3:Y:S01]  /*171e0*/  @P2 LDG.E.U16 R54, desc[UR24][R12.64] ;  /* 0x000000180c362981 */ /* 0x0000e2000c1e1500 */
[----:B------:R-:W-:Y:S01]  /*171f0*/  PRMT R52, RZ, 0x7610, R52 ;  /* 0x00007610ff347816 */ /* 0x000fe20000000034 */
[----:B0-----:R-:W-:Y:S02]  /*17200*/  @P2 IMAD.MOV.U32 R12, RZ, RZ, R159 ;  /* 0x000000ffff0c2224 */ /* 0x001fe400078e009f */
        /* <DEDUP_REMOVED lines=36> */
[----:B--2---:R-:W-:Y:S01]  /*17450*/  PRMT R42, RZ, 0x7610, R42 ;  /* 0x00007610ff2a7816 */ /* 0x004fe2000000002a */
[----:B0-----:R-:W-:Y:S02]  /*17460*/  @P2 IMAD.MOV.U32 R12, RZ, RZ, R136 ;  /* 0x000000ffff0c2224 */ /* 0x001fe400078e0088 */
[----:B------:R-:W-:-:S05]  /*17470*/  @P2 IMAD.MOV.U32 R13, RZ, RZ, R140 ;  /* 0x000000ffff0d2224 */ /* 0x000fca00078e008c */
[----:B------:R0:W2:Y:S01]  /*17480*/  @P2 LDG.E.U16 R43, desc[UR24][R12.64] ;  /* 0x000000180c2b2981 */ /* 0x0000a2000c1e1500 */
[----:B------:R-:W-:Y:S01]  /*17490*/  PRMT R41, RZ, 0x7610, R41 ;  /* 0x00007610ff297816 */ /* 0x000fe20000000029 */
        /* <DEDUP_REMOVED lines=10> */
[----:B------:R0:W2:Y:S02]  /*17540*/  @P2 LDG.E.U16 R40, desc[UR24][R12.64] ;  /* 0x000000180c282981 */ /* 0x0000a4000c1e1500 */
[----:B0-----:R-:W-:Y:S02]  /*17550*/  @P2 IMAD.MOV.U32 R12, RZ, RZ, R102 ;  /* 0x000000ffff0c2224 */ /* 0x001fe400078e0066 */
[----:B------:R-:W-:-:S05]  /*17560*/  @P2 IMAD.MOV.U32 R13, RZ, RZ, R105 ;  /* 0x000000ffff0d2224 */ /* 0x000fca00078e0069 */
[----:B------:R0:W2:Y:S02]  /*17570*/  @P2 LDG.E.U16 R71, desc[UR24][R12.64] ;  /* 0x000000180c472981 */ /* 0x0000a4000c1e1500 */
[----:B0-----:R-:W-:Y:S02]  /*17580*/  @P2 IMAD.MOV.U32 R12, RZ, RZ, R6 ;  /* 0x000000ffff0c2224 */ /* 0x001fe400078e0006 */
[----:B------:R-:W-:Y:S01]  /*17590*/  @P2 IMAD.MOV.U32 R13, RZ, RZ, R7 ;  /* 0x000000ffff0d2224 */ /* 0x000fe200078e0007 */
[----:B------:R-:W2:Y:S04]  /*175a0*/  LDL R6, [R1+0x190] ;  /* 0x0001900001067983 */ /* 0x000ea80000100800 */
[----:B------:R-:W3:Y:S01]  /*175b0*/  LDL R7, [R1+0x194] ;  /* 0x0001940001077983 */ /* 0x000ee20000100800 */
[----:B------:R-:W-:-:S02]  /*175c0*/  PRMT R70, RZ, 0x7610, R70 ;  /* 0x00007610ff467816 */ /* 0x000fc40000000046 */
[----:B------:R-:W-:Y:S01]  /*175d0*/  PRMT R69, RZ, 0x7610, R69 ;  /* 0x00007610ff457816 */ /* 0x000fe20000000045 */
[----:B------:R-:W4:Y:S04]  /*175e0*/  LDL.LU R110, [R1+0x268] ;  /* 0x00026800016e7983 */ /* 0x000f280000300800 */
[----:B------:R0:W4:Y:S01]  /*175f0*/  @P2 LDG.E.U16 R70, desc[UR24][R12.64] ;  /* 0x000000180c462981 */ /* 0x000122000c1e1500 */
[----:B------:R-:W-:Y:S02]  /*17600*/  PRMT R68, RZ, 0x7610, R68 ;  /* 0x00007610ff447816 */ /* 0x000fe40000000044 */
[----:B------:R-:W-:Y:S01]  /*17610*/  PRMT R78, RZ, 0x7610, R78 ;  /* 0x00007610ff4e7816 */ /* 0x000fe2000000004e */
[----:B------:R-:W4:Y:S01]  /*17620*/  LDL.LU R162, [R1+0x26c] ;  /* 0x00026c0001a27983 */ /* 0x000f220000300800 */
[----:B------:R-:W-:-:S02]  /*17630*/  PRMT R77, RZ, 0x7610, R77 ;  /* 0x00007610ff4d7816 */ /* 0x000fc4000000004d */
[----:B------:R-:W-:Y:S01]  /*17640*/  PRMT R76, RZ, 0x7610, R76 ;  /* 0x00007610ff4c7816 */ /* 0x000fe2000000004c */
[----:B------:R-:W4:Y:S01]  /*17650*/  LDL.LU R163, [R1+0x270] ;  /* 0x0002700001a37983 */ /* 0x000f220000300800 */
[----:B0-----:R-:W-:Y:S02]  /*17660*/  @P2 IMAD.MOV.U32 R12, RZ, RZ, R99 ;  /* 0x000000ffff0c2224 */ /* 0x001fe400078e0063 */
[----:B------:R-:W-:Y:S01]  /*17670*/  @P2 IMAD.MOV.U32 R13, RZ, RZ, R101 ;  /* 0x000000ffff0d2224 */ /* 0x000fe200078e0065 */
[----:B------:R-:W-:Y:S01]  /*17680*/  PRMT R75, RZ, 0x7610, R75 ;  /* 0x00007610ff4b7816 */ /* 0x000fe2000000004b */
[----:B------:R-:W4:Y:S04]  /*17690*/  LDL.LU R154, [R1+0x274] ;  /* 0x00027400019a7983 */ /* 0x000f280000300800 */
[----:B------:R0:W4:Y:S01]  /*176a0*/  @P2 LDG.E.U16 R69, desc[UR24][R12.64] ;  /* 0x000000180c452981 */ /* 0x000122000c1e1500 */
[----:B------:R-:W-:-:S03]  /*176b0*/  PRMT R74, RZ, 0x7610, R74 ;  /* 0x00007610ff4a7816 */ /* 0x000fc6000000004a */
[----:B------:R-:W4:Y:S04]  /*176c0*/  LDL.LU R155, [R1+0x278] ;  /* 0x00027800019b7983 */ /* 0x000f280000300800 */
[----:B------:R-:W4:Y:S01]  /*176d0*/  LDL.LU R146, [R1+0x27c] ;  /* 0x00027c0001927983 */ /* 0x000f220000300800 */
[----:B0-----:R-:W-:Y:S02]  /*176e0*/  @P2 IMAD.MOV.U32 R12, RZ, RZ, R97 ;  /* 0x000000ffff0c2224 */ /* 0x001fe400078e0061 */
[----:B------:R-:W-:Y:S01]  /*176f0*/  @P2 IMAD.MOV.U32 R13, RZ, RZ, R98 ;  /* 0x000000ffff0d2224 */ /* 0x000fe200078e0062 */
[----:B------:R-:W4:Y:S04]  /*17700*/  LDL.LU R147, [R1+0x280] ;  /* 0x0002800001937983 */ /* 0x000f280000300800 */
[----:B------:R0:W4:Y:S04]  /*17710*/  @P2 LDG.E.U16 R68, desc[UR24][R12.64] ;  /* 0x000000180c442981 */ /* 0x000128000c1e1500 */
[----:B------:R-:W4:Y:S04]  /*17720*/  LDL.LU R160, [R1+0x284] ;  /* 0x0002840001a07983 */ /* 0x000f280000300800 */
[----:B------:R-:W4:Y:S01]  /*17730*/  LDL.LU R161, [R1+0x288] ;  /* 0x0002880001a17983 */ /* 0x000f220000300800 */
[----:B0-----:R-:W-:-:S02]  /*17740*/  @P2 IMAD.MOV.U32 R12, RZ, RZ, R95 ;  /* 0x000000ffff0c2224 */ /* 0x001fc400078e005f */
[----:B------:R-:W-:Y:S01]  /*17750*/  @P2 IMAD.MOV.U32 R13, RZ, RZ, R94 ;  /* 0x000000ffff0d2224 */ /* 0x000fe200078e005e */
        /* <DEDUP_REMOVED lines=37> */
[----:B------:R-:W-:-:S05]  /*179b0*/  @P2 IMAD.MOV.U32 R13, RZ, RZ, R15 ;  /* 0x000000ffff0d2224 */ /* 0x000fca00078e000f */
[----:B------:R2:W4:Y:S02]  /*179c0*/  @P2 LDG.E.U16 R72, desc[UR24][R12.64] ;  /* 0x000000180c482981 */ /* 0x000524000c1e1500 */
[----:B--2---:R-:W-:Y:S02]  /*179d0*/  @P0 IMAD.MOV.U32 R13, RZ, RZ, R6 ;  /* 0x000000ffff0d0224 */ /* 0x004fe400078e0006 */
[----:B------:R-:W2:Y:S01]  /*179e0*/  LDL.LU R6, [R1+0x2d8] ;  /* 0x0002d80001067983 */ /* 0x000ea20000300800 */
[----:B---3--:R-:W-:-:S03]  /*179f0*/  @P0 IMAD.MOV.U32 R12, RZ, RZ, R7 ;  /* 0x000000ffff0c0224 */ /* 0x008fc600078e0007 */
[----:B------:R-:W3:Y:S01]  /*17a00*/  LDL.LU R7, [R1+0x2dc] ;  /* 0x0002dc0001077983 */ /* 0x000ee20000300800 */
[----:B------:R-:W-:Y:S02]  /*17a10*/  @!P6 IMAD.MOV R115, RZ, RZ, -R115 ;  /* 0x000000ffff73e224 */ /* 0x000fe400078e0a73 */
[----:B------:R-:W-:-:S03]  /*17a20*/  @!P5 IMAD.MOV R113, RZ, RZ, -R113 ;  /* 0x000000ffff71d224 */ /* 0x000fc600078e0a71 */
[----:B------:R-:W-:Y:S04]  /*17a30*/  STL [R1+0xb88], R115 ;  /* 0x000b887301007387 */ /* 0x000fe80000100800 */
[----:B------:R-:W-:Y:S01]  /*17a40*/  STL [R1+0xb8c], R113 ;  /* 0x000b8c7101007387 */ /* 0x000fe20000100800 */
[----:B----4-:R-:W-:-:S03]  /*17a50*/  SEL R109, R11, R162, !P3 ;  /* 0x000000a20b6d7207 */ /* 0x010fc60005800000 */
[----:B------:R-:W4:Y:S01]  /*17a60*/  LDL.LU R114, [R1+0x2e0] ;  /* 0x0002e00001727983 */ /* 0x000f220000300800 */
[----:B------:R-:W-:-:S03]  /*17a70*/  SEL R107, R11, R163, !P3 ;  /* 0x000000a30b6b7207 */ /* 0x000fc60005800000 */
[----:B------:R-:W4:Y:S01]  /*17a80*/  LDL.LU R126, [R1+0x2e4] ;  /* 0x0002e400017e7983 */ /* 0x000f220000300800 */
[----:B------:R-:W-:-:S03]  /*17a90*/  SEL R106, R11, R154, !P3 ;  /* 0x0000009a0b6a7207 */ /* 0x000fc60005800000 */
[----:B------:R-:W4:Y:S04]  /*17aa0*/  LDL.LU R136, [R1+0x2e8] ;  /* 0x0002e80001887983 */ /* 0x000f280000300800 */
[----:B------:R-:W4:Y:S01]  /*17ab0*/  LDL.LU R162, [R1+0x2ec] ;  /* 0x0002ec0001a27983 */ /* 0x000f220000300800 */
[----:B------:R-:W-:-:S03]  /*17ac0*/  SEL R105, R11, R155, !P3 ;  /* 0x0000009b0b697207 */ /* 0x000fc60005800000 */
        /* <DEDUP_REMOVED lines=18> */
[----:B------:R-:W4:Y:S01]  /*17bf0*/  LDL.LU R145, [R1+0x318] ;  /* 0x0003180001917983 */ /* 0x000f220000300800 */
[----:B------:R-:W-:Y:S02]  /*17c00*/  PRMT R16, RZ, 0x7610, R16 ;  /* 0x00007610ff107816 */ /* 0x000fe40000000010 */
[C---:B------:R-:W-:Y:S01]  /*17c10*/  SEL R93, R11.reuse, R158, !P3 ;  /* 0x0000009e0b5d7207 */ /* 0x040fe20005800000 */
[----:B------:R-:W-:Y:S01]  /*17c20*/  VIADD R3, R0, 0xdc ;  /* 0x000000dc00037836 */ /* 0x000fe20000000000 */
[----:B------:R-:W4:Y:S01]  /*17c30*/  LDL.LU R158, [R1+0x31c] ;  /* 0x00031c00019e7983 */ /* 0x000f220000300800 */
[----:B------:R-:W-:-:S03]  /*17c40*/  SEL R91, R11, R159, !P3 ;  /* 0x0000009f0b5b7207 */ /* 0x000fc60005800000 */
[----:B------:R-:W4:Y:S01]  /*17c50*/  LDL.LU R159, [R1+0x320] ;  /* 0x00032000019f7983 */ /* 0x000f220000300800 */
[----:B------:R-:W-:-:S03]  /*17c60*/  SEL R90, R11, R150, !P3 ;  /* 0x000000960b5a7207 */ /* 0x000fc60005800000 */
[----:B------:R0:W4:Y:S04]  /*17c70*/  @P0 LDG.E.U16 R16, desc[UR24][R12.64] ;  /* 0x000000180c100981 */ /* 0x000128000c1e1500 */
[----:B------:R-:W4:Y:S01]  /*17c80*/  LDL.LU R150, [R1+0x324] ;  /* 0x0003240001967983 */ /* 0x000f220000300800 */
[----:B------:R-:W-:-:S03]  /*17c90*/  SEL R89, R11, R151, !P3 ;  /* 0x000000970b597207 */ /* 0x000fc60005800000 */
        /* <DEDUP_REMOVED lines=11> */
[----:B------:R-:W-:Y:S02]  /*17d50*/  ISETP.GE.AND P0, PT, R3, RZ, PT ;  /* 0x000000ff0300720c */ /* 0x000fe40003f06270 */
[C---:B------:R-:W-:Y:S02]  /*17d60*/  SEL R81, R11.reuse, R157, !P3 ;  /* 0x0000009d0b517207 */ /* 0x040fe40005800000 */
[----:B------:R-:W4:Y:S01]  /*17d70*/  LDL.LU R157, [R1+0x348] ;  /* 0x00034800019d7983 */ /* 0x000f220000300800 */
[----:B------:R-:W-:-:S03]  /*17d80*/  SEL R15, R11, R148, !P3 ;  /* 0x000000940b0f7207 */ /* 0x000fc60005800000 */
[----:B------:R-:W4:Y:S01]  /*17d90*/  LDL.LU R148, [R1+0x34c] ;  /* 0x00034c0001947983 */ /* 0x000f220000300800 */
[----:B------:R-:W-:Y:S02]  /*17da0*/  IABS R2, R3 ;  /* 0x0000000300027213 */ /* 0x000fe40000000000 */
[C---:B------:R-:W-:Y:S02]  /*17db0*/  SEL R14, R11.reuse, R149, !P3 ;  /* 0x000000950b0e7207 */ /* 0x040fe40005800000 */
[----:B------:R-:W4:Y:S01]  /*17dc0*/  LDL.LU R149, [R1+0x354] ;  /* 0x0003540001957983 */ /* 0x000f220000300800 */
[----:B0-----:R-:W-:-:S03]  /*17dd0*/  SEL R13, R11, R140, !P3 ;  /* 0x0000008c0b0d7207 */ /* 0x001fc60005800000 */
[----:B------:R-:W4:Y:S01]  /*17de0*/  LDL.LU R140, [R1+0x358] ;  /* 0x00035800018c7983 */ /* 0x000f220000300800 */
[----:B------:R-:W-:-:S03]  /*17df0*/  SEL R12, R11, R141, !P3 ;  /* 0x0000008d0b0c7207 */ /* 0x000fc60005800000 */
[----:B------:R-:W4:Y:S01]  /*17e00*/  LDL.LU R141, [R1+0x35c] ;  /* 0x00035c00018d7983 */ /* 0x000f220000300800 */
[C---:B--2---:R-:W-:Y:S02]  /*17e10*/  SEL R4, R11.reuse, R6, !P3 ;  /* 0x000000060b047207 */ /* 0x044fe40005800000 */
[C---:B---3--:R-:W-:Y:S02]  /*17e20*/  SEL R3, R11.reuse, R7, !P3 ;  /* 0x000000070b037207 */ /* 0x048fe40005800000 */
[----:B------:R-:W2:Y:S04]  /*17e30*/  LDL.LU R7, [R1+0x364] ;  /* 0x0003640001077983 */ /* 0x000ea80000300800 */
[----:B------:R-:W3:Y:S01]  /*17e40*/  LDL.LU R6, [R1+0x368] ;  /* 0x0003680001067983 */ /* 0x000ee20000300800 */
[----:B------:R-:W-:Y:S01]  /*17e50*/  SEL R110, R11, R110, !P3 ;  /* 0x0000006e0b6e7207 */ /* 0x000fe20005800000 */
[----:B------:R-:W-:-:S04]  /*17e60*/  IMAD R109, R109, UR9, RZ ;  /* 0x000000096d6d7c24 */ /* 0x000fc8000f8e02ff */
[----:B------:R-:W-:Y:S02]  /*17e70*/  IMAD R110, R110, UR9, RZ ;  /* 0x000000096e6e7c24 */ /* 0x000fe4000f8e02ff */
[----:B------:R-:W-:-:S03]  /*17e80*/  IMAD R119, R3, UR9, RZ ;  /* 0x0000000903777c24 */ /* 0x000fc6000f8e02ff */
[-C--:B------:R-:W-:Y:S01]  /*17e90*/  LEA R3, P5, R110, R8.reuse, 0x1 ;  /* 0x000000086e037211 */ /* 0x080fe200078a08ff */
[----:B------:R-:W-:Y:S01]  /*17ea0*/  IMAD R121, R4, UR9, RZ ;  /* 0x0000000904797c24 */ /* 0x000fe2000f8e02ff */
[----:B------:R-:W-:Y:S01]  /*17eb0*/  STL [R1+0xb90], R11 ;  /* 0x000b900b01007387 */ /* 0x000fe20000100800 */
[----:B------:R-:W-:Y:S01]  /*17ec0*/  LEA R4, P6, R109, R8, 0x1 ;  /* 0x000000086d047211 */ /* 0x000fe200078c08ff */
[----:B------:R-:W-:Y:S02]  /*17ed0*/  IMAD R107, R107, UR9, RZ ;  /* 0x000000096b6b7c24 */ /* 0x000fe4000f8e02ff */
[----:B------:R0:W-:Y:S01]  /*17ee0*/  STL [R1+0x1c4], R3 ;  /* 0x0001c40301007387 */ /* 0x0001e20000100800 */
[----:B------:R-:W-:-:S03]  /*17ef0*/  IMAD R106, R106, UR9, RZ ;  /* 0x000000096a6a7c24 */ /* 0x000fc6000f8e02ff */
[----:B------:R-:W-:Y:S01]  /*17f00*/  STL [R1+0xbc4], R110 ;  /* 0x000bc46e01007387 */ /* 0x000fe20000100800 */
[----:B0-----:R-:W-:-:S03]  /*17f10*/  LEA.HI.X.SX32 R3, R110, R5, 0x1, P5 ;  /* 0x000000056e037211 */ /* 0x001fc600028f0eff */
[----:B------:R0:W-:Y:S04]  /*17f20*/  STL [R1+0x1cc], R4 ;  /* 0x0001cc0401007387 */ /* 0x0001e80000100800 */
[----:B------:R1:W-:Y:S01]  /*17f30*/  STL [R1+0x1c0], R3 ;  /* 0x0001c00301007387 */ /* 0x0003e20000100800 */
[----:B0-----:R-:W-:Y:S02]  /*17f40*/  LEA R4, P5, R107, R8, 0x1 ;  /* 0x000000086b047211 */ /* 0x001fe400078a08ff */
[----:B-1----:R-:W-:-:S03]  /*17f50*/  LEA.HI.X.SX32 R3, R109, R5, 0x1, P6 ;  /* 0x000000056d037211 */ /* 0x002fc600030f0eff */
[----:B------:R0:W-:Y:S01]  /*17f60*/  STL [R1+0x1d4], R4 ;  /* 0x0001d40401007387 */ /* 0x0001e20000100800 */
[----:B------:R-:W-:-:S03]  /*17f70*/  IMAD R105, R105, UR9, RZ ;  /* 0x0000000969697c24 */ /* 0x000fc6000f8e02ff */
[----:B------:R-:W-:Y:S04]  /*17f80*/  STL [R1+0xbc0], R109 ;  /* 0x000bc06d01007387 */ /* 0x000fe80000100800 */
[----:B------:R1:W-:Y:S01]  /*17f90*/  STL [R1+0x1c8], R3 ;  /* 0x0001c80301007387 */ /* 0x0003e20000100800 */
[----:B0-----:R-:W-:-:S03]  /*17fa0*/  LEA R4, P6, R106, R8, 0x1 ;  /* 0x000000086a047211 */ /* 0x001fc600078c08ff */
[----:B------:R-:W-:Y:S01]  /*17fb0*/  STL [R1+0xbbc], R107 ;  /* 0x000bbc6b01007387 */ /* 0x000fe20000100800 */
[----:B------:R-:W-:Y:S01]  /*17fc0*/  IMAD R103, R103, UR9, RZ ;  /* 0x0000000967677c24 */ /* 0x000fe2000f8e02ff */
[-C--:B-1----:R-:W-:Y:S02]  /*17fd0*/  LEA.HI.X.SX32 R3, R107, R5.reuse, 0x1, P5 ;  /* 0x000000056b037211 */ /* 0x082fe400028f0eff */
        /* <DEDUP_REMOVED lines=22> */
[----:B-1----:R-:W-:-:S03]  /*18140*/  LEA.HI.X.SX32 R3, R102, R5, 0x1, P5 ;  /* 0x0000000566037211 */ /* 0x002fc600028f0eff */
[----:B------:R0:W-:Y:S01]  /*18150*/  STL [R1+0x260], R4 ;  /* 0x0002600401007387 */ /* 0x0001e20000100800 */
[----:B------:R-:W-:-:S03]  /*18160*/  IMAD R98, R98, UR9, RZ ;  /* 0x0000000962627c24 */ /* 0x000fc6000f8e02ff */
[----:B------:R1:W-:Y:S01]  /*18170*/  STL [R1+0x254], R3 ;  /* 0x0002540301007387 */ /* 0x0003e20000100800 */
[----:B----4-:R-:W-:Y:S02]  /*18180*/  SEL R112, R11, R126, !P3 ;  /* 0x0000007e0b707207 */ /* 0x010fe40005800000 */
[----:B0-----:R-:W-:Y:S02]  /*18190*/  LEA R4, P5, R99, R8, 0x1 ;  /* 0x0000000863047211 */ /* 0x001fe400078a08ff */
[----:B-1----:R-:W-:-:S03]  /*181a0*/  LEA.HI.X.SX32 R3, R101, R5, 0x1, P6 ;  /* 0x0000000565037211 */ /* 0x002fc600030f0eff */
[----:B------:R-:W-:Y:S01]  /*181b0*/  STL [R1+0x268], R4 ;  /* 0x0002680401007387 */ /* 0x000fe20000100800 */
[----:B------:R-:W-:Y:S01]  /*181c0*/  SEL R120, R11, R136, !P3 ;  /* 0x000000880b787207 */ /* 0x000fe20005800000 */
[----:B------:R-:W-:Y:S01]  /*181d0*/  IMAD R97, R97, UR9, RZ ;  /* 0x0000000961617c24 */ /* 0x000fe2000f8e02ff */
[C---:B------:R-:W-:Y:S01]  /*181e0*/  SEL R114, R11.reuse, R114, !P3 ;  /* 0x000000720b727207 */ /* 0x040fe20005800000 */
[----:B------:R-:W-:Y:S01]  /*181f0*/  STL [R1+0xba8], R101 ;  /* 0x000ba86501007387 */ /* 0x000fe20000100800 */
[C---:B------:R-:W-:Y:S02]  /*18200*/  SEL R126, R11.reuse, R162, !P3 ;  /* 0x000000a20b7e7207 */ /* 0x040fe40005800000 */
[C---:B------:R-:W-:Y:S01]  /*18210*/  SEL R132, R11.reuse, R163, !P3 ;  /* 0x000000a30b847207 */ /* 0x040fe20005800000 */
[----:B------:R0:W-:Y:S01]  /*18220*/  STL [R1+0x25c], R3 ;  /* 0x00025c0301007387 */ /* 0x0001e20000100800 */
        /* <DEDUP_REMOVED lines=23> */
[----:B------:R-:W-:Y:S02]  /*183a0*/  SEL R88, R11, R141, !P3 ;  /* 0x0000008d0b587207 */ /* 0x000fe40005800000 */
[----:B0-----:R-:W-:Y:S02]  /*183b0*/  LEA.HI.X.SX32 R3, R99, R5, 0x1, P5 ;  /* 0x0000000563037211 */ /* 0x001fe400028f0eff */
[----:B------:R-:W-:Y:S01]  /*183c0*/  LEA R4, P5, R97, R8, 0x1 ;  /* 0x0000000861047211 */ /* 0x000fe200078a08ff */
[----:B------:R-:W-:-:S02]  /*183d0*/  IMAD R95, R95, UR9, RZ ;  /* 0x000000095f5f7c24 */ /* 0x000fc4000f8e02ff */
[----:B------:R-:W-:Y:S02]  /*183e0*/  IMAD R94, R94, UR9, RZ ;  /* 0x000000095e5e7c24 */ /* 0x000fe4000f8e02ff */
[----:B------:R-:W-:Y:S02]  /*183f0*/  IMAD R93, R93, UR9, RZ ;  /* 0x000000095d5d7c24 */ /* 0x000fe4000f8e02ff */
[----:B------:R-:W-:Y:S02]  /*18400*/  IMAD R91, R91, UR9, RZ ;  /* 0x000000095b5b7c24 */ /* 0x000fe4000f8e02ff */
[----:B------:R-:W-:Y:S02]  /*18410*/  IMAD R90, R90, UR9, RZ ;  /* 0x000000095a5a7c24 */ /* 0x000fe4000f8e02ff */
[----:B------:R-:W-:Y:S02]  /*18420*/  IMAD R89, R89, UR9, RZ ;  /* 0x0000000959597c24 */ /* 0x000fe4000f8e02ff */
[----:B------:R-:W-:-:S02]  /*18430*/  IMAD R87, R87, UR9, RZ ;  /* 0x0000000957577c24 */ /* 0x000fc4000f8e02ff */
[----:B------:R-:W-:Y:S02]  /*18440*/  IMAD R86, R86, UR9, RZ ;  /* 0x0000000956567c24 */ /* 0x000fe4000f8e02ff */
[----:B------:R-:W-:Y:S02]  /*18450*/  IMAD R85, R85, UR9, RZ ;  /* 0x0000000955557c24 */ /* 0x000fe4000f8e02ff */
[----:B------:R-:W-:Y:S02]  /*18460*/  IMAD R83, R83, UR9, RZ ;  /* 0x0000000953537c24 */ /* 0x000fe4000f8e02ff */
[----:B------:R-:W-:Y:S02]  /*18470*/  IMAD R82, R82, UR9, RZ ;  /* 0x0000000952527c24 */ /* 0x000fe4000f8e02ff */
[----:B------:R-:W-:Y:S02]  /*18480*/  IMAD R81, R81, UR9, RZ ;  /* 0x0000000951517c24 */ /* 0x000fe4000f8e02ff */
[----:B------:R-:W-:Y:S01]  /*18490*/  IMAD R123, R12, UR9, RZ ;  /* 0x000000090c7b7c24 */ /* 0x000fe2000f8e02ff */
[----:B--2---:R-:W-:-:S02]  /*184a0*/  SEL R7, R11, R7, !P3 ;  /* 0x000000070b077207 */ /* 0x004fc40005800000 */
[----:B---3--:R-:W-:Y:S02]  /*184b0*/  SEL R6, R11, R6, !P3 ;  /* 0x000000060b067207 */ /* 0x008fe40005800000 */
[----:B------:R-:W-:-:S05]  /*184c0*/  LEA R11, P6, R98, R8, 0x1 ;  /* 0x00000008620b7211 */ /* 0x000fca00078c08ff */
[----:B------:R-:W-:Y:S04]  /*184d0*/  STL [R1+0x270], R11 ;  /* 0x0002700b01007387 */ /* 0x000fe80000100800 */
[----:B------:R0:W-:Y:S04]  /*184e0*/  STL [R1+0x264], R3 ;  /* 0x0002640301007387 */ /* 0x0001e80000100800 */
[----:B------:R-:W-:Y:S01]  /*184f0*/  STL [R1+0x278], R4 ;  /* 0x0002780401007387 */ /* 0x000fe20000100800 */
[----:B0-----:R-:W-:-:S03]  /*18500*/  LEA.HI.X.SX32 R3, R98, R5, 0x1, P6 ;  /* 0x0000000562037211 */ /* 0x001fc600030f0eff */
[----:B------:R-:W-:Y:S01]  /*18510*/  STL [R1+0xba4], R98 ;  /* 0x000ba46201007387 */ /* 0x000fe20000100800 */
[----:B------:R-:W-:-:S03]  /*18520*/  LEA R11, P6, R95, R8, 0x1 ;  /* 0x000000085f0b7211 */ /* 0x000fc600078c08ff */
[----:B------:R0:W-:Y:S04]  /*18530*/  STL [R1+0x26c], R3 ;  /* 0x00026c0301007387 */ /* 0x0001e80000100800 */
[----:B------:R-:W-:Y:S01]  /*18540*/  STL [R1+0x280], R11 ;  /* 0x0002800b01007387 */ /* 0x000fe20000100800 */
[----:B0-----:R-:W-:Y:S02]  /*18550*/  LEA.HI.X.SX32 R3, R97, R5, 0x1, P5 ;  /* 0x0000000561037211 */ /* 0x001fe400028f0eff */
[----:B------:R-:W-:-:S03]  /*18560*/  LEA R4, P5, R94, R8, 0x1 ;  /* 0x000000085e047211 */ /* 0x000fc600078a08ff */
        /* <DEDUP_REMOVED lines=10> */
[----:B------:R1:W-:Y:S01]  /*18610*/  STL [R1+0x298], R4 ;  /* 0x0002980401007387 */ /* 0x0003e20000100800 */
[-C--:B0-----:R-:W-:Y:S02]  /*18620*/  LEA.HI.X.SX32 R3, R93, R5.reuse, 0x1, P6 ;  /* 0x000000055d037211 */ /* 0x081fe400030f0eff */
[-C--:B------:R-:W-:Y:S02]  /*18630*/  LEA R11, P6, R90, R8.reuse, 0x1 ;  /* 0x000000085a0b7211 */ /* 0x080fe400078c08ff */
[----:B-1----:R-:W-:Y:S01]  /*18640*/  LEA.HI.X.SX32 R4, R91, R5, 0x1, P5 ;  /* 0x000000055b047211 */ /* 0x002fe200028f0eff */
[----:B------:R0:W-:Y:S04]  /*18650*/  STL [R1+0x28c], R3 ;  /* 0x00028c0301007387 */ /* 0x0001e80000100800 */
[----:B------:R-:W-:Y:S04]  /*18660*/  STL [R1+0x2a0], R11 ;  /* 0x0002a00b01007387 */ /* 0x000fe80000100800 */
[----:B------:R1:W-:Y:S01]  /*18670*/  STL [R1+0x294], R4 ;  /* 0x0002940401007387 */ /* 0x0003e20000100800 */
[----:B0-----:R-:W-:-:S02]  /*18680*/  LEA R3, P5, R89, R8, 0x1 ;  /* 0x0000000859037211 */ /* 0x001fc400078a08ff */
[----:B-1----:R-:W-:-:S03]  /*18690*/  LEA.HI.X.SX32 R4, R90, R5, 0x1, P6 ;  /* 0x000000055a047211 */ /* 0x002fc600030f0eff */
[----:B------:R0:W-:Y:S01]  /*186a0*/  STL [R1+0x2a8], R3 ;  /* 0x0002a80301007387 */ /* 0x0001e20000100800 */
[----:B------:R-:W-:-:S03]  /*186b0*/  LEA R11, P6, R87, R8, 0x1 ;  /* 0x00000008570b7211 */ /* 0x000fc600078c08ff */
[----:B------:R1:W-:Y:S01]  /*186c0*/  STL [R1+0x29c], R4 ;  /* 0x00029c0401007387 */ /* 0x0003e20000100800 */
[----:B0-----:R-:W-:-:S03]  /*186d0*/  LEA.HI.X.SX32 R3, R89, R5, 0x1, P5 ;  /* 0x0000000559037211 */ /* 0x001fc600028f0eff */
[----:B------:R0:W-:Y:S01]  /*186e0*/  STL [R1+0x2b0], R11 ;  /* 0x0002b00b01007387 */ /* 0x0001e20000100800 */
[----:B-1----:R-:W-:-:S03]  /*186f0*/  LEA R4, P5, R86, R8, 0x1 ;  /* 0x0000000856047211 */ /* 0x002fc600078a08ff */
[----:B------:R1:W-:Y:S04]  /*18700*/  STL [R1+0x2a4], R3 ;  /* 0x0002a40301007387 */ /* 0x0003e80000100800 */
[----:B------:R2:W-:Y:S01]  /*18710*/  STL [R1+0x2bc], R4 ;  /* 0x0002bc0401007387 */ /* 0x0005e20000100800 */
[-C--:B0-----:R-:W-:Y:S02]  /*18720*/  LEA.HI.X.SX32 R11, R86, R5.reuse, 0x1, P5 ;  /* 0x00000005560b7211 */ /* 0x081fe400028f0eff */
[----:B-1----:R-:W-:Y:S02]  /*18730*/  LEA.HI.X.SX32 R3, R87, R5, 0x1, P6 ;  /* 0x0000000557037211 */ /* 0x002fe400030f0eff */
[----:B--2---:R-:W-:-:S03]  /*18740*/  LEA R4, P6, R85, R8, 0x1 ;  /* 0x0000000855047211 */ /* 0x004fc600078c08ff */
[----:B------:R0:W-:Y:S04]  /*18750*/  STL [R1+0x2ac], R3 ;  /* 0x0002ac0301007387 */ /* 0x0001e80000100800 */
[----:B------:R-:W-:Y:S04]  /*18760*/  STL [R1+0x2c4], R4 ;  /* 0x0002c40401007387 */ /* 0x000fe80000100800 */
[----:B------:R1:W-:Y:S01]  /*18770*/  STL [R1+0x2b8], R11 ;  /* 0x0002b80b01007387 */ /* 0x0003e20000100800 */
[----:B0-----:R-:W-:Y:S01]  /*18780*/  LEA R3, P5, R83, R8, 0x1 ;  /* 0x0000000853037211 */ /* 0x001fe200078a08ff */
[----:B------:R-:W-:-:S04]  /*18790*/  IMAD R15, R15, UR9, RZ ;  /* 0x000000090f0f7c24 */ /* 0x000fc8000f8e02ff */
[----:B------:R0:W-:Y:S01]  /*187a0*/  STL [R1+0x2cc], R3 ;  /* 0x0002cc0301007387 */ /* 0x0001e20000100800 */
[----:B-1----:R-:W-:Y:S01]  /*187b0*/  LEA.HI.X.SX32 R11, R85, R5, 0x1, P6 ;  /* 0x00000005550b7211 */ /* 0x002fe200030f0eff */
[----:B------:R-:W-:-:S04]  /*187c0*/  IMAD R14, R14, UR9, RZ ;  /* 0x000000090e0e7c24 */ /* 0x000fc8000f8e02ff */
[----:B------:R1:W-:Y:S01]  /*187d0*/  STL [R1+0x2c0], R11 ;  /* 0x0002c00b01007387 */ /* 0x0003e20000100800 */
[----:B0-----:R-:W-:Y:S02]  /*187e0*/  LEA.HI.X.SX32 R3, R83, R5, 0x1, P5 ;  /* 0x0000000553037211 */ /* 0x001fe400028f0eff */
[-C--:B------:R-:W-:Y:S01]  /*187f0*/  LEA R12, P5, R82, R8.reuse, 0x1 ;  /* 0x00000008520c7211 */ /* 0x080fe200078a08ff */
[----:B------:R-:W-:Y:S02]  /*18800*/  IMAD R124, R13, UR9, RZ ;  /* 0x000000090d7c7c24 */ /* 0x000fe4000f8e02ff */
[----:B------:R-:W-:Y:S01]  /*18810*/  STL [R1+0x2c8], R3 ;  /* 0x0002c80301007387 */ /* 0x000fe20000100800 */
[----:B-1----:R-:W-:-:S03]  /*18820*/  LEA R11, P6, R81, R8, 0x1 ;  /* 0x00000008510b7211 */ /* 0x002fc600078c08ff */
[----:B------:R0:W-:Y:S01]  /*18830*/  STL [R1+0x2d4], R12 ;  /* 0x0002d40c01007387 */ /* 0x0001e20000100800 */
[----:B------:R-:W-:-:S03]  /*18840*/  LEA.HI.X.SX32 R13, R82, R5, 0x1, P5 ;  /* 0x00000005520d7211 */ /* 0x000fc600028f0eff */
[----:B------:R1:W-:Y:S01]  /*18850*/  STL [R1+0x2dc], R11 ;  /* 0x0002dc0b01007387 */ /* 0x0003e20000100800 */
[----:B0-----:R-:W-:-:S03]  /*18860*/  LEA.HI.X.SX32 R12, R81, R5, 0x1, P6 ;  /* 0x00000005510c7211 */ /* 0x001fc600030f0eff */
[----:B------:R0:W-:Y:S01]  /*18870*/  STL [R1+0x2d0], R13 ;  /* 0x0002d00d01007387 */ /* 0x0001e20000100800 */
[-C--:B------:R-:W-:Y:S02]  /*18880*/  LEA R110, P6, R14, R8.reuse, 0x1 ;  /* 0x000000080e6e7211 */ /* 0x080fe400078c08ff */
[CC--:B-1----:R-:W-:Y:S01]  /*18890*/  LEA R11, P5, R15.reuse, R8.reuse, 0x1 ;  /* 0x000000080f0b7211 */ /* 0x0c2fe200078a08ff */
[----:B------:R-:W-:Y:S04]  /*188a0*/  STL [R1+0x2d8], R12 ;  /* 0x0002d80c01007387 */ /* 0x000fe80000100800 */
[----:B------:R1:W-:Y:S01]  /*188b0*/  STL [R1+0x2e4], R11 ;  /* 0x0002e40b01007387 */ /* 0x0003e20000100800 */
[-C--:B0-----:R-:W-:Y:S02]  /*188c0*/  LEA.HI.X.SX32 R13, R15, R5.reuse, 0x1, P5 ;  /* 0x000000050f0d7211 */ /* 0x081fe400028f0eff */
[----:B------:R-:W-:Y:S01]  /*188d0*/  LEA R109, P5, R124, R8, 0x1 ;  /* 0x000000087c6d7211 */ /* 0x000fe200078a08ff */
[----:B------:R-:W-:Y:S01]  /*188e0*/  STL [R1+0x2ec], R110 ;  /* 0x0002ec6e01007387 */ /* 0x000fe20000100800 */
[----:B-1----:R-:W-:-:S02]  /*188f0*/  LEA.HI.X.SX32 R11, R14, R5, 0x1, P6 ;  /* 0x000000050e0b7211 */ /* 0x002fc400030f0eff */
[----:B------:R-:W-:Y:S01]  /*18900*/  LEA R107, P6, R123, R8, 0x1 ;  /* 0x000000087b6b7211 */ /* 0x000fe200078c08ff */
[----:B------:R-:W-:Y:S01]  /*18910*/  STL [R1+0x2e0], R13 ;  /* 0x0002e00d01007387 */ /* 0x000fe20000100800 */
[----:B------:R-:W-:-:S03]  /*18920*/  LEA.HI.X.SX32 R14, R124, R5, 0x1, P5 ;  /* 0x000000057c0e7211 */ /* 0x000fc600028f0eff */
[----:B------:R0:W-:Y:S04]  /*18930*/  STL [R1+0x2e8], R11 ;  /* 0x0002e80b01007387 */ /* 0x0001e80000100800 */
[----:B------:R-:W-:Y:S01]  /*18940*/  STL [R1+0x2f4], R109 ;  /* 0x0002f46d01007387 */ /* 0x000fe20000100800 */
[----:B0-----:R-:W-:-:S03]  /*18950*/  LEA.HI.X.SX32 R11, R123, R5, 0x1, P6 ;  /* 0x000000057b0b7211 */ /* 0x001fc600030f0eff */
[----:B------:R-:W-:Y:S01]  /*18960*/  STL [R1+0x2f0], R14 ;  /* 0x0002f00e01007387 */ /* 0x000fe20000100800 */
[----:B------:R-:W-:-:S03]  /*18970*/  LEA R106, P5, R121, R8, 0x1 ;  /* 0x00000008796a7211 */ /* 0x000fc600078a08ff */
[----:B------:R-:W-:Y:S04]  /*18980*/  STL [R1+0x2fc], R107 ;  /* 0x0002fc6b01007387 */ /* 0x000fe80000100800 */
[----:B------:R0:W-:Y:S01]  /*18990*/  STL [R1+0x2f8], R11 ;  /* 0x0002f80b01007387 */ /* 0x0001e20000100800 */
[----:B------:R-:W-:Y:S01]  /*189a0*/  IMAD R114, R114, UR9, RZ ;  /* 0x0000000972727c24 */ /* 0x000fe2000f8e02ff */
[----:B------:R-:W-:Y:S01]  /*189b0*/  LEA.HI.X.SX32 R15, R121, R5, 0x1, P5 ;  /* 0x00000005790f7211 */ /* 0x000fe200028f0eff */
[----:B------:R-:W-:Y:S01]  /*189c0*/  IMAD R112, R112, UR9, RZ ;  /* 0x0000000970707c24 */ /* 0x000fe2000f8e02ff */
[-C--:B0-----:R-:W-:Y:S02]  /*189d0*/  LEA R11, P6, R119, R8.reuse, 0x1 ;  /* 0x00000008770b7211 */ /* 0x081fe400078c08ff */
[----:B------:R-:W-:-:S03]  /*189e0*/  LEA R105, P5, R114, R8, 0x1 ;  /* 0x0000000872697211 */ /* 0x000fc600078a08ff */
[----:B------:R0:W-:Y:S04]  /*189f0*/  STL [R1+0x30c], R11 ;  /* 0x00030c0b01007387 */ /* 0x0001e80000100800 */
[----:B------:R-:W-:Y:S01]  /*18a00*/  STL [R1+0x304], R106 ;  /* 0x0003046a01007387 */ /* 0x000fe20000100800 */
[----:B0-----:R-:W-:-:S03]  /*18a10*/  LEA.HI.X.SX32 R11, R119, R5, 0x1, P6 ;  /* 0x00000005770b7211 */ /* 0x001fc600030f0eff */
[----:B------:R-:W-:Y:S01]  /*18a20*/  STL [R1+0x300], R15 ;  /* 0x0003000f01007387 */ /* 0x000fe20000100800 */
[----:B------:R-:W-:Y:S01]  /*18a30*/  LEA R81, P6, R112, R8, 0x1 ;  /* 0x0000000870517211 */ /* 0x000fe200078c08ff */
[----:B------:R-:W-:Y:S02]  /*18a40*/  IMAD R120, R120, UR9, RZ ;  /* 0x0000000978787c24 */ /* 0x000fe4000f8e02ff */
[----:B------:R0:W-:Y:S01]  /*18a50*/  STL [R1+0x308], R11 ;  /* 0x0003080b01007387 */ /* 0x0001e20000100800 */
[----:B------:R-:W-:-:S03]  /*18a60*/  IMAD R126, R126, UR9, RZ ;  /* 0x000000097e7e7c24 */ /* 0x000fc6000f8e02ff */
[----:B------:R1:W-:Y:S01]  /*18a70*/  STL [R1+0x31c], R81 ;  /* 0x00031c5101007387 */ /* 0x0003e20000100800 */
[----:B0-----:R-:W-:-:S03]  /*18a80*/  LEA.HI.X.SX32 R11, R114, R5, 0x1, P5 ;  /* 0x00000005720b7211 */ /* 0x001fc600028f0eff */
[----:B------:R-:W-:Y:S01]  /*18a90*/  STL [R1+0x314], R105 ;  /* 0x0003146901007387 */ /* 0x000fe20000100800 */
[----:B-1----:R-:W-:-:S03]  /*18aa0*/  LEA.HI.X.SX32 R81, R112, R5, 0x1, P6 ;  /* 0x0000000570517211 */ /* 0x002fc600030f0eff */
[----:B------:R0:W-:Y:S01]  /*18ab0*/  STL [R1+0x310], R11 ;  /* 0x0003100b01007387 */ /* 0x0001e20000100800 */
[----:B------:R-:W-:-:S03]  /*18ac0*/  LEA R103, P6, R126, R8, 0x1 ;  /* 0x000000087e677211 */ /* 0x000fc600078c08ff */
[----:B------:R-:W-:Y:S01]  /*18ad0*/  STL [R1+0x318], R81 ;  /* 0x0003185101007387 */ /* 0x000fe20000100800 */
[----:B0-----:R-:W-:Y:S01]  /*18ae0*/  LEA R11, P5, R120, R8, 0x1 ;  /* 0x00000008780b7211 */ /* 0x001fe200078a08ff */
[----:B------:R-:W-:-:S04]  /*18af0*/  IMAD R136, R136, UR9, RZ ;  /* 0x0000000988887c24 */ /* 0x000fc8000f8e02ff */
[----:B------:R0:W-:Y:S01]  /*18b00*/  STL [R1+0x324], R11 ;  /* 0x0003240b01007387 */ /* 0x0001e20000100800 */
[----:B------:R-:W-:Y:S01]  /*18b10*/  IMAD R132, R132, UR9, RZ ;  /* 0x0000000984847c24 */ /* 0x000fe2000f8e02ff */
[-C--:B------:R-:W-:Y:S02]  /*18b20*/  LEA.HI.X.SX32 R102, R126, R5.reuse, 0x1, P6 ;  /* 0x000000057e667211 */ /* 0x080fe400030f0eff */
[----:B------:R-:W-:Y:S01]  /*18b30*/  STL [R1+0x32c], R103 ;  /* 0x00032c6701007387 */ /* 0x000fe20000100800 */
[----:B0-----:R-:W-:Y:S02]  /*18b40*/  LEA.HI.X.SX32 R11, R120, R5, 0x1, P5 ;  /* 0x00000005780b7211 */ /* 0x001fe400028f0eff */
[----:B------:R-:W-:-:S03]  /*18b50*/  LEA R101, P5, R132, R8, 0x1 ;  /* 0x0000000884657211 */ /* 0x000fc600078a08ff */
[----:B------:R0:W-:Y:S01]  /*18b60*/  STL [R1+0x320], R11 ;  /* 0x0003200b01007387 */ /* 0x0001e20000100800 */
[----:B------:R-:W-:-:S03]  /*18b70*/  IMAD R99, R137, UR9, RZ ;  /* 0x0000000989637c24 */ /* 0x000fc6000f8e02ff */
[----:B------:R-:W-:Y:S01]  /*18b80*/  STL [R1+0x328], R102 ;  /* 0x0003286601007387 */ /* 0x000fe20000100800 */
[----:B0-----:R-:W-:Y:S01]  /*18b90*/  LEA R11, P6, R136, R8, 0x1 ;  /* 0x00000008880b7211 */ /* 0x001fe200078c08ff */
[----:B------:R-:W-:-:S04]  /*18ba0*/  IMAD R97, R135, UR9, RZ ;  /* 0x0000000987617c24 */ /* 0x000fc8000f8e02ff */
[----:B------:R0:W-:Y:S01]  /*18bb0*/  STL [R1+0x33c], R11 ;  /* 0x00033c0b01007387 */ /* 0x0001e20000100800 */
[----:B------:R-:W-:-:S03]  /*18bc0*/  LEA.HI.X.SX32 R83, R136, R5, 0x1, P6 ;  /* 0x0000000588537211 */ /* 0x000fc600030f0eff */
[----:B------:R-:W-:Y:S01]  /*18bd0*/  STL [R1+0x334], R101 ;  /* 0x0003346501007387 */ /* 0x000fe20000100800 */
[----:B0-----:R-:W-:Y:S02]  /*18be0*/  LEA.HI.X.SX32 R11, R132, R5, 0x1, P5 ;  /* 0x00000005840b7211 */ /* 0x001fe400028f0eff */
[----:B------:R-:W-:-:S03]  /*18bf0*/  LEA R98, P6, R97, R8, 0x1 ;  /* 0x0000000861627211 */ /* 0x000fc600078c08ff */
[----:B------:R0:W-:Y:S04]  /*18c00*/  STL [R1+0x330], R11 ;  /* 0x0003300b01007387 */ /* 0x0001e80000100800 */
[----:B------:R1:W-:Y:S01]  /*18c10*/  STL [R1+0x338], R83 ;  /* 0x0003385301007387 */ /* 0x0003e20000100800 */
[----:B0-----:R-:W-:Y:S01]  /*18c20*/  LEA R11, P5, R99, R8, 0x1 ;  /* 0x00000008630b7211 */ /* 0x001fe200078a08ff */
[----:B------:R-:W-:-:S03]  /*18c30*/  IMAD R94, R134, UR9, RZ ;  /* 0x00000009865e7c24 */ /* 0x000fc6000f8e02ff */
[----:B-1----:R-:W-:Y:S01]  /*18c40*/  LEA.HI.X.SX32 R83, R99, R5, 0x1, P5 ;  /* 0x0000000563537211 */ /* 0x002fe200028f0eff */
[----:B------:R0:W-:Y:S01]  /*18c50*/  STL [R1+0x344], R11 ;  /* 0x0003440b01007387 */ /* 0x0001e20000100800 */
[----:B------:R-:W-:-:S03]  /*18c60*/  IMAD R91, R133, UR9, RZ ;  /* 0x00000009855b7c24 */ /* 0x000fc6000f8e02ff */
[----:B------:R-:W-:Y:S01]  /*18c70*/  STL [R1+0x34c], R98 ;  /* 0x00034c6201007387 */ /* 0x000fe20000100800 */
[----:B0-----:R-:W-:-:S03]  /*18c80*/  LEA.HI.X.SX32 R11, R97, R5, 0x1, P6 ;  /* 0x00000005610b7211 */ /* 0x001fc600030f0eff */
[----:B------:R-:W-:Y:S04]  /*18c90*/  STL [R1+0x340], R83 ;  /* 0x0003405301007387 */ /* 0x000fe80000100800 */
[----:B------:R-:W-:Y:S01]  /*18ca0*/  STL [R1+0xba0], R97 ;  /* 0x000ba06101007387 */ /* 0x000fe20000100800 */
[----:B------:R-:W-:-:S03]  /*18cb0*/  LEA R95, P6, R91, R8, 0x1 ;  /* 0x000000085b5f7211 */ /* 0x000fc600078c08ff */
[----:B------:R0:W-:Y:S01]  /*18cc0*/  STL [R1+0x348], R11 ;  /* 0x0003480b01007387 */ /* 0x0001e20000100800 */
[----:B------:R-:W-:Y:S02]  /*18cd0*/  IMAD R89, R131, UR9, RZ ;  /* 0x0000000983597c24 */ /* 0x000fe4000f8e02ff */
[----:B------:R-:W-:Y:S01]  /*18ce0*/  IMAD R4, R130, UR9, RZ ;  /* 0x0000000982047c24 */ /* 0x000fe2000f8e02ff */
[----:B0-----:R-:W-:-:S04]  /*18cf0*/  LEA R11, P5, R94, R8, 0x1 ;  /* 0x000000085e0b7211 */ /* 0x001fc800078a08ff */
[----:B------:R-:W-:Y:S01]  /*18d00*/  LEA.HI.X.SX32 R97, R94, R5, 0x1, P5 ;  /* 0x000000055e617211 */ /* 0x000fe200028f0eff */
[----:B------:R0:W-:Y:S01]  /*18d10*/  STL [R1+0x354], R11 ;  /* 0x0003540b01007387 */ /* 0x0001e20000100800 */
[----:B------:R-:W-:-:S03]  /*18d20*/  IMAD R86, R129, UR9, RZ ;  /* 0x0000000981567c24 */ /* 0x000fc6000f8e02ff */
[----:B------:R1:W-:Y:S01]  /*18d30*/  STL [R1+0xb98], R94 ;  /* 0x000b985e01007387 */ /* 0x0003e20000100800 */
[----:B0-----:R-:W-:-:S03]  /*18d40*/  LEA.HI.X.SX32 R11, R91, R5, 0x1, P6 ;  /* 0x000000055b0b7211 */ /* 0x001fc600030f0eff */
[----:B------:R-:W-:Y:S01]  /*18d50*/  STL [R1+0x35c], R95 ;  /* 0x00035c5f01007387 */ /* 0x000fe20000100800 */
[-C--:B------:R-:W-:Y:S02]  /*18d60*/  LEA R83, P6, R4, R8.reuse, 0x1 ;  /* 0x0000000804537211 */ /* 0x080fe400078c08ff */
[----:B-1----:R-:W-:Y:S01]  /*18d70*/  LEA R94, P5, R89, R8, 0x1 ;  /* 0x00000008595e7211 */ /* 0x002fe200078a08ff */
[----:B------:R-:W-:Y:S01]  /*18d80*/  STL [R1+0x350], R97 ;  /* 0x0003506101007387 */ /* 0x000fe20000100800 */
[----:B------:R-:W-:-:S03]  /*18d90*/  IMAD R3, R128, UR9, RZ ;  /* 0x0000000980037c24 */ /* 0x000fc6000f8e02ff */
[----:B------:R0:W-:Y:S04]  /*18da0*/  STL [R1+0x358], R11 ;  /* 0x0003580b01007387 */ /* 0x0001e80000100800 */
[----:B------:R1:W-:Y:S01]  /*18db0*/  STL [R1+0x36c], R83 ;  /* 0x00036c5301007387 */ /* 0x0003e20000100800 */
[----:B0-----:R-:W-:-:S03]  /*18dc0*/  LEA.HI.X.SX32 R11, R89, R5, 0x1, P5 ;  /* 0x00000005590b7211 */ /* 0x001fc600028f0eff */
[----:B------:R-:W-:Y:S01]  /*18dd0*/  STL [R1+0x364], R94 ;  /* 0x0003645e01007387 */ /* 0x000fe20000100800 */
[----:B-1----:R-:W-:-:S03]  /*18de0*/  LEA.HI.X.SX32 R83, R4, R5, 0x1, P6 ;  /* 0x0000000504537211 */ /* 0x002fc600030f0eff */
[----:B------:R-:W-:Y:S01]  /*18df0*/  STL [R1+0xb94], R89 ;  /* 0x000b945901007387 */ /* 0x000fe20000100800 */
[----:B------:R-:W-:Y:S01]  /*18e00*/  LEA R4, P5, R86, R8, 0x1 ;  /* 0x0000000856047211 */ /* 0x000fe200078a08ff */
[----:B------:R-:W-:Y:S02]  /*18e10*/  IMAD R13, R125, UR9, RZ ;  /* 0x000000097d0d7c24 */ /* 0x000fe4000f8e02ff */
[----:B------:R0:W-:Y:S01]  /*18e20*/  STL [R1+0x360], R11 ;  /* 0x0003600b01007387 */ /* 0x0001e20000100800 */
[----:B------:R-:W-:-:S03]  /*18e30*/  IMAD R12, R127, UR9, RZ ;  /* 0x000000097f0c7c24 */ /* 0x000fc6000f8e02ff */
[----:B------:R-:W-:Y:S01]  /*18e40*/  STL [R1+0x368], R83 ;  /* 0x0003685301007387 */ /* 0x000fe20000100800 */
[----:B------:R-:W-:-:S03]  /*18e50*/  IMAD R85, R113, UR9, RZ ;  /* 0x0000000971557c24 */ /* 0x000fc6000f8e02ff */
[----:B------:R1:W-:Y:S01]  /*18e60*/  STL [R1+0x374], R4 ;  /* 0x0003740401007387 */ /* 0x0003e20000100800 */
[----:B0-----:R-:W-:Y:S01]  /*18e70*/  LEA R11, P6, R3, R8, 0x1 ;  /* 0x00000008030b7211 */ /* 0x001fe200078c08ff */
[----:B------:R-:W-:-:S03]  /*18e80*/  IMAD R15, R118, UR9, RZ ;  /* 0x00000009760f7c24 */ /* 0x000fc6000f8e02ff */
[-C--:B------:R-:W-:Y:S01]  /*18e90*/  LEA.HI.X.SX32 R3, R3, R5.reuse, 0x1, P6 ;  /* 0x0000000503037211 */ /* 0x080fe200030f0eff */
[----:B------:R-:W-:Y:S01]  /*18ea0*/  IMAD R14, R122, UR9, RZ ;  /* 0x000000097a0e7c24 */ /* 0x000fe2000f8e02ff */
[-C--:B------:R-:W-:Y:S02]  /*18eb0*/  LEA R113, P6, R13, R8.reuse, 0x1 ;  /* 0x000000080d717211 */ /* 0x080fe400078c08ff */
[----:B-1----:R-:W-:Y:S01]  /*18ec0*/  LEA.HI.X.SX32 R4, R86, R5, 0x1, P5 ;  /* 0x0000000556047211 */ /* 0x002fe200028f0eff */
[----:B------:R0:W-:Y:S01]  /*18ed0*/  STL [R1+0x37c], R11 ;  /* 0x00037c0b01007387 */ /* 0x0001e20000100800 */
[----:B------:R-:W-:Y:S01]  /*18ee0*/  LEA R89, P5, R12, R8, 0x1 ;  /* 0x000000080c597211 */ /* 0x000fe200078a08ff */
[----:B------:R-:W-:Y:S02]  /*18ef0*/  IMAD R82, R116, UR9, RZ ;  /* 0x0000000974527c24 */ /* 0x000fe4000f8e02ff */
[----:B------:R-:W-:Y:S01]  /*18f00*/  STL [R1+0x370], R4 ;  /* 0x0003700401007387 */ /* 0x000fe20000100800 */
[----:B------:R-:W-:-:S03]  /*18f10*/  IMAD R81, R117, UR9, RZ ;  /* 0x0000000975517c24 */ /* 0x000fc6000f8e02ff */
[----:B------:R1:W-:Y:S01]  /*18f20*/  STL [R1+0x378], R3 ;  /* 0x0003780301007387 */ /* 0x0003e20000100800 */
[-C--:B0-----:R-:W-:Y:S02]  /*18f30*/  LEA.HI.X.SX32 R11, R13, R5.reuse, 0x1, P6 ;  /* 0x000000050d0b7211 */ /* 0x081fe400030f0eff */
[-C--:B------:R-:W-:Y:S01]  /*18f40*/  LEA R155, P6, R15, R8.reuse, 0x1 ;  /* 0x000000080f9b7211 */ /* 0x080fe200078c08ff */
[----:B------:R-:W-:Y:S01]  /*18f50*/  IMAD R90, R115, UR9, RZ ;  /* 0x00000009735a7c24 */ /* 0x000fe2000f8e02ff */
[-C--:B-1----:R-:W-:Y:S02]  /*18f60*/  LEA.HI.X.SX32 R3, R12, R5.reuse, 0x1, P5 ;  /* 0x000000050c037211 */ /* 0x082fe400028f0eff */
[C---:B------:R-:W-:Y:S02]  /*18f70*/  LEA R163, P5, R14.reuse, R8, 0x1 ;  /* 0x000000080ea37211 */ /* 0x040fe400078a08ff */
[-C--:B------:R-:W-:Y:S02]  /*18f80*/  LEA.HI.X.SX32 R162, R15, R5.reuse, 0x1, P6 ;  /* 0x000000050fa27211 */ /* 0x080fe400030f0eff */
[----:B------:R-:W-:-:S02]  /*18f90*/  LEA.HI.X.SX32 R115, R14, R5, 0x1, P5 ;  /* 0x000000050e737211 */ /* 0x000fc400028f0eff */
[-C--:B------:R-:W-:Y:S02]  /*18fa0*/  LEA R161, P6, R82, R8.reuse, 0x1 ;  /* 0x0000000852a17211 */ /* 0x080fe400078c08ff */
[-C--:B------:R-:W-:Y:S01]  /*18fb0*/  LEA R147, P5, R81, R8.reuse, 0x1 ;  /* 0x0000000851937211 */ /* 0x080fe200078a08ff */
[----:B------:R-:W-:Y:S01]  /*18fc0*/  IMAD R83, R108, UR9, RZ ;  /* 0x000000096c537c24 */ /* 0x000fe2000f8e02ff */
[-C--:B------:R-:W-:Y:S01]  /*18fd0*/  LEA.HI.X.SX32 R146, R82, R5.reuse, 0x1, P6 ;  /* 0x0000000552927211 */ /* 0x080fe200030f0eff */
[----:B------:R-:W-:Y:S01]  /*18fe0*/  IMAD R87, R111, UR9, RZ ;  /* 0x000000096f577c24 */ /* 0x000fe2000f8e02ff */
[-C--:B------:R-:W-:Y:S01]  /*18ff0*/  LEA.HI.X.SX32 R154, R81, R5.reuse, 0x1, P5 ;  /* 0x00000005519a7211 */ /* 0x080fe200028f0eff */
[----:B------:R-:W-:Y:S01]  /*19000*/  STL [R1+0x384], R89 ;  /* 0x0003845901007387 */ /* 0x000fe20000100800 */
[CC--:B------:R-:W-:Y:S02]  /*19010*/  LEA R156, P6, R85.reuse, R8.reuse, 0x1 ;  /* 0x00000008559c7211 */ /* 0x0c0fe400078c08ff */
[----:B------:R-:W-:Y:S01]  /*19020*/  LEA R153, P5, R90, R8, 0x1 ;  /* 0x000000085a997211 */ /* 0x000fe200078a08ff */
[----:B------:R0:W-:Y:S01]  /*19030*/  STL [R1+0x380], R3 ;  /* 0x0003800301007387 */ /* 0x0001e20000100800 */
[----:B------:R-:W-:Y:S01]  /*19040*/  LEA.HI.X.SX32 R152, R85, R5, 0x1, P6 ;  /* 0x0000000555987211 */ /* 0x000fe200030f0eff */
[----:B------:R-:W-:-:S02]  /*19050*/  IMAD R4, R100, UR9, RZ ;  /* 0x0000000964047c24 */ /* 0x000fc4000f8e02ff */
[----:B------:R-:W-:Y:S01]  /*19060*/  STL [R1+0x38c], R113 ;  /* 0x00038c7101007387 */ /* 0x000fe20000100800 */
[----:B------:R-:W-:Y:S01]  /*19070*/  LEA.HI.X.SX32 R160, R90, R5, 0x1, P5 ;  /* 0x000000055aa07211 */ /* 0x000fe200028f0eff */
[----:B------:R-:W-:Y:S01]  /*19080*/  IMAD R86, R104, UR9, RZ ;  /* 0x0000000968567c24 */ /* 0x000fe2000f8e02ff */
[-C--:B------:R-:W-:Y:S01]  /*19090*/  LEA R140, P6, R83, R8.reuse, 0x1 ;  /* 0x00000008538c7211 */ /* 0x080fe200078c08ff */
[----:B------:R-:W-:Y:S01]  /*190a0*/  STL [R1+0x388], R11 ;  /* 0x0003880b01007387 */ /* 0x000fe20000100800 */
[----:B------:R-:W-:-:S03]  /*190b0*/  LEA R149, P5, R87, R8, 0x1 ;  /* 0x0000000857957211 */ /* 0x000fc600078a08ff */
[----:B------:R-:W-:Y:S01]  /*190c0*/  STL [R1+0x394], R163 ;  /* 0x000394a301007387 */ /* 0x000fe20000100800 */
[----:B------:R-:W-:-:S03]  /*190d0*/  LEA.HI.X.SX32 R144, R83, R5, 0x1, P6 ;  /* 0x0000000553907211 */ /* 0x000fc600030f0eff */
[----:B------:R-:W-:Y:S01]  /*190e0*/  STL [R1+0x39c], R155 ;  /* 0x00039c9b01007387 */ /* 0x000fe20000100800 */
[----:B0-----:R-:W-:-:S03]  /*190f0*/  IMAD R3, R92, UR9, RZ ;  /* 0x000000095c037c24 */ /* 0x001fc6000f8e02ff */
[----:B------:R-:W-:Y:S01]  /*19100*/  STL [R1+0x390], R115 ;  /* 0x0003907301007387 */ /* 0x000fe20000100800 */
[----:B------:R-:W-:-:S03]  /*19110*/  LEA.HI.X.SX32 R145, R87, R5, 0x1, P5 ;  /* 0x0000000557917211 */ /* 0x000fc600028f0eff */
[----:B------:R-:W-:Y:S01]  /*19120*/  STL [R1+0x398], R162 ;  /* 0x000398a201007387 */ /* 0x000fe20000100800 */
[-C--:B------:R-:W-:Y:S01]  /*19130*/  LEA R151, P6, R4, R8.reuse, 0x1 ;  /* 0x0000000804977211 */ /* 0x080fe200078c08ff */
[----:B------:R-:W-:Y:S02]  /*19140*/  IMAD R13, R96, UR9, RZ ;  /* 0x00000009600d7c24 */ /* 0x000fe4000f8e02ff */
[----:B------:R-:W-:Y:S01]  /*19150*/  STL [R1+0x3a4], R147 ;  /* 0x0003a49301007387 */ /* 0x000fe20000100800 */
[----:B------:R-:W-:-:S03]  /*19160*/  LEA R141, P5, R86, R8, 0x1 ;  /* 0x00000008568d7211 */ /* 0x000fc600078a08ff */
[----:B------:R-:W-:Y:S01]  /*19170*/  STL [R1+0x3ac], R161 ;  /* 0x0003aca101007387 */ /* 0x000fe20000100800 */
[----:B------:R-:W-:-:S03]  /*19180*/  LEA.HI.X.SX32 R158, R4, R5, 0x1, P6 ;  /* 0x00000005049e7211 */ /* 0x000fc600030f0eff */
[----:B------:R-:W-:Y:S01]  /*19190*/  STL [R1+0x3a0], R154 ;  /* 0x0003a09a01007387 */ /* 0x000fe20000100800 */
[----:B------:R-:W-:-:S03]  /*191a0*/  IMAD R12, R7, UR9, RZ ;  /* 0x00000009070c7c24 */ /* 0x000fc6000f8e02ff */
        /* <DEDUP_REMOVED lines=14> */
[----:B------:R-:W-:-:S03]  /*19290*/  LEA R157, P6, R12, R8, 0x1 ;  /* 0x000000080c9d7211 */ /* 0x000fc600078c08ff */
        /* <DEDUP_REMOVED lines=21> */
[----:B------:R-:W2:Y:S04]  /*193f0*/  LDL.LU R135, [R1+0x59c] ;  /* 0x00059c0001877983 */ /* 0x000ea80000300800 */
[----:B------:R-:W3:Y:S04]  /*19400*/  LDL.LU R137, [R1+0x598] ;  /* 0x0005980001897983 */ /* 0x000ee80000300800 */
[----:B------:R-:W4:Y:S04]  /*19410*/  LDL.LU R138, [R1+0x594] ;  /* 0x00059400018a7983 */ /* 0x000f280000300800 */
        /* <DEDUP_REMOVED lines=12> */
[----:B------:R-:W4:Y:S01]  /*194e0*/  LDL.LU R139, [R1+0x55c] ;  /* 0x00055c00018b7983 */ /* 0x000f220000300800 */
[----:B------:R-:W-:Y:S01]  /*194f0*/  IMAD.MOV.U32 R12, RZ, RZ, R2 ;  /* 0x000000ffff0c7224 */ /* 0x000fe200078e0002 */
[----:B------:R-:W0:Y:S01]  /*19500*/  S2R R81, SR_TID.X ;  /* 0x0000000000517919 */ /* 0x000e220000002100 */
[----:B------:R-:W1:Y:S01]  /*19510*/  S2R R2, SR_TID.X ;  /* 0x0000000000027919 */ /* 0x000e620000002100 */
[----:B------:R-:W-:-:S05]  /*19520*/  VIADD R4, R0, 0xde ;  /* 0x000000de00047836 */ /* 0x000fca0000000000 */
[----:B------:R-:W-:Y:S01]  /*19530*/  IABS R14, R4 ;  /* 0x00000004000e7213 */ /* 0x000fe20000000000 */
[----:B------:R-:W-:-:S04]  /*19540*/  VIADD R3, R0, 0xdd ;  /* 0x000000dd00037836 */ /* 0x000fc80000000000 */
[----:B------:R-:W-:Y:S01]  /*19550*/  IMAD.HI.U32 R15, R10, R14, RZ ;  /* 0x0000000e0a0f7227 */ /* 0x000fe200078e00ff */
[----:B------:R-:W-:Y:S02]  /*19560*/  ISETP.GE.AND P5, PT, R3, RZ, PT ;  /* 0x000000ff0300720c */ /* 0x000fe40003fa6270 */
[----:B------:R-:W-:Y:S01]  /*19570*/  IABS R13, R3 ;  /* 0x00000003000d7213 */ /* 0x000fe20000000000 */
[----:B------:R-:W-:Y:S02]  /*19580*/  IMAD.MOV R15, RZ, RZ, -R15 ;  /* 0x000000ffff0f7224 */ /* 0x000fe400078e0a0f */
[----:B------:R-:W-:Y:S02]  /*19590*/  VIADD R91, R0, 0xdf ;  /* 0x000000df005b7836 */ /* 0x000fe40000000000 */
[----:B------:R-:W-:Y:S01]  /*195a0*/  IMAD.HI.U32 R3, R10, R12, RZ ;  /* 0x0000000c0a037227 */ /* 0x000fe200078e00ff */
[----:B------:R-:W-:-:S03]  /*195b0*/  ISETP.GE.AND P6, PT, R4, RZ, PT ;  /* 0x000000ff0400720c */ /* 0x000fc60003fc6270 */
[----:B------:R-:W-:Y:S01]  /*195c0*/  IMAD R14, R9, R15, R14 ;  /* 0x0000000f090e7224 */ /* 0x000fe200078e020e */
[----:B------:R-:W-:Y:S01]  /*195d0*/  IABS R15, R91 ;  /* 0x0000005b000f7213 */ /* 0x000fe20000000000 */
[----:B------:R-:W-:Y:S01]  /*195e0*/  IMAD.HI.U32 R4, R10, R13, RZ ;  /* 0x0000000d0a047227 */ /* 0x000fe200078e00ff */
[----:B0-----:R-:W-:-:S03]  /*195f0*/  LOP3.LUT R119, R81, 0x3f, RZ, 0xc0, !PT ;  /* 0x0000003f51777812 */ /* 0x001fc600078ec0ff */
[----:B------:R-:W-:Y:S01]  /*19600*/  IMAD.MOV R3, RZ, RZ, -R3 ;  /* 0x000000ffff037224 */ /* 0x000fe200078e0a03 */
[----:B-1----:R-:W-:Y:S01]  /*19610*/  SHF.R.S32.HI R82, RZ, 0x6, R2 ;  /* 0x00000006ff527819 */ /* 0x002fe20000011402 */
[----:B------:R-:W-:Y:S02]  /*19620*/  IMAD.MOV R4, RZ, RZ, -R4 ;  /* 0x000000ffff047224 */ /* 0x000fe400078e0a04 */
[----:B------:R-:W-:Y:S01]  /*19630*/  IMAD R12, R9, R3, R12 ;  /* 0x00000003090c7224 */ /* 0x000fe200078e020c */
[----:B------:R-:W-:Y:S01]  /*19640*/  SGXT R82, R82, 0x1 ;  /* 0x000000015252781a */ /* 0x000fe20000000200 */
[----:B------:R-:W-:-:S04]  /*19650*/  IMAD.HI.U32 R3, R10, R15, RZ ;  /* 0x0000000f0a037227 */ /* 0x000fc800078e00ff */
[----:B------:R-:W-:Y:S01]  /*19660*/  IMAD.SHL.U32 R81, R119, 0x2, RZ ;  /* 0x0000000277517824 */ /* 0x000fe200078e00ff */
[----:B------:R-:W-:Y:S01]  /*19670*/  VOTEU.ALL UP1, P1 ;  /* 0x0000000000ff7886 */ /* 0x000fe20000820000 */
[----:B------:R-:W-:Y:S02]  /*19680*/  IMAD R13, R9, R4, R13 ;  /* 0x00000004090d7224 */ /* 0x000fe400078e020d */
[----:B------:R-:W-:Y:S01]  /*19690*/  IMAD.MOV R4, RZ, RZ, -R3 ;  /* 0x000000ffff047224 */ /* 0x000fe200078e0a03 */
[----:B------:R-:W-:Y:S01]  /*196a0*/  LOP3.LUT R3, R81, 0x90, R82, 0x78, !PT ;  /* 0x0000009051037812 */ /* 0x000fe200078e7852 */
[----:B------:R0:W1:Y:S02]  /*196b0*/  @!UP1 SYNCS.EXCH.64 URZ, [UR10+0x28008], UR4 ;  /* 0x028008040aff95b2 */ /* 0x0000640008000100 */
[----:B------:R-:W-:Y:S01]  /*196c0*/  IMAD R15, R9, R4, R15 ;  /* 0x00000004090f7224 */ /* 0x000fe200078e020f */
[----:B------:R-:W-:Y:S02]  /*196d0*/  PRMT R136, RZ, 0x7610, R136 ;  /* 0x00007610ff887816 */ /* 0x000fe40000000088 */
[----:B------:R-:W-:-:S02]  /*196e0*/  PRMT R132, RZ, 0x7610, R132 ;  /* 0x00007610ff847816 */ /* 0x000fc40000000084 */
[----:B------:R-:W-:Y:S02]  /*196f0*/  PRMT R126, RZ, 0x7610, R126 ;  /* 0x00007610ff7e7816 */ /* 0x000fe4000000007e */
[----:B------:R-:W-:Y:S02]  /*19700*/  PRMT R120, RZ, 0x7610, R120 ;  /* 0x00007610ff787816 */ /* 0x000fe40000000078 */
[----:B------:R-:W-:Y:S01]  /*19710*/  PRMT R114, RZ, 0x7610, R114 ;  /* 0x00007610ff727816 */ /* 0x000fe20000000072 */
[----:B0-----:R-:W0:Y:S01]  /*19720*/  LDCU UR4, c[0x0][0x3b0] ;  /* 0x00007600ff0477ac */ /* 0x001e220008000800 */
[----:B------:R-:W-:Y:S02]  /*19730*/  PRMT R112, RZ, 0x7610, R112 ;  /* 0x00007610ff707816 */ /* 0x000fe40000000070 */
[----:B------:R-:W-:Y:S01]  /*19740*/  PRMT R99, RZ, 0x7610, R99 ;  /* 0x00007610ff637816 */ /* 0x000fe20000000063 */
[----:B------:R-:W0:Y:S01]  /*19750*/  LDCU UR5, c[0x0][0x3b0] ;  /* 0x00007600ff0577ac */ /* 0x000e220008000800 */
[----:B--2---:R2:W-:Y:S04]  /*19760*/  STS.U16 [R3+UR10+0x20000], R135 ;  /* 0x0200008703007988 */ /* 0x0045e8000800040a */
[----:B---3--:R3:W-:Y:S04]  /*19770*/  STS.U16 [R3+UR10+0x20400], R137 ;  /* 0x0204008903007988 */ /* 0x0087e8000800040a */
[----:B----4-:R4:W-:Y:S04]  /*19780*/  STS.U16 [R3+UR10+0x20800], R138 ;  /* 0x0208008a03007988 */ /* 0x0109e8000800040a */
[----:B--2---:R-:W2:Y:S04]  /*19790*/  LDL.LU R135, [R1+0x558] ;  /* 0x0005580001877983 */ /* 0x004ea80000300800 */
[----:B---3--:R-:W3:Y:S04]  /*197a0*/  LDL.LU R137, [R1+0x554] ;  /* 0x0005540001897983 */ /* 0x008ee80000300800 */
[----:B----4-:R-:W4:Y:S04]  /*197b0*/  LDL.LU R138, [R1+0x550] ;  /* 0x00055000018a7983 */ /* 0x010f280000300800 */
        /* <DEDUP_REMOVED lines=9> */
[----:B------:R0:W-:Y:S04]  /*19850*/  STS.U16 [R3+UR10+0x23c00], R139 ;  /* 0x023c008b03007988 */ /* 0x0001e8000800040a */
[----:B------:R-:W4:Y:S04]  /*19860*/  LDL.LU R117, [R1+0x528] ;  /* 0x0005280001757983 */ /* 0x000f280000300800 */
[----:B0-----:R-:W4:Y:S04]  /*19870*/  LDL.LU R139, [R1+0x524] ;  /* 0x00052400018b7983 */ /* 0x001f280000300800 */
[----:B------:R-:W4:Y:S04]  /*19880*/  LDL.LU R118, [R1+0x520] ;  /* 0x0005200001767983 */ /* 0x000f280000300800 */
[----:B------:R-:W4:Y:S01]  /*19890*/  LDL.LU R119, [R1+0x51c] ;  /* 0x00051c0001777983 */ /* 0x000f220000300800 */
[----:B------:R-:W-:-:S03]  /*198a0*/  LOP3.LUT R4, R3, 0x20, RZ, 0x3c, !PT ;  /* 0x0000002003047812 */ /* 0x000fc600078e3cff */
[----:B------:R0:W-:Y:S04]  /*198b0*/  STS.U16 [R3+UR10+0x20c00], R121 ;  /* 0x020c007903007988 */ /* 0x0001e8000800040a */
[----:B------:R1:W-:Y:S04]  /*198c0*/  STS.U16 [R3+UR10+0x21000], R122 ;  /* 0x0210007a03007988 */ /* 0x0003e8000800040a */
[----:B------:R1:W-:Y:S04]  /*198d0*/  STS.U16 [R3+UR10+0x21400], R123 ;  /* 0x0214007b03007988 */ /* 0x0003e8000800040a */
[----:B0-----:R-:W4:Y:S04]  /*198e0*/  LDL.LU R121, [R1+0x518] ;  /* 0x0005180001797983 */ /* 0x001f280000300800 */
[----:B-1----:R-:W4:Y:S04]  /*198f0*/  LDL.LU R122, [R1+0x514] ;  /* 0x00051400017a7983 */ /* 0x002f280000300800 */
[----:B------:R0:W-:Y:S04]  /*19900*/  STS.U16 [R3+UR10+0x21800], R124 ;  /* 0x0218007c03007988 */ /* 0x0001e8000800040a */
        /* <DEDUP_REMOVED lines=8> */
[----:B------:R-:W4:Y:S04]  /*19990*/  LDL.LU R123, [R1+0x510] ;  /* 0x00051000017b7983 */ /* 0x000f280000300800 */
[----:B0-----:R-:W4:Y:S04]  /*199a0*/  LDL.LU R124, [R1+0x50c] ;  /* 0x00050c00017c7983 */ /* 0x001f280000300800 */
[----:B-1----:R-:W4:Y:S04]  /*199b0*/  LDL.LU R125, [R1+0x508] ;  /* 0x00050800017d7983 */ /* 0x002f280000300800 */
[----:B------:R-:W4:Y:S04]  /*199c0*/  LDL.LU R127, [R1+0x504] ;  /* 0x00050400017f7983 */ /* 0x000f280000300800 */
[----:B------:R-:W4:Y:S04]  /*199d0*/  LDL.LU R128, [R1+0x500] ;  /* 0x0005000001807983 */ /* 0x000f280000300800 */
[----:B------:R-:W4:Y:S04]  /*199e0*/  LDL.LU R129, [R1+0x4fc] ;  /* 0x0004fc0001817983 */ /* 0x000f280000300800 */
[----:B------:R-:W4:Y:S04]  /*199f0*/  LDL.LU R130, [R1+0x4f8] ;  /* 0x0004f80001827983 */ /* 0x000f280000300800 */
[----:B------:R-:W4:Y:S04]  /*19a00*/  LDL.LU R131, [R1+0x4f4] ;  /* 0x0004f40001837983 */ /* 0x000f280000300800 */
[----:B------:R-:W4:Y:S04]  /*19a10*/  LDL.LU R133, [R1+0x4f0] ;  /* 0x0004f00001857983 */ /* 0x000f280000300800 */
[----:B------:R-:W4:Y:S04]  /*19a20*/  LDL.LU R134, [R1+0x4ec] ;  /* 0x0004ec0001867983 */ /* 0x000f280000300800 */
[----:B--2---:R0:W-:Y:S04]  /*19a30*/  STS.U16 [R4+UR10+0x20100], R135 ;  /* 0x0201008704007988 */ /* 0x0041e8000800040a */
[----:B---3--:R1:W-:Y:S04]  /*19a40*/  STS.U16 [R4+UR10+0x20500], R137 ;  /* 0x0205008904007988 */ /* 0x0083e8000800040a */
[----:B----4-:R2:W-:Y:S04]  /*19a50*/  STS.U16 [R4+UR10+0x20900], R138 ;  /* 0x0209008a04007988 */ /* 0x0105e8000800040a */
[----:B------:R3:W-:Y:S04]  /*19a60*/  STS.U16 [R4+UR10+0x20d00], R88 ;  /* 0x020d005804007988 */ /* 0x0007e8000800040a */
[----:B------:R-:W-:Y:S04]  /*19a70*/  STS.U16 [R4+UR10+0x21100], R81 ;  /* 0x0211005104007988 */ /* 0x000fe8000800040a */
[----:B------:R-:W-:Y:S04]  /*19a80*/  STS.U16 [R4+UR10+0x21500], R92 ;  /* 0x0215005c04007988 */ /* 0x000fe8000800040a */
[----:B------:R-:W-:Y:S04]  /*19a90*/  STS.U16 [R4+UR10+0x21900], R96 ;  /* 0x0219006004007988 */ /* 0x000fe8000800040a */
[----:B------:R-:W-:Y:S04]  /*19aa0*/  STS.U16 [R4+UR10+0x21d00], R100 ;  /* 0x021d006404007988 */ /* 0x000fe8000800040a */
[----:B------:R-:W-:Y:S04]  /*19ab0*/  STS.U16 [R4+UR10+0x22100], R104 ;  /* 0x0221006804007988 */ /* 0x000fe8000800040a */
[----:B0-----:R-:W4:Y:S04]  /*19ac0*/  LDL.LU R135, [R1+0x4e8] ;  /* 0x0004e80001877983 */ /* 0x001f280000300800 */
[----:B------:R-:W-:Y:S04]  /*19ad0*/  STS.U16 [R4+UR10+0x22500], R108 ;  /* 0x0225006c04007988 */ /* 0x000fe8000800040a */
[----:B-1----:R-:W4:Y:S04]  /*19ae0*/  LDL.LU R137, [R1+0x4e4] ;  /* 0x0004e40001897983 */ /* 0x002f280000300800 */
[----:B------:R-:W-:Y:S04]  /*19af0*/  STS.U16 [R4+UR10+0x22900], R111 ;  /* 0x0229006f04007988 */ /* 0x000fe8000800040a */
[----:B--2---:R-:W2:Y:S04]  /*19b00*/  LDL.LU R138, [R1+0x4e0] ;  /* 0x0004e000018a7983 */ /* 0x004ea80000300800 */
[----:B------:R-:W-:Y:S04]  /*19b10*/  STS.U16 [R4+UR10+0x22d00], R116 ;  /* 0x022d007404007988 */ /* 0x000fe8000800040a */
[----:B------:R-:W-:Y:S04]  /*19b20*/  STS.U16 [R4+UR10+0x23100], R117 ;  /* 0x0231007504007988 */ /* 0x000fe8000800040a */
[----:B---3--:R-:W3:Y:S04]  /*19b30*/  LDL.LU R88, [R1+0xc38] ;  /* 0x000c380001587983 */ /* 0x008ee80000300800 */
[----:B------:R0:W-:Y:S04]  /*19b40*/  STS.U16 [R4+UR10+0x23500], R139 ;  /* 0x0235008b04007988 */ /* 0x0001e8000800040a */
[----:B0-----:R-:W3:Y:S04]  /*19b50*/  LDL.LU R139, [R1+0x4dc] ;  /* 0x0004dc00018b7983 */ /* 0x001ee80000300800 */
[----:B------:R-:W-:Y:S04]  /*19b60*/  STS.U16 [R4+UR10+0x23900], R118 ;  /* 0x0239007604007988 */ /* 0x000fe8000800040a */
[----:B------:R0:W-:Y:S04]  /*19b70*/  STS.U16 [R4+UR10+0x23d00], R119 ;  /* 0x023d007704007988 */ /* 0x0001e8000800040a */
[----:B------:R-:W3:Y:S04]  /*19b80*/  LDL.LU R96, [R1+0x4d8] ;  /* 0x0004d80001607983 */ /* 0x000ee80000300800 */
[----:B------:R-:W3:Y:S01]  /*19b90*/  LDL.LU R100, [R1+0x4d4] ;  /* 0x0004d40001647983 */ /* 0x000ee20000300800 */
[----:B0-----:R-:W-:-:S03]  /*19ba0*/  LOP3.LUT R4, R3, 0x40, RZ, 0x3c, !PT ;  /* 0x0000004003047812 */ /* 0x001fc600078e3cff */
[----:B------:R-:W3:Y:S04]  /*19bb0*/  LDL.LU R104, [R1+0x4d0] ;  /* 0x0004d00001687983 */ /* 0x000ee80000300800 */
[----:B------:R0:W-:Y:S04]  /*19bc0*/  STS.U16 [R4+UR10+0x20200], R121 ;  /* 0x0202007904007988 */ /* 0x0001e8000800040a */
[----:B------:R-:W-:Y:S04]  /*19bd0*/  STS.U16 [R4+UR10+0x20600], R122 ;  /* 0x0206007a04007988 */ /* 0x000fe8000800040a */
[----:B------:R-:W3:Y:S04]  /*19be0*/  LDL.LU R108, [R1+0x4cc] ;  /* 0x0004cc00016c7983 */ /* 0x000ee80000300800 */
[----:B------:R-:W3:Y:S04]  /*19bf0*/  LDL.LU R111, [R1+0x4c8] ;  /* 0x0004c800016f7983 */ /* 0x000ee80000300800 */
[----:B------:R-:W3:Y:S04]  /*19c00*/  LDL.LU R116, [R1+0x4c4] ;  /* 0x0004c40001747983 */ /* 0x000ee80000300800 */
[----:B------:R-:W3:Y:S04]  /*19c10*/  LDL.LU R117, [R1+0x4c0] ;  /* 0x0004c00001757983 */ /* 0x000ee80000300800 */
[----:B------:R-:W-:Y:S04]  /*19c20*/  STS.U16 [R4+UR10+0x20a00], R123 ;  /* 0x020a007b04007988 */ /* 0x000fe8000800040a */
        /* <DEDUP_REMOVED lines=9> */
[----:B------:R-:W3:Y:S04]  /*19cc0*/  LDL.LU R118, [R1+0x4bc] ;  /* 0x0004bc0001767983 */ /* 0x000ee80000300800 */
[----:B------:R-:W3:Y:S04]  /*19cd0*/  LDL.LU R119, [R1+0x4b8] ;  /* 0x0004b80001777983 */ /* 0x000ee80000300800 */
[----:B0-----:R-:W3:Y:S04]  /*19ce0*/  LDL.LU R121, [R1+0x4b4] ;  /* 0x0004b40001797983 */ /* 0x001ee80000300800 */
[----:B----4-:R-:W-:Y:S04]  /*19cf0*/  STS.U16 [R4+UR10+0x23200], R135 ;  /* 0x0232008704007988 */ /* 0x010fe8000800040a */
[----:B------:R0:W-:Y:S04]  /*19d00*/  STS.U16 [R4+UR10+0x23600], R137 ;  /* 0x0236008904007988 */ /* 0x0001e8000800040a */
[----:B--2---:R1:W-:Y:S04]  /*19d10*/  STS.U16 [R4+UR10+0x23a00], R138 ;  /* 0x023a008a04007988 */ /* 0x0043e8000800040a */
[----:B0-----:R-:W2:Y:S04]  /*19d20*/  LDL.LU R137, [R1+0x4b0] ;  /* 0x0004b00001897983 */ /* 0x001ea80000300800 */
[----:B-1----:R-:W4:Y:S04]  /*19d30*/  LDL.LU R138, [R1+0x4ac] ;  /* 0x0004ac00018a7983 */ /* 0x002f280000300800 */
[----:B------:R-:W4:Y:S04]  /*19d40*/  LDL.LU R122, [R1+0x4a8] ;  /* 0x0004a800017a7983 */ /* 0x000f280000300800 */
[----:B------:R-:W4:Y:S04]  /*19d50*/  LDL.LU R123, [R1+0x4a4] ;  /* 0x0004a400017b7983 */ /* 0x000f280000300800 */
[----:B---3--:R0:W-:Y:S04]  /*19d60*/  STS.U16 [R4+UR10+0x23e00], R139 ;  /* 0x023e008b04007988 */ /* 0x0081e8000800040a */
[----:B0-----:R-:W3:Y:S04]  /*19d70*/  LDL.LU R139, [R1+0x4a0] ;  /* 0x0004a000018b7983 */ /* 0x001ee80000300800 */
[----:B------:R-:W3:Y:S04]  /*19d80*/  LDL.LU R124, [R1+0x498] ;  /* 0x00049800017c7983 */ /* 0x000ee80000300800 */
[----:B------:R-:W3:Y:S04]  /*19d90*/  LDL.LU R125, [R1+0x494] ;  /* 0x00049400017d7983 */ /* 0x000ee80000300800 */
[----:B------:R-:W3:Y:S04]  /*19da0*/  LDL.LU R127, [R1+0x490] ;  /* 0x00049000017f7983 */ /* 0x000ee80000300800 */
[----:B------:R-:W3:Y:S04]  /*19db0*/  LDL.LU R128, [R1+0x48c] ;  /* 0x00048c0001807983 */ /* 0x000ee80000300800 */
[----:B------:R-:W3:Y:S04]  /*19dc0*/  LDL.LU R129, [R1+0x488] ;  /* 0x0004880001817983 */ /* 0x000ee80000300800 */
[----:B------:R-:W3:Y:S01]  /*19dd0*/  LDL.LU R130, [R1+0x484] ;  /* 0x0004840001827983 */ /* 0x000ee20000300800 */
[----:B------:R-:W-:-:S03]  /*19de0*/  LOP3.LUT R4, R2, 0x40, RZ, 0xc0, !PT ;  /* 0x0000004002047812 */ /* 0x000fc600078ec0ff */
[----:B------:R-:W3:Y:S04]  /*19df0*/  LDL.LU R131, [R1+0x480] ;  /* 0x0004800001837983 */ /* 0x000ee80000300800 */
[----:B------:R-:W3:Y:S04]  /*19e00*/  LDL.LU R133, [R1+0x47c] ;  /* 0x00047c0001857983 */ /* 0x000ee80000300800 */
[----:B------:R-:W3:Y:S04]  /*19e10*/  LDL.LU R134, [R1+0x478] ;  /* 0x0004780001867983 */ /* 0x000ee80000300800 */
[----:B------:R-:W3:Y:S04]  /*19e20*/  LDL.LU R135, [R1+0x474] ;  /* 0x0004740001877983 */ /* 0x000ee80000300800 */
[----:B------:R-:W3:Y:S01]  /*19e30*/  LDL.LU R2, [R1+0x470] ;  /* 0x0004700001027983 */ /* 0x000ee20000300800 */
[----:B------:R-:W0:Y:S01]  /*19e40*/  S2R R81, SR_TID.X ;  /* 0x0000000000517919 */ /* 0x000e220000002100 */
[----:B------:R-:W-:-:S05]  /*19e50*/  LOP3.LUT R92, R3, 0x60, RZ, 0x3c, !PT ;  /* 0x00000060035c7812 */ /* 0x000fca00078e3cff */
        /* <DEDUP_REMOVED lines=9> */
[----:B------:R-:W-:Y:S01]  /*19ef0*/  STS.U16 [R92+UR10+0x22700], R121 ;  /* 0x022700795c007988 */ /* 0x000fe2000800040a */
[----:B0-----:R-:W-:-:S05]  /*19f00*/  LOP3.LUT R81, R81, 0x3f, RZ, 0xc0, !PT ;  /* 0x0000003f51517812 */ /* 0x001fca00078ec0ff */
[----:B------:R-:W-:-:S04]  /*19f10*/  IMAD.SHL.U32 R81, R81, 0x2, RZ ;  /* 0x0000000251517824 */ /* 0x000fc800078e00ff */
[----:B------:R-:W-:Y:S01]  /*19f20*/  IMAD R4, R4, 0x200, R81 ;  /* 0x0000020004047824 */ /* 0x000fe200078e0251 */
[----:B--2---:R0:W-:Y:S04]  /*19f30*/  STS.U16 [R92+UR10+0x22b00], R137 ;  /* 0x022b00895c007988 */ /* 0x0041e8000800040a */
[----:B----4-:R1:W-:Y:S04]  /*19f40*/  STS.U16 [R92+UR10+0x22f00], R138 ;  /* 0x022f008a5c007988 */ /* 0x0103e8000800040a */
[----:B------:R-:W-:Y:S04]  /*19f50*/  STS.U16 [R92+UR10+0x23300], R122 ;  /* 0x0233007a5c007988 */ /* 0x000fe8000800040a */
[----:B0-----:R-:W2:Y:S04]  /*19f60*/  LDL.LU R137, [R1+0x46c] ;  /* 0x00046c0001897983 */ /* 0x001ea80000300800 */
[----:B------:R-:W-:Y:S04]  /*19f70*/  STS.U16 [R92+UR10+0x23700], R123 ;  /* 0x0237007b5c007988 */ /* 0x000fe8000800040a */
[----:B-1----:R-:W4:Y:S04]  /*19f80*/  LDL.LU R138, [R1+0x468] ;  /* 0x00046800018a7983 */ /* 0x002f280000300800 */
[----:B---3--:R0:W-:Y:S04]  /*19f90*/  STS.U16 [R92+UR10+0x23b00], R139 ;  /* 0x023b008b5c007988 */ /* 0x0081e8000800040a */
[----:B------:R1:W-:Y:S04]  /*19fa0*/  STS.U16 [R92+UR10+0x23f00], R16 ;  /* 0x023f00105c007988 */ /* 0x0003e8000800040a */
[----:B0-----:R-:W3:Y:S04]  /*19fb0*/  LDL.LU R139, [R1+0x464] ;  /* 0x00046400018b7983 */ /* 0x001ee80000300800 */
[----:B-1----:R-:W3:Y:S04]  /*19fc0*/  LDL.LU R92, [R1+0x460] ;  /* 0x00046000015c7983 */ /* 0x002ee80000300800 */
        /* <DEDUP_REMOVED lines=10> */
[----:B------:R0:W-:Y:S04]  /*1a070*/  STS.U16 [R4+UR10+0x2800], R2 ;  /* 0x0028000204007988 */ /* 0x0001e8000800040a */
[----:B------:R-:W3:Y:S04]  /*1a080*/  LDL.LU R122, [R1+0x434] ;  /* 0x00043400017a7983 */ /* 0x000ee80000300800 */
[----:B0-----:R-:W3:Y:S04]  /*1a090*/  LDL.LU R2, [R1+0x430] ;  /* 0x0004300001027983 */ /* 0x001ee80000300800 */
[----:B------:R0:W-:Y:S04]  /*1a0a0*/  STS.U16 [R4+UR10], R124 ;  /* 0x0000007c04007988 */ /* 0x0001e8000800040a */
[----:B------:R-:W3:Y:S04]  /*1a0b0*/  LDL.LU R123, [R1+0x428] ;  /* 0x00042800017b7983 */ /* 0x000ee80000300800 */
[----:B------:R1:W-:Y:S04]  /*1a0c0*/  STS.U16 [R4+UR10+0x400], R125 ;  /* 0x0004007d04007988 */ /* 0x0003e8000800040a */
[----:B0-----:R-:W3:Y:S04]  /*1a0d0*/  LDL.LU R124, [R1+0x424] ;  /* 0x00042400017c7983 */ /* 0x001ee80000300800 */
[----:B------:R0:W-:Y:S04]  /*1a0e0*/  STS.U16 [R4+UR10+0x800], R127 ;  /* 0x0008007f04007988 */ /* 0x0001e8000800040a */
[----:B-1----:R-:W3:Y:S04]  /*1a0f0*/  LDL.LU R125, [R1+0x420] ;  /* 0x00042000017d7983 */ /* 0x002ee80000300800 */
        /* <DEDUP_REMOVED lines=14> */
[----:B-1----:R-:W3:Y:S04]  /*1a1e0*/  LDL.LU R135, [R1+0x21c] ;  /* 0x00021c0001877983 */ /* 0x002ee80000300800 */
[----:B--2---:R0:W-:Y:S04]  /*1a1f0*/  STS.U16 [R4+UR10+0x2c00], R137 ;  /* 0x002c008904007988 */ /* 0x0041e8000800040a */
[----:B----4-:R1:W-:Y:S04]  /*1a200*/  STS.U16 [R4+UR10+0x3000], R138 ;  /* 0x0030008a04007988 */ /* 0x0103e8000800040a */
[----:B0-----:R-:W2:Y:S04]  /*1a210*/  LDL.LU R137, [R1+0x218] ;  /* 0x0002180001897983 */ /* 0x001ea80000300800 */
[----:B-1----:R-:W4:Y:S04]  /*1a220*/  LDL.LU R138, [R1+0x214] ;  /* 0x00021400018a7983 */ /* 0x002f280000300800 */
[----:B---3--:R0:W-:Y:S04]  /*1a230*/  STS.U16 [R4+UR10+0x3400], R139 ;  /* 0x0034008b04007988 */ /* 0x0081e8000800040a */
[----:B------:R1:W-:Y:S04]  /*1a240*/  STS.U16 [R4+UR10+0x3800], R92 ;  /* 0x0038005c04007988 */ /* 0x0003e8000800040a */
[----:B------:R3:W-:Y:S04]  /*1a250*/  STS.U16 [R4+UR10+0x3c00], R96 ;  /* 0x003c006004007988 */ /* 0x0007e8000800040a */
[----:B0-----:R-:W2:Y:S04]  /*1a260*/  LDL.LU R139, [R1+0x208] ;  /* 0x00020800018b7983 */ /* 0x001ea80000300800 */
[----:B------:R-:W2:Y:S04]  /*1a270*/  LDL.LU R16, [R1+0x204] ;  /* 0x0002040001107983 */ /* 0x000ea80000300800 */
[----:B-1----:R-:W2:Y:S04]  /*1a280*/  LDL.LU R92, [R1+0xc34] ;  /* 0x000c3400015c7983 */ /* 0x002ea80000300800 */
[----:B---3--:R-:W3:Y:S04]  /*1a290*/  LDL.LU R96, [R1+0xc30] ;  /* 0x000c300001607983 */ /* 0x008ee80000300800 */
[----:B------:R0:W-:Y:S04]  /*1a2a0*/  STS.U16 [R4+UR10+0x4000], R100 ;  /* 0x0040006404007988 */ /* 0x0001e8000800040a */
[----:B------:R1:W-:Y:S04]  /*1a2b0*/  STS.U16 [R4+UR10+0x4400], R104 ;  /* 0x0044006804007988 */ /* 0x0003e8000800040a */
[----:B------:R1:W-:Y:S04]  /*1a2c0*/  STS.U16 [R4+UR10+0x4800], R108 ;  /* 0x0048006c04007988 */ /* 0x0003e8000800040a */
[----:B0-----:R-:W2:Y:S04]  /*1a2d0*/  LDL.LU R100, [R1+0xc2c] ;  /* 0x000c2c0001647983 */ /* 0x001ea80000300800 */
[----:B-1----:R-:W2:Y:S04]  /*1a2e0*/  LDL.LU R104, [R1+0xc28] ;  /* 0x000c280001687983 */ /* 0x002ea80000300800 */
[----:B------:R-:W2:Y:S04]  /*1a2f0*/  LDL.LU R108, [R1+0xc24] ;  /* 0x000c2400016c7983 */ /* 0x000ea80000300800 */
        /* <DEDUP_REMOVED lines=14> */
[----:B0-----:R-:W2:Y:S04]  /*1a3e0*/  LDL.LU R122, [R1+0xc08] ;  /* 0x000c0800017a7983 */ /* 0x001ea80000300800 */
[----:B-1----:R-:W2:Y:S04]  /*1a3f0*/  LDL.LU R2, [R1+0xc04] ;  /* 0x000c040001027983 */ /* 0x002ea80000300800 */
[----:B------:R0:W-:Y:S04]  /*1a400*/  STS.U16 [R4+UR10+0x7000], R123 ;  /* 0x0070007b04007988 */ /* 0x0001e8000800040a */
[----:B------:R1:W-:Y:S04]  /*1a410*/  STS.U16 [R4+UR10+0x7400], R124 ;  /* 0x0074007c04007988 */ /* 0x0003e8000800040a */
[----:B------:R1:W-:Y:S04]  /*1a420*/  STS.U16 [R4+UR10+0x7800], R125 ;  /* 0x0078007d04007988 */ /* 0x0003e8000800040a */
[----:B0-----:R-:W3:Y:S04]  /*1a430*/  LDL.LU R123, [R1+0xc00] ;  /* 0x000c0000017b7983 */ /* 0x001ee80000300800 */
[----:B-1----:R-:W3:Y:S04]  /*1a440*/  LDL.LU R124, [R1+0xbfc] ;  /* 0x000bfc00017c7983 */ /* 0x002ee80000300800 */
[----:B------:R-:W3:Y:S04]  /*1a450*/  LDL.LU R125, [R1+0xbf8] ;  /* 0x000bf800017d7983 */ /* 0x000ee80000300800 */
[----:B------:R0:W-:Y:S04]  /*1a460*/  STS.U16 [R4+UR10+0x7c00], R127 ;  /* 0x007c007f04007988 */ /* 0x0001e8000800040a */
[----:B0-----:R-:W3:Y:S04]  /*1a470*/  LDL.LU R127, [R1+0xbf4] ;  /* 0x000bf400017f7983 */ /* 0x001ee80000300800 */
[----:B--2---:R0:W-:Y:S02]  /*1a480*/  STS.U16 [R4+UR10+0x6c00], R2 ;  /* 0x006c000204007988 */ /* 0x0041e4000800040a */
[----:B0-----:R-:W-:-:S05]  /*1a490*/  LOP3.LUT R2, R4, 0x10, RZ, 0x3c, !PT ;  /* 0x0000001004027812 */ /* 0x001fca00078e3cff */
[----:B------:R0:W-:Y:S04]  /*1a4a0*/  STS.U16 [R2+UR10+0x80], R128 ;  /* 0x0000808002007988 */ /* 0x0001e8000800040a */
[----:B------:R1:W-:Y:S04]  /*1a4b0*/  STS.U16 [R2+UR10+0x480], R129 ;  /* 0x0004808102007988 */ /* 0x0003e8000800040a */
[----:B------:R2:W-:Y:S04]  /*1a4c0*/  STS.U16 [R2+UR10+0x880], R130 ;  /* 0x0008808202007988 */ /* 0x0005e8000800040a */
[----:B0-----:R-:W3:Y:S04]  /*1a4d0*/  LDL.LU R128, [R1+0xbf0] ;  /* 0x000bf00001807983 */ /* 0x001ee80000300800 */
[----:B-1----:R-:W3:Y:S04]  /*1a4e0*/  LDL.LU R129, [R1+0xbec] ;  /* 0x000bec0001817983 */ /* 0x002ee80000300800 */
[----:B--2---:R-:W2:Y:S04]  /*1a4f0*/  LDL.LU R130, [R1+0xbe8] ;  /* 0x000be80001827983 */ /* 0x004ea80000300800 */
[----:B------:R0:W-:Y:S04]  /*1a500*/  STS.U16 [R2+UR10+0xc80], R131 ;  /* 0x000c808302007988 */ /* 0x0001e8000800040a */
[----:B------:R1:W-:Y:S04]  /*1a510*/  STS.U16 [R2+UR10+0x1080], R133 ;  /* 0x0010808502007988 */ /* 0x0003e8000800040a */
[----:B------:R4:W-:Y:S04]  /*1a520*/  STS.U16 [R2+UR10+0x1480], R134 ;  /* 0x0014808602007988 */ /* 0x0009e8000800040a */
[----:B0-----:R-:W2:Y:S04]  /*1a530*/  LDL.LU R131, [R1+0xbe4] ;  /* 0x000be40001837983 */ /* 0x001ea80000300800 */
[----:B-1----:R-:W2:Y:S04]  /*1a540*/  LDL.LU R133, [R1+0xbe0] ;  /* 0x000be00001857983 */ /* 0x002ea80000300800 */
[----:B----4-:R-:W4:Y:S04]  /*1a550*/  LDL.LU R134, [R1+0xbdc] ;  /* 0x000bdc0001867983 */ /* 0x010f280000300800 */
[----:B------:R0:W-:Y:S04]  /*1a560*/  STS.U16 [R2+UR10+0x1880], R135 ;  /* 0x0018808702007988 */ /* 0x0001e8000800040a */
[----:B------:R1:W-:Y:S04]  /*1a570*/  STS.U16 [R2+UR10+0x1c80], R137 ;  /* 0x001c808902007988 */ /* 0x0003e8000800040a */
[----:B------:R1:W-:Y:S04]  /*1a580*/  STS.U16 [R2+UR10+0x2080], R138 ;  /* 0x0020808a02007988 */ /* 0x0003e8000800040a */
[----:B0-----:R-:W2:Y:S04]  /*1a590*/  LDL.LU R135, [R1+0xbd8] ;  /* 0x000bd80001877983 */ /* 0x001ea80000300800 */
[----:B-1----:R-:W2:Y:S04]  /*1a5a0*/  LDL.LU R137, [R1+0xbd4] ;  /* 0x000bd40001897983 */ /* 0x002ea80000300800 */
[----:B------:R-:W2:Y:S04]  /*1a5b0*/  LDL.LU R138, [R1+0xbd0] ;  /* 0x000bd000018a7983 */ /* 0x000ea80000300800 */
[----:B------:R0:W-:Y:S04]  /*1a5c0*/  STS.U16 [R2+UR10+0x2480], R139 ;  /* 0x0024808b02007988 */ /* 0x0001e8000800040a */
[----:B0-----:R-:W2:Y:S04]  /*1a5d0*/  LDL.LU R139, [R1+0xbcc] ;  /* 0x000bcc00018b7983 */ /* 0x001ea80000300800 */
[----:B------:R0:W-:Y:S02]  /*1a5e0*/  STS.U16 [R2+UR10+0x2880], R16 ;  /* 0x0028801002007988 */ /* 0x0001e4000800040a */
[----:B0-----:R-:W-:-:S02]  /*1a5f0*/  LOP3.LUT R16, R4, 0x20, RZ, 0x3c, !PT ;  /* 0x0000002004107812 */ /* 0x001fc400078e3cff */
[----:B--2---:R-:W-:Y:S04]  /*1a600*/  STS.U16 [R2+UR10+0x2c80], R139 ;  /* 0x002c808b02007988 */ /* 0x004fe8000800040a */
[----:B------:R-:W-:Y:S04]  /*1a610*/  STS.U16 [R2+UR10+0x3080], R138 ;  /* 0x0030808a02007988 */ /* 0x000fe8000800040a */
[----:B------:R-:W-:Y:S04]  /*1a620*/  STS.U16 [R2+UR10+0x3480], R137 ;  /* 0x0034808902007988 */ /* 0x000fe8000800040a */
[----:B------:R-:W-:Y:S04]  /*1a630*/  STS.U16 [R2+UR10+0x3880], R135 ;  /* 0x0038808702007988 */ /* 0x000fe8000800040a */
[----:B----4-:R-:W-:Y:S04]  /*1a640*/  STS.U16 [R2+UR10+0x3c80], R134 ;  /* 0x003c808602007988 */ /* 0x010fe8000800040a */
[----:B------:R-:W-:Y:S04]  /*1a650*/  STS.U16 [R2+UR10+0x4080], R133 ;  /* 0x0040808502007988 */ /* 0x000fe8000800040a */
[----:B------:R-:W-:Y:S04]  /*1a660*/  STS.U16 [R2+UR10+0x4480], R131 ;  /* 0x0044808302007988 */ /* 0x000fe8000800040a */
[----:B------:R-:W-:Y:S04]  /*1a670*/  STS.U16 [R2+UR10+0x4880], R130 ;  /* 0x0048808202007988 */ /* 0x000fe8000800040a */
[----:B---3--:R-:W-:Y:S04]  /*1a680*/  STS.U16 [R2+UR10+0x4c80], R129 ;  /* 0x004c808102007988 */ /* 0x008fe8000800040a */
        /* <DEDUP_REMOVED lines=11> */
[----:B------:R0:W-:Y:S04]  /*1a740*/  STS.U16 [R2+UR10+0x7c80], R111 ;  /* 0x007c806f02007988 */ /* 0x0001e8000800040a */
        /* <DEDUP_REMOVED lines=26> */
[----:B0-----:R-:W2:Y:S04]  /*1a8f0*/  LDL.LU R2, [R1+0xbc8] ;  /* 0x000bc80001027983 */ /* 0x001ea80000300800 */
[----:B------:R-:W-:Y:S04]  /*1a900*/  STS.U16 [R16+UR10+0x6900], R18 ;  /* 0x0069001210007988 */ /* 0x000fe8000800040a */
[----:B------:R0:W-:Y:S04]  /*1a910*/  STS.U16 [R16+UR10+0x6d00], R17 ;  /* 0x006d001110007988 */ /* 0x0001e8000800040a */
[----:B------:R-:W-:Y:S04]  /*1a920*/  STS.U16 [R16+UR10+0x7100], R39 ;  /* 0x0071002710007988 */ /* 0x000fe8000800040a */
[----:B------:R-:W-:Y:S04]  /*1a930*/  STS.U16 [R16+UR10+0x7500], R38 ;  /* 0x0075002610007988 */ /* 0x000fe8000800040a */
[----:B------:R-:W-:Y:S04]  /*1a940*/  STS.U16 [R16+UR10+0x7900], R37 ;  /* 0x0079002510007988 */ /* 0x000fe8000800040a */
[----:B------:R1:W-:Y:S04]  /*1a950*/  STS.U16 [R16+UR10+0x7d00], R36 ;  /* 0x007d002410007988 */ /* 0x0003e8000800040a */
[----:B0-----:R-:W3:Y:S04]  /*1a960*/  LDL R17, [R1+0x1c0] ;  /* 0x0001c00001117983 */ /* 0x001ee80000100800 */
[----:B------:R-:W4:Y:S04]  /*1a970*/  LDL R23, [R1+0x1c8] ;  /* 0x0001c80001177983 */ /* 0x000f280000100800 */
[----:B-1----:R-:W3:Y:S04]  /*1a980*/  LDL R16, [R1+0x1c4] ;  /* 0x0001c40001107983 */ /* 0x002ee80000100800 */
[----:B------:R-:W4:Y:S01]  /*1a990*/  LDL R92, [R1+0x1cc] ;  /* 0x0001cc00015c7983 */ /* 0x000f220000100800 */
[----:B------:R-:W-:-:S02]  /*1a9a0*/  PRMT R139, RZ, 0x7610, R139 ;  /* 0x00007610ff8b7816 */ /* 0x000fc4000000008b */
[----:B------:R-:W-:Y:S01]  /*1a9b0*/  PRMT R138, RZ, 0x7610, R138 ;  /* 0x00007610ff8a7816 */ /* 0x000fe2000000008a */
[----:B------:R-:W4:Y:S01]  /*1a9c0*/  LDL R18, [R1+0x260] ;  /* 0x0002600001127983 */ /* 0x000f220000100800 */
[----:B------:R-:W-:Y:S02]  /*1a9d0*/  PRMT R137, RZ, 0x7610, R137 ;  /* 0x00007610ff897816 */ /* 0x000fe40000000089 */
[----:B------:R-:W-:Y:S01]  /*1a9e0*/  PRMT R135, RZ, 0x7610, R135 ;  /* 0x00007610ff877816 */ /* 0x000fe20000000087 */
[----:B------:R-:W4:Y:S01]  /*1a9f0*/  LDL R19, [R1+0x264] ;  /* 0x0002640001137983 */ /* 0x000f220000100800 */
[----:B------:R-:W-:Y:S02]  /*1aa00*/  LOP3.LUT R22, R4, 0x30, RZ, 0x3c, !PT ;  /* 0x0000003004167812 */ /* 0x000fe400078e3cff */
[----:B------:R-:W-:Y:S01]  /*1aa10*/  PRMT R134, RZ, 0x7610, R134 ;  /* 0x00007610ff867816 */ /* 0x000fe20000000086 */
[----:B------:R-:W4:Y:S01]  /*1aa20*/  LDL R20, [R1+0x268] ;  /* 0x0002680001147983 */ /* 0x000f220000100800 */
[----:B--2---:R-:W-:-:S06]  /*1aa30*/  PRMT R2, RZ, 0x7610, R2 ;  /* 0x00007610ff027816 */ /* 0x004fcc0000000002 */
[----:B---3--:R4:W2:Y:S02]  /*1aa40*/  @P2 LDG.E.U16 R2, desc[UR24][R16.64] ;  /* 0x0000001810022981 */ /* 0x0088a4000c1e1500 */
[----:B----4-:R-:W-:Y:S02]  /*1aa50*/  @P2 IMAD.MOV.U32 R16, RZ, RZ, R92 ;  /* 0x000000ffff102224 */ /* 0x010fe400078e005c */
[----:B------:R-:W-:Y:S01]  /*1aa60*/  @P2 IMAD.MOV.U32 R17, RZ, RZ, R23 ;  /* 0x000000ffff112224 */ /* 0x000fe200078e0017 */
[----:B------:R-:W-:Y:S04]  /*1aa70*/  STS.U16 [R22+UR10+0x180], R67 ;  /* 0x0001804316007988 */ /* 0x000fe8000800040a */
[----:B------:R0:W3:Y:S01]  /*1aa80*/  @P2 LDG.E.U16 R139, desc[UR24][R16.64] ;  /* 0x00000018108b2981 */ /* 0x0000e2000c1e1500 */
[----:B------:R-:W-:-:S03]  /*1aa90*/  LOP3.LUT R21, R4, 0x40, RZ, 0x3c, !PT ;  /* 0x0000004004157812 */ /* 0x000fc600078e3cff */
[----:B------:R-:W4:Y:S04]  /*1aaa0*/  LDL R23, [R1+0x274] ;  /* 0x0002740001177983 */ /* 0x000f280000100800 */
[----:B------:R-:W2:Y:S04]  /*1aab0*/  LDL R92, [R1+0x278] ;  /* 0x00027800015c7983 */ /* 0x000ea80000100800 */
[----:B------:R-:W0:Y:S04]  /*1aac0*/  LDL R16, [R1+0x1d0] ;  /* 0x0001d00001107983 */ /* 0x000e280000100800 */
[----:B------:R-:W0:Y:S02]  /*1aad0*/  LDL R17, [R1+0x1d4] ;  /* 0x0001d40001117983 */ /* 0x000e240000100800 */
[----:B0-----:R-:W-:-:S04]  /*1aae0*/  @P2 LOP3.LUT R17, R17, R16, RZ, 0x3c, !PT ;  /* 0x0000001011112212 */ /* 0x001fc800078e3cff */
        /* <DEDUP_REMOVED lines=22> */
[----:B------:R-:W0:Y:S04]  /*1ac50*/  LDL R17, [R1+0x258] ;  /* 0x0002580001117983 */ /* 0x000e280000100800 */
        /* <DEDUP_REMOVED lines=37> */
[----:B------:R3:W-:Y:S04]  /*1aeb0*/  STS.U16 [R21+UR10+0x1a00], R72 ;  /* 0x001a004815007988 */ /* 0x0007e8000800040a */
[----:B-1----:R-:W2:Y:S04]  /*1aec0*/  LDL R22, [R1+0x270] ;  /* 0x0002700001167983 */ /* 0x002ea80000100800 */
[----:B---3--:R-:W3:Y:S01]  /*1aed0*/  LDL R21, [R1+0x26c] ;  /* 0x00026c0001157983 */ /* 0x008ee20000100800 */
[----:B0-----:R-:W-:-:S04]  /*1aee0*/  @P2 LOP3.LUT R17, R17, R16, RZ, 0x3c, !PT ;  /* 0x0000001011112212 */ /* 0x001fc800078e3cff */
[----:B------:R-:W-:-:S04]  /*1aef0*/  @P2 LOP3.LUT R16, R17, R16, RZ, 0x3c, !PT ;  /* 0x0000001011102212 */ /* 0x000fc800078e3cff */
[----:B------:R-:W-:-:S05]  /*1af00*/  @P2 LOP3.LUT R17, R17, R16, RZ, 0x3c, !PT ;  /* 0x0000001011112212 */ /* 0x000fca00078e3cff */
[----:B------:R0:W2:Y:S04]  /*1af10*/  @P2 LDG.E.U16 R134, desc[UR24][R16.64] ;  /* 0x0000001810862981 */ /* 0x0000a8000c1e1500 */
[----:B------:R-:W2:Y:S01]  /*1af20*/  LDL R17, [R1+0x25c] ;  /* 0x00025c0001117983 */ /* 0x000ea20000100800 */
[----:B------:R-:W-:Y:S01]  /*1af30*/  PRMT R133, RZ, 0x7610, R133 ;  /* 0x00007610ff857816 */ /* 0x000fe20000000085 */
[----:B0-----:R-:W-:Y:S01]  /*1af40*/  @P2 IMAD.MOV.U32 R16, RZ, RZ, R18 ;  /* 0x000000ffff102224 */ /* 0x001fe200078e0012 */
[----:B------:R-:W-:Y:S01]  /*1af50*/  PRMT R131, RZ, 0x7610, R131 ;  /* 0x00007610ff837816 */ /* 0x000fe20000000083 */
[----:B------:R-:W3:Y:S01]  /*1af60*/  LDL R18, [R1+0x2b0] ;  /* 0x0002b00001127983 */ /* 0x000ee20000100800 */
[----:B------:R-:W-:-:S03]  /*1af70*/  PRMT R130, RZ, 0x7610, R130 ;  /* 0x00007610ff827816 */ /* 0x000fc60000000082 */
[----:B--2---:R0:W2:Y:S02]  /*1af80*/  @P2 LDG.E.U16 R133, desc[UR24][R16.64] ;  /* 0x0000001810852981 */ /* 0x0040a4000c1e1500 */
[----:B0-----:R-:W-:Y:S02]  /*1af90*/  @P2 IMAD.MOV.U32 R16, RZ, RZ, R20 ;  /* 0x000000ffff102224 */ /* 0x001fe400078e0014 */
[----:B------:R-:W-:Y:S01]  /*1afa0*/  @P2 IMAD.MOV.U32 R17, RZ, RZ, R19 ;  /* 0x000000ffff112224 */ /* 0x000fe200078e0013 */
[----:B------:R-:W-:Y:S01]  /*1afb0*/  PRMT R129, RZ, 0x7610, R129 ;  /* 0x00007610ff817816 */ /* 0x000fe20000000081 */
[----:B------:R-:W2:Y:S04]  /*1afc0*/  LDL R19, [R1+0x2b8] ;  /* 0x0002b80001137983 */ /* 0x000ea80000100800 */
[----:B------:R0:W2:Y:S01]  /*1afd0*/  @P2 LDG.E.U16 R132, desc[UR24][R16.64] ;  /* 0x0000001810842981 */ /* 0x0000a2000c1e1500 */
[----:B------:R-:W-:-:S02]  /*1afe0*/  PRMT R128, RZ, 0x7610, R128 ;  /* 0x00007610ff807816 */ /* 0x000fc40000000080 */
[----:B------:R-:W-:Y:S01]  /*1aff0*/  PRMT R127, RZ, 0x7610, R127 ;  /* 0x00007610ff7f7816 */ /* 0x000fe2000000007f */
[----:B------:R-:W2:Y:S01]  /*1b000*/  LDL R20, [R1+0x2bc] ;  /* 0x0002bc0001147983 */ /* 0x000ea20000100800 */
[----:B0-----:R-:W-:Y:S02]  /*1b010*/  @P2 IMAD.MOV.U32 R16, RZ, RZ, R22 ;  /* 0x000000ffff102224 */ /* 0x001fe400078e0016 */
[----:B---3--:R-:W-:Y:S01]  /*1b020*/  @P2 IMAD.MOV.U32 R17, RZ, RZ, R21 ;  /* 0x000000ffff112224 */ /* 0x008fe200078e0015 */
[----:B------:R-:W-:Y:S01]  /*1b030*/  PRMT R125, RZ, 0x7610, R125 ;  /* 0x00007610ff7d7816 */ /* 0x000fe2000000007d */
[----:B------:R-:W3:Y:S04]  /*1b040*/  LDL R21, [R1+0x2c0] ;  /* 0x0002c00001157983 */ /* 0x000ee80000100800 */
[----:B------:R0:W2:Y:S01]  /*1b050*/  @P2 LDG.E.U16 R131, desc[UR24][R16.64] ;  /* 0x0000001810832981 */ /* 0x0000a2000c1e1500 */
[----:B------:R-:W-:-:S03]  /*1b060*/  PRMT R124, RZ, 0x7610, R124 ;  /* 0x00007610ff7c7816 */ /* 0x000fc6000000007c */
[----:B------:R-:W2:Y:S01]  /*1b070*/  LDL R22, [R1+0x2c4] ;  /* 0x0002c40001167983 */ /* 0x000ea20000100800 */
[----:B0-----:R-:W-:Y:S02]  /*1b080*/  @P2 IMAD.MOV.U32 R16, RZ, RZ, R92 ;  /* 0x000000ffff102224 */ /* 0x001fe400078e005c */
[----:B----4-:R-:W-:Y:S01]  /*1b090*/  @P2 IMAD.MOV.U32 R17, RZ, RZ, R23 ;  /* 0x000000ffff112224 */ /* 0x010fe200078e0017 */
[----:B------:R-:W4:Y:S04]  /*1b0a0*/  LDL R92, [R1+0x2cc] ;  /* 0x0002cc00015c7983 */ /* 0x000f280000100800 */
[----:B------:R0:W2:Y:S04]  /*1b0b0*/  @P2 LDG.E.U16 R130, desc[UR24][R16.64] ;  /* 0x0000001810822981 */ /* 0x0000a8000c1e1500 */
        /* <DEDUP_REMOVED lines=56> */
[----:B------:R4:W2:Y:S04]  /*1b440*/  @P2 LDG.E.U16 R121, desc[UR24][R16.64] ;  /* 0x0000001810792981 */ /* 0x0008a8000c1e1500 */
[----:B------:R-:W2:Y:S01]  /*1b450*/  LDL R22, [R1+0x31c] ;  /* 0x00031c0001167983 */ /* 0x000ea20000100800 */
[----:B----4-:R-:W-:-:S02]  /*1b460*/  @P2 IMAD.MOV.U32 R16, RZ, RZ, R92 ;  /* 0x000000ffff102224 */ /* 0x010fc400078e005c */
[----:B------:R-:W-:Y:S01]  /*1b470*/  @P2 IMAD.MOV.U32 R17, RZ, RZ, R23 ;  /* 0x000000ffff112224 */ /* 0x000fe200078e0017 */
        /* <DEDUP_REMOVED lines=22> */
[----:B0-----:R-:W-:-:S03]  /*1b5e0*/  @P2 IMAD.MOV.U32 R16, RZ, RZ, R110 ;  /* 0x000000ffff102224 */ /* 0x001fc600078e006e */
[----:B------:R-:W3:Y:S04]  /*1b5f0*/  LDL.LU R110, [R1+0xbc4] ;  /* 0x000bc400016e7983 */ /* 0x000ee80000300800 */
[----:B--2---:R0:W2:Y:S04]  /*1b600*/  @P2 LDG.E.U16 R116, desc[UR24][R16.64] ;  /* 0x0000001810742981 */ /* 0x0040a8000c1e1500 */
[----:B------:R-:W2:Y:S01]  /*1b610*/  LDL R17, [R1+0x2f0] ;  /* 0x0002f00001117983 */ /* 0x000ea20000100800 */
[----:B0-----:R-:W-:-:S03]  /*1b620*/  @P2 IMAD.MOV.U32 R16, RZ, RZ, R109 ;  /* 0x000000ffff102224 */ /* 0x001fc600078e006d */
[----:B------:R-:W3:Y:S04]  /*1b630*/  LDL.LU R109, [R1+0xbc0] ;  /* 0x000bc000016d7983 */ /* 0x000ee80000300800 */
[----:B--2---:R0:W2:Y:S04]  /*1b640*/  @P2 LDG.E.U16 R114, desc[UR24][R16.64] ;  /* 0x0000001810722981 */ /* 0x0040a8000c1e1500 */
[----:B------:R-:W2:Y:S01]  /*1b650*/  LDL R17, [R1+0x2f8] ;  /* 0x0002f80001117983 */ /* 0x000ea20000100800 */
[----:B0-----:R-:W-:-:S03]  /*1b660*/  @P2 IMAD.MOV.U32 R16, RZ, RZ, R107 ;  /* 0x000000ffff102224 */ /* 0x001fc600078e006b */
[----:B------:R-:W3:Y:S01]  /*1b670*/  LDL.LU R107, [R1+0xbbc] ;  /* 0x000bbc00016b7983 */ /* 0x000ee20000300800 */
[----:B------:R-:W-:-:S03]  /*1b680*/  PRMT R111, RZ, 0x7610, R111 ;  /* 0x00007610ff6f7816 */ /* 0x000fc6000000006f */
[----:B--2---:R0:W2:Y:S04]  /*1b690*/  @P2 LDG.E.U16 R112, desc[UR24][R16.64] ;  /* 0x0000001810702981 */ /* 0x0040a8000c1e1500 */
[----:B------:R-:W2:Y:S01]  /*1b6a0*/  LDL R17, [R1+0x300] ;  /* 0x0003000001117983 */ /* 0x000ea20000100800 */
[----:B0-----:R-:W-:-:S03]  /*1b6b0*/  @P2 IMAD.MOV.U32 R16, RZ, RZ, R106 ;  /* 0x000000ffff102224 */ /* 0x001fc600078e006a */
[----:B------:R-:W4:Y:S01]  /*1b6c0*/  LDL.LU R106, [R1+0xbb8] ;  /* 0x000bb800016a7983 */ /* 0x000f220000300800 */
[----:B---3--:R-:W-:Y:S02]  /*1b6d0*/  PRMT R110, RZ, 0x7610, R110 ;  /* 0x00007610ff6e7816 */ /* 0x008fe4000000006e */
[----:B------:R-:W-:Y:S02]  /*1b6e0*/  PRMT R109, RZ, 0x7610, R109 ;  /* 0x00007610ff6d7816 */ /* 0x000fe4000000006d */
[----:B------:R-:W-:Y:S02]  /*1b6f0*/  PRMT R108, RZ, 0x7610, R108 ;  /* 0x00007610ff6c7816 */ /* 0x000fe4000000006c */
[----:B------:R-:W-:Y:S01]  /*1b700*/  PRMT R107, RZ, 0x7610, R107 ;  /* 0x00007610ff6b7816 */ /* 0x000fe2000000006b */
[----:B--2---:R0:W2:Y:S02]  /*1b710*/  @P2 LDG.E.U16 R111, desc[UR24][R16.64] ;  /* 0x00000018106f2981 */ /* 0x0040a4000c1e1500 */
[----:B0-----:R-:W-:-:S02]  /*1b720*/  @P2 IMAD.MOV.U32 R16, RZ, RZ, R19 ;  /* 0x000000ffff102224 */ /* 0x001fc400078e0013 */
[----:B------:R-:W-:-:S05]  /*1b730*/  @P2 IMAD.MOV.U32 R17, RZ, RZ, R18 ;  /* 0x000000ffff112224 */ /* 0x000fca00078e0012 */
[----:B------:R0:W3:Y:S02]  /*1b740*/  @P2 LDG.E.U16 R110, desc[UR24][R16.64] ;  /* 0x00000018106e2981 */ /* 0x0000e4000c1e1500 */
[----:B0-----:R-:W-:Y:S02]  /*1b750*/  @P2 IMAD.MOV.U32 R16, RZ, RZ, R105 ;  /* 0x000000ffff102224 */ /* 0x001fe400078e0069 */
[----:B------:R-:W-:Y:S01]  /*1b760*/  @P2 IMAD.MOV.U32 R17, RZ, RZ, R20 ;  /* 0x000000ffff112224 */ /* 0x000fe200078e0014 */
[----:B----4-:R-:W-:Y:S01]  /*1b770*/  PRMT R106, RZ, 0x7610, R106 ;  /* 0x00007610ff6a7816 */ /* 0x010fe2000000006a */
[----:B------:R-:W4:Y:S04]  /*1b780*/  LDL.LU R105, [R1+0xbb4] ;  /* 0x000bb40001697983 */ /* 0x000f280000300800 */
[----:B------:R0:W2:Y:S04]  /*1b790*/  @P2 LDG.E.U16 R109, desc[UR24][R16.64] ;  /* 0x00000018106d2981 */ /* 0x0000a8000c1e1500 */
[----:B------:R-:W2:Y:S04]  /*1b7a0*/  LDL R18, [R1+0x368] ;  /* 0x0003680001127983 */ /* 0x000ea80000100800 */
[----:B------:R-:W2:Y:S01]  /*1b7b0*/  LDL R19, [R1+0x36c] ;  /* 0x00036c0001137983 */ /* 0x000ea20000100800 */
[----:B0-----:R-:W-:-:S02]  /*1b7c0*/  @P2 IMAD.MOV.U32 R16, RZ, RZ, R22 ;  /* 0x000000ffff102224 */ /* 0x001fc400078e0016 */
[----:B------:R-:W-:Y:S01]  /*1b7d0*/  @P2 IMAD.MOV.U32 R17, RZ, RZ, R21 ;  /* 0x000000ffff112224 */ /* 0x000fe200078e0015 */
[----:B------:R-:W2:Y:S04]  /*1b7e0*/  LDL R20, [R1+0x370] ;  /* 0x0003700001147983 */ /* 0x000ea80000100800 */
[----:B------:R0:W2:Y:S04]  /*1b7f0*/  @P2 LDG.E.U16 R108, desc[UR24][R16.64] ;  /* 0x00000018106c2981 */ /* 0x0000a8000c1e1500 */
[----:B------:R-:W2:Y:S01]  /*1b800*/  LDL R21, [R1+0x374] ;  /* 0x0003740001157983 */ /* 0x000ea20000100800 */
[----:B0-----:R-:W-:-:S02]  /*1b810*/  @P2 IMAD.MOV.U32 R16, RZ, RZ, R92 ;  /* 0x000000ffff102224 */ /* 0x001fc400078e005c */
[----:B------:R-:W-:-:S05]  /*1b820*/  @P2 IMAD.MOV.U32 R17, RZ, RZ, R23 ;  /* 0x000000ffff112224 */ /* 0x000fca00078e0017 */
[----:B------:R0:W2:Y:S02]  /*1b830*/  @P2 LDG.E.U16 R107, desc[UR24][R16.64] ;  /* 0x00000018106b2981 */ /* 0x0000a4000c1e1500 */
[----:B0-----:R-:W-:Y:S02]  /*1b840*/  @P2 IMAD.MOV.U32 R16, RZ, RZ, R103 ;  /* 0x000000ffff102224 */ /* 0x001fe400078e0067 */
[----:B------:R-:W-:Y:S02]  /*1b850*/  @P2 IMAD.MOV.U32 R17, RZ, RZ, R102 ;  /* 0x000000ffff112224 */ /* 0x000fe400078e0066 */
[----:B------:R-:W2:Y:S04]  /*1b860*/  LDL.LU R102, [R1+0xbb0] ;  /* 0x000bb00001667983 */ /* 0x000ea80000300800 */
[----:B------:R-:W2:Y:S04]  /*1b870*/  LDL.LU R103, [R1+0xbac] ;  /* 0x000bac0001677983 */ /* 0x000ea80000300800 */
[----:B------:R0:W2:Y:S04]  /*1b880*/  @P2 LDG.E.U16 R106, desc[UR24][R16.64] ;  /* 0x00000018106a2981 */ /* 0x0000a8000c1e1500 */
[----:B------:R-:W2:Y:S04]  /*1b890*/  LDL R22, [R1+0x378] ;  /* 0x0003780001167983 */ /* 0x000ea80000100800 */
[----:B------:R-:W2:Y:S04]  /*1b8a0*/  LDL R23, [R1+0x37c] ;  /* 0x00037c0001177983 */ /* 0x000ea80000100800 */
[----:B------:R-:W2:Y:S01]  /*1b8b0*/  LDL R17, [R1+0x330] ;  /* 0x0003300001117983 */ /* 0x000ea20000100800 */
[----:B0-----:R-:W-:-:S03]  /*1b8c0*/  @P2 IMAD.MOV.U32 R16, RZ, RZ, R101 ;  /* 0x000000ffff102224 */ /* 0x001fc600078e0065 */
[----:B------:R-:W3:Y:S04]  /*1b8d0*/  LDL R92, [R1+0x380] ;  /* 0x00038000015c7983 */ /* 0x000ee80000100800 */
[----:B------:R-:W3:Y:S01]  /*1b8e0*/  LDL.LU R101, [R1+0xba8] ;  /* 0x000ba80001657983 */ /* 0x000ee20000300800 */
[----:B----4-:R-:W-:-:S06]  /*1b8f0*/  PRMT R105, RZ, 0x7610, R105 ;  /* 0x00007610ff697816 */ /* 0x010fcc0000000069 */
[----:B--2---:R0:W2:Y:S04]  /*1b900*/  @P2 LDG.E.U16 R105, desc[UR24][R16.64] ;  /* 0x0000001810692981 */ /* 0x0040a8000c1e1500 */
[----:B------:R-:W0:Y:S04]  /*1b910*/  LDL R16, [R1+0x338] ;  /* 0x0003380001107983 */ /* 0x000e280000100800 */
[----:B------:R-:W0:Y:S01]  /*1b920*/  LDL R17, [R1+0x33c] ;  /* 0x00033c0001117983 */ /* 0x000e220000100800 */
[----:B------:R-:W-:Y:S02]  /*1b930*/  PRMT R104, RZ, 0x7610, R104 ;  /* 0x00007610ff687816 */ /* 0x000fe40000000068 */
[----:B0-----:R-:W-:-:S04]  /*1b940*/  @P2 LOP3.LUT R17, R17, R16, RZ, 0x3c, !PT ;  /* 0x0000001011112212 */ /* 0x001fc800078e3cff */
[----:B------:R-:W-:-:S04]  /*1b950*/  @P2 LOP3.LUT R16, R17, R16, RZ, 0x3c, !PT ;  /* 0x0000001011102212 */ /* 0x000fc800078e3cff */
[----:B------:R-:W-:-:S05]  /*1b960*/  @P2 LOP3.LUT R17, R17, R16, RZ, 0x3c, !PT ;  /* 0x0000001011112212 */ /* 0x000fca00078e3cff */
[----:B------:R0:W4:Y:S04]  /*1b970*/  @P2 LDG.E.U16 R104, desc[UR24][R16.64] ;  /* 0x0000001810682981 */ /* 0x000128000c1e1500 */
[----:B------:R-:W0:Y:S04]  /*1b980*/  LDL R16, [R1+0x340] ;  /* 0x0003400001107983 */ /* 0x000e280000100800 */
[----:B------:R-:W0:Y:S01]  /*1b990*/  LDL R17, [R1+0x344] ;  /* 0x0003440001117983 */ /* 0x000e220000100800 */
[----:B------:R-:W-:Y:S02]  /*1b9a0*/  PRMT R103, RZ, 0x7610, R103 ;  /* 0x00007610ff677816 */ /* 0x000fe40000000067 */
[----:B0-----:R-:W-:-:S04]  /*1b9b0*/  @P2 LOP3.LUT R17, R17, R16, RZ, 0x3c, !PT ;  /* 0x0000001011112212 */ /* 0x001fc800078e3cff */
[----:B------:R-:W-:-:S04]  /*1b9c0*/  @P2 LOP3.LUT R16, R17, R16, RZ, 0x3c, !PT ;  /* 0x0000001011102212 */ /* 0x000fc800078e3cff */
[----:B------:R-:W-:-:S05]  /*1b9d0*/  @P2 LOP3.LUT R17, R17, R16, RZ, 0x3c, !PT ;  /* 0x0000001011112212 */ /* 0x000fca00078e3cff */
[----:B------:R0:W2:Y:S04]  /*1b9e0*/  @P2 LDG.E.U16 R103, desc[UR24][R16.64] ;  /* 0x0000001810672981 */ /* 0x0000a8000c1e1500 */
[----:B------:R-:W2:Y:S01]  /*1b9f0*/  LDL R17, [R1+0x348] ;  /* 0x0003480001117983 */ /* 0x000ea20000100800 */
[----:B------:R-:W-:Y:S01]  /*1ba00*/  PRMT R102, RZ, 0x7610, R102 ;  /* 0x00007610ff667816 */ /* 0x000fe20000000066 */
[----:B0-----:R-:W-:Y:S02]  /*1ba10*/  @P2 IMAD.MOV.U32 R16, RZ, RZ, R98 ;  /* 0x000000ffff102224 */ /* 0x001fe400078e0062 */
[----:B------:R-:W3:Y:S04]  /*1ba20*/  LDL.LU R98, [R1+0xba4] ;  /* 0x000ba40001627983 */ /* 0x000ee80000300800 */
[----:B--2---:R0:W2:Y:S04]  /*1ba30*/  @P2 LDG.E.U16 R102, desc[UR24][R16.64] ;  /* 0x0000001810662981 */ /* 0x0040a8000c1e1500 */
[----:B------:R-:W0:Y:S01]  /*1ba40*/  LDL R17, [R1+0x354] ;  /* 0x0003540001117983 */ /* 0x000e220000100800 */
[----:B---3--:R-:W-:Y:S01]  /*1ba50*/  PRMT R101, RZ, 0x7610, R101 ;  /* 0x00007610ff657816 */ /* 0x008fe20000000065 */
[----:B0-----:R-:W-:-:S02]  /*1ba60*/  @P2 IMAD.MOV.U32 R16, RZ, RZ, R17 ;  /* 0x000000ffff102224 */ /* 0x001fc400078e0011 */
[----:B------:R-:W-:Y:S02]  /*1ba70*/  @P2 IMAD.MOV.U32 R17, RZ, RZ, R97 ;  /* 0x000000ffff112224 */ /* 0x000fe400078e0061 */
[----:B------:R-:W3:Y:S04]  /*1ba80*/  LDL.LU R97, [R1+0xba0] ;  /* 0x000ba00001617983 */ /* 0x000ee80000300800 */
[----:B------:R0:W2:Y:S04]  /*1ba90*/  @P2 LDG.E.U16 R101, desc[UR24][R16.64] ;  /* 0x0000001810652981 */ /* 0x0000a8000c1e1500 */
[----:B------:R-:W2:Y:S01]  /*1baa0*/  LDL R17, [R1+0x358] ;  /* 0x0003580001117983 */ /* 0x000ea20000100800 */
[----:B------:R-:W-:Y:S01]  /*1bab0*/  PRMT R100, RZ, 0x7610, R100 ;  /* 0x00007610ff647816 */ /* 0x000fe20000000064 */
[----:B0-----:R-:W-:-:S02]  /*1bac0*/  @P2 IMAD.MOV.U32 R16, RZ, RZ, R95 ;  /* 0x000000ffff102224 */ /* 0x001fc400078e005f */
[----:B------:R-:W3:Y:S04]  /*1bad0*/  LDL.LU R95, [R1+0xb9c] ;  /* 0x000b9c00015f7983 */ /* 0x000ee80000300800 */
[----:B--2---:R0:W2:Y:S04]  /*1bae0*/  @P2 LDG.E.U16 R100, desc[UR24][R16.64] ;  /* 0x0000001810642981 */ /* 0x0040a8000c1e1500 */
[----:B------:R-:W2:Y:S01]  /*1baf0*/  LDL R17, [R1+0x360] ;  /* 0x0003600001117983 */ /* 0x000ea20000100800 */
[----:B0-----:R-:W-:-:S03]  /*1bb00*/  @P2 IMAD.MOV.U32 R16, RZ, RZ, R94 ;  /* 0x000000ffff102224 */ /* 0x001fc600078e005e */
[----:B------:R-:W4:Y:S01]  /*1bb10*/  LDL.LU R94, [R1+0xb98] ;  /* 0x000b9800015e7983 */ /* 0x000f220000300800 */
[----:B------:R-:W-:Y:S02]  /*1bb20*/  PRMT R98, RZ, 0x7610, R98 ;  /* 0x00007610ff627816 */ /* 0x000fe40000000062 */
[----:B---3--:R-:W-:Y:S02]  /*1bb30*/  PRMT R97, RZ, 0x7610, R97 ;  /* 0x00007610ff617816 */ /* 0x008fe40000000061 */
[----:B------:R-:W-:Y:S02]  /*1bb40*/  PRMT R96, RZ, 0x7610, R96 ;  /* 0x00007610ff607816 */ /* 0x000fe40000000060 */
        /* <DEDUP_REMOVED lines=8> */
[----:B------:R-:W-:-:S05]  /*1bbd0*/  @P2 IMAD.MOV.U32 R17, RZ, RZ, R20 ;  /* 0x000000ffff112224 */ /* 0x000fca00078e0014 */
[----:B------:R0:W2:Y:S02]  /*1bbe0*/  @P2 LDG.E.U16 R97, desc[UR24][R16.64] ;  /* 0x0000001810612981 */ /* 0x0000a4000c1e1500 */
[----:B0-----:R-:W-:Y:S02]  /*1bbf0*/  @P2 IMAD.MOV.U32 R16, RZ, RZ, R23 ;  /* 0x000000ffff102224 */ /* 0x001fe400078e0017 */
[----:B------:R-:W-:-:S05]  /*1bc00*/  @P2 IMAD.MOV.U32 R17, RZ, RZ, R22 ;  /* 0x000000ffff112224 */ /* 0x000fca00078e0016 */
[----:B------:R0:W2:Y:S02]  /*1bc10*/  @P2 LDG.E.U16 R96, desc[UR24][R16.64] ;  /* 0x0000001810602981 */ /* 0x0000a4000c1e1500 */
[----:B0-----:R-:W-:Y:S02]  /*1bc20*/  @P2 IMAD.MOV.U32 R16, RZ, RZ, R89 ;  /* 0x000000ffff102224 */ /* 0x001fe400078e0059 */
[----:B------:R-:W2:Y:S01]  /*1bc30*/  LDL.LU R89, [R1+0xb94] ;  /* 0x000b940001597983 */ /* 0x000ea20000300800 */
[----:B------:R-:W-:Y:S01]  /*1bc40*/  @P2 IMAD.MOV.U32 R17, RZ, RZ, R92 ;  /* 0x000000ffff112224 */ /* 0x000fe200078e005c */
[----:B----4-:R-:W-:-:S04]  /*1bc50*/  PRMT R94, RZ, 0x7610, R94 ;  /* 0x00007610ff5e7816 */ /* 0x010fc8000000005e */
[----:B------:R0:W4:Y:S02]  /*1bc60*/  @P2 LDG.E.U16 R95, desc[UR24][R16.64] ;  /* 0x00000018105f2981 */ /* 0x000124000c1e1500 */
[----:B0-----:R-:W-:Y:S02]  /*1bc70*/  @P2 IMAD.MOV.U32 R16, RZ, RZ, R113 ;  /* 0x000000ffff102224 */ /* 0x001fe400078e0071 */
[----:B------:R-:W-:Y:S01]  /*1bc80*/  @P2 IMAD.MOV.U32 R17, RZ, RZ, R11 ;  /* 0x000000ffff112224 */ /* 0x000fe200078e000b */
[----:B------:R-:W-:Y:S01]  /*1bc90*/  PRMT R86, RZ, 0x7610, R86 ;  /* 0x00007610ff567816 */ /* 0x000fe20000000056 */
[----:B------:R-:W3:Y:S04]  /*1bca0*/  LDL.LU R11, [R1+0xb90] ;  /* 0x000b9000010b7983 */ /* 0x000ee80000300800 */
[----:B------:R0:W3:Y:S01]  /*1bcb0*/  @P2 LDG.E.U16 R94, desc[UR24][R16.64] ;  /* 0x00000018105e2981 */ /* 0x0000e2000c1e1500 */
[----:B------:R-:W-:-:S02]  /*1bcc0*/  PRMT R90, RZ, 0x7610, R90 ;  /* 0x00007610ff5a7816 */ /* 0x000fc4000000005a */
[----:B------:R-:W-:Y:S01]  /*1bcd0*/  PRMT R61, RZ, 0x7610, R61 ;  /* 0x00007610ff3d7816 */ /* 0x000fe2000000003d */
[----:B------:R-:W3:Y:S01]  /*1bce0*/  LDL.LU R113, [R1+0xb8c] ;  /* 0x000b8c0001717983 */ /* 0x000ee20000300800 */
[----:B0-----:R-:W-:Y:S02]  /*1bcf0*/  @P2 IMAD.MOV.U32 R16, RZ, RZ, R163 ;  /* 0x000000ffff102224 */ /* 0x001fe400078e00a3 */
[----:B------:R-:W-:Y:S01]  /*1bd00*/  @P2 IMAD.MOV.U32 R17, RZ, RZ, R115 ;  /* 0x000000ffff112224 */ /* 0x000fe200078e0073 */
[----:B------:R-:W-:Y:S01]  /*1bd10*/  PRMT R73, RZ, 0x7610, R73 ;  /* 0x00007610ff497816 */ /* 0x000fe20000000049 */
[----:B------:R-:W3:Y:S04]  /*1bd20*/  LDL.LU R115, [R1+0xb88] ;  /* 0x000b880001737983 */ /* 0x000ee80000300800 */
[----:B------:R0:W3:Y:S01]  /*1bd30*/  @P2 LDG.E.U16 R62, desc[UR24][R16.64] ;  /* 0x00000018103e2981 */ /* 0x0000e2000c1e1500 */
[----:B------:R-:W-:-:S02]  /*1bd40*/  PRMT R85, RZ, 0x7610, R85 ;  /* 0x00007610ff557816 */ /* 0x000fc40000000055 */
[----:B------:R-:W-:Y:S01]  /*1bd50*/  PRMT R60, RZ, 0x7610, R60 ;  /* 0x00007610ff3c7816 */ /* 0x000fe2000000003c */
[----:B------:R-:W5:Y:S01]  /*1bd60*/  LDL.LU R163, [R1+0xb84] ;  /* 0x000b840001a37983 */ /* 0x000f620000300800 */
[----:B0-----:R-:W-:Y:S02]  /*1bd70*/  @P2 IMAD.MOV.U32 R16, RZ, RZ, R155 ;  /* 0x000000ffff102224 */ /* 0x001fe400078e009b */
[----:B------:R-:W-:Y:S01]  /*1bd80*/  @P2 IMAD.MOV.U32 R17, RZ, RZ, R162 ;  /* 0x000000ffff112224 */ /* 0x000fe200078e00a2 */
[----:B------:R-:W-:Y:S01]  /*1bd90*/  PRMT R84, RZ, 0x7610, R84 ;  /* 0x00007610ff547816 */ /* 0x000fe20000000054 */
[----:B------:R-:W5:Y:S04]  /*1bda0*/  LDL.LU R162, [R1+0xb80] ;  /* 0x000b800001a27983 */ /* 0x000f680000300800 */
[----:B------:R0:W3:Y:S01]  /*1bdb0*/  @P2 LDG.E.U16 R74, desc[UR24][R16.64] ;  /* 0x00000018104a2981 */ /* 0x0000e2000c1e1500 */
[----:B------:R-:W-:-:S02]  /*1bdc0*/  PRMT R88, RZ, 0x7610, R88 ;  /* 0x00007610ff587816 */ /* 0x000fc40000000058 */
[----:B------:R-:W-:Y:S01]  /*1bdd0*/  PRMT R59, RZ, 0x7610, R59 ;  /* 0x00007610ff3b7816 */ /* 0x000fe2000000003b */
[----:B------:R-:W5:Y:S01]  /*1bde0*/  LDL.LU R155, [R1+0xb7c] ;  /* 0x000b7c00019b7983 */ /* 0x000f620000300800 */
[----:B0-----:R-:W-:Y:S02]  /*1bdf0*/  @P2 IMAD.MOV.U32 R16, RZ, RZ, R147 ;  /* 0x000000ffff102224 */ /* 0x001fe400078e0093 */
[----:B------:R-:W-:Y:S02]  /*1be00*/  @P2 IMAD.MOV.U32 R17, RZ, RZ, R154 ;  /* 0x000000ffff112224 */ /* 0x000fe400078e009a */
[----:B------:R-:W5:Y:S04]  /*1be10*/  LDL.LU R154, [R1+0xb78] ;  /* 0x000b7800019a7983 */ /* 0x000f680000300800 */
[----:B------:R0:W3:Y:S04]  /*1be20*/  @P2 LDG.E.U16 R86, desc[UR24][R16.64] ;  /* 0x0000001810562981 */ /* 0x0000e8000c1e1500 */
[----:B------:R-:W5:Y:S01]  /*1be30*/  LDL.LU R147, [R1+0xb74] ;  /* 0x000b740001937983 */ /* 0x000f620000300800 */
[----:B0-----:R-:W-:-:S02]  /*1be40*/  @P2 IMAD.MOV.U32 R16, RZ, RZ, R161 ;  /* 0x000000ffff102224 */ /* 0x001fc400078e00a1 */
[----:B------:R-:W-:Y:S02]  /*1be50*/  @P2 IMAD.MOV.U32 R17, RZ, RZ, R146 ;  /* 0x000000ffff112224 */ /* 0x000fe400078e0092 */
[----:B------:R-:W5:Y:S04]  /*1be60*/  LDL.LU R146, [R1+0xb70] ;  /* 0x000b700001927983 */ /* 0x000f680000300800 */
[----:B------:R0:W3:Y:S01]  /*1be70*/  @P2 LDG.E.U16 R90, desc[UR24][R16.64] ;  /* 0x00000018105a2981 */ /* 0x0000e2000c1e1500 */
[----:B------:R-:W-:-:S03]  /*1be80*/  PRMT R72, RZ, 0x7610, R72 ;  /* 0x00007610ff487816 */ /* 0x000fc60000000048 */
        /* <DEDUP_REMOVED lines=9> */
[----:B------:R0:W3:Y:S04]  /*1bf20*/  @P2 LDG.E.U16 R73, desc[UR24][R16.64] ;  /* 0x0000001810492981 */ /* 0x0000e8000c1e1500 */
[----:B------:R-:W3:Y:S01]  /*1bf30*/  LDL.LU R156, [R1+0x5b8] ;  /* 0x0005b800019c7983 */ /* 0x000ee20000300800 */
[----:B0-----:R-:W-:-:S02]  /*1bf40*/  @P2 IMAD.MOV.U32 R16, RZ, RZ, R149 ;  /* 0x000000ffff102224 */ /* 0x001fc400078e0095 */
[----:B------:R-:W-:Y:S02]  /*1bf50*/  @P2 IMAD.MOV.U32 R17, RZ, RZ, R145 ;  /* 0x000000ffff112224 */ /* 0x000fe400078e0091 */
[----:B------:R-:W5:Y:S04]  /*1bf60*/  LDL.LU R145, [R1+0xb5c] ;  /* 0x000b5c0001917983 */ /* 0x000f680000300800 */
[----:B------:R0:W4:Y:S01]  /*1bf70*/  @P2 LDG.E.U16 R85, desc[UR24][R16.64] ;  /* 0x0000001810552981 */ /* 0x000122000c1e1500 */
[----:B------:R-:W-:-:S03]  /*1bf80*/  PRMT R83, RZ, 0x7610, R83 ;  /* 0x00007610ff537816 */ /* 0x000fc60000000053 */
[----:B------:R-:W4:Y:S01]  /*1bf90*/  LDL.LU R149, [R1+0x5c4] ;  /* 0x0005c40001957983 */ /* 0x000f220000300800 */
[----:B0-----:R-:W-:Y:S02]  /*1bfa0*/  @P2 IMAD.MOV.U32 R16, RZ, RZ, R140 ;  /* 0x000000ffff102224 */ /* 0x001fe400078e008c */
[----:B------:R-:W-:Y:S02]  /*1bfb0*/  @P2 IMAD.MOV.U32 R17, RZ, RZ, R144 ;  /* 0x000000ffff112224 */ /* 0x000fe400078e0090 */
[----:B------:R-:W5:Y:S04]  /*1bfc0*/  LDL.LU R144, [R1+0xb58] ;  /* 0x000b580001907983 */ /* 0x000f680000300800 */
[----:B------:R-:W4:Y:S01]  /*1bfd0*/  LDL.LU R140, [R1+0x5cc] ;  /* 0x0005cc00018c7983 */ /* 0x000f220000300800 */
[----:B------:R-:W-:-:S02]  /*1bfe0*/  PRMT R87, RZ, 0x7610, R87 ;  /* 0x00007610ff577816 */ /* 0x000fc40000000057 */
[----:B--2---:R-:W-:-:S06]  /*1bff0*/  PRMT R89, RZ, 0x7610, R89 ;  /* 0x00007610ff597816 */ /* 0x004fcc0000000059 */
[----:B------:R0:W2:Y:S02]  /*1c000*/  @P2 LDG.E.U16 R89, desc[UR24][R16.64] ;  /* 0x0000001810592981 */ /* 0x0000a4000c1e1500 */
[----:B0-----:R-:W-:Y:S02]  /*1c010*/  @P2 IMAD.MOV.U32 R16, RZ, RZ, R141 ;  /* 0x000000ffff102224 */ /* 0x001fe400078e008d */
[----:B------:R-:W-:Y:S02]  /*1c020*/  @P2 IMAD.MOV.U32 R17, RZ, RZ, R159 ;  /* 0x000000ffff112224 */ /* 0x000fe400078e009f */
[----:B------:R-:W5:Y:S04]  /*1c030*/  LDL.LU R159, [R1+0xb54] ;  /* 0x000b5400019f7983 */ /* 0x000f680000300800 */
[----:B------:R0:W2:Y:S04]  /*1c040*/  @P2 LDG.E.U16 R60, desc[UR24][R16.64] ;  /* 0x00000018103c2981 */ /* 0x0000a8000c1e1500 */
[----:B------:R-:W2:Y:S01]  /*1c050*/  LDL.LU R141, [R1+0xac0] ;  /* 0x000ac000018d7983 */ /* 0x000ea20000300800 */
[----:B0-----:R-:W-:-:S02]  /*1c060*/  @P2 IMAD.MOV.U32 R16, RZ, RZ, R151 ;  /* 0x000000ffff102224 */ /* 0x001fc400078e0097 */
[----:B------:R-:W-:Y:S02]  /*1c070*/  @P2 IMAD.MOV.U32 R17, RZ, RZ, R158 ;  /* 0x000000ffff112224 */ /* 0x000fe400078e009e */
[----:B------:R-:W5:Y:S04]  /*1c080*/  LDL.LU R158, [R1+0xb50] ;  /* 0x000b5000019e7983 */ /* 0x000f680000300800 */
[----:B------:R0:W2:Y:S04]  /*1c090*/  @P2 LDG.E.U16 R84, desc[UR24][R16.64] ;  /* 0x0000001810542981 */ /* 0x0000a8000c1e1500 */
[----:B------:R-:W5:Y:S01]  /*1c0a0*/  LDL.LU R151, [R1+0xb4c] ;  /* 0x000b4c0001977983 */ /* 0x000f620000300800 */
[----:B0-----:R-:W-:-:S02]  /*1c0b0*/  @P2 IMAD.MOV.U32 R16, RZ, RZ, R7 ;  /* 0x000000ffff102224 */ /* 0x001fc400078e0007 */
        /* <DEDUP_REMOVED lines=20> */
[----:B------:R-:W-:-:S05]  /*1c200*/  @P2 IMAD.MOV.U32 R17, RZ, RZ, R148 ;  /* 0x000000ffff112224 */ /* 0x000fca00078e0094 */
[----:B------:R4:W2:Y:S04]  /*1c210*/  @P2 LDG.E.U16 R87, desc[UR24][R16.64] ;  /* 0x0000001810572981 */ /* 0x0008a8000c1e1500 */
[----:B------:R-:W2:Y:S01]  /*1c220*/  LDL.LU R16, [R1+0x20c] ;  /* 0x00020c0001107983 */ /* 0x000ea20000300800 */
[----:B---3--:R-:W-:-:S05]  /*1c230*/  SEL R18, R11, R156, !P3 ;  /* 0x0000009c0b127207 */ /* 0x008fca0005800000 */
[----:B------:R-:W-:Y:S01]  /*1c240*/  IMAD R19, R18, UR9, RZ ;  /* 0x0000000912137c24 */ /* 0x000fe2000f8e02ff */
[----:B----4-:R-:W-:-:S05]  /*1c250*/  SEL R17, R11, R149, !P3 ;  /* 0x000000950b117207 */ /* 0x010fca0005800000 */
[----:B------:R-:W-:Y:S01]  /*1c260*/  IMAD R21, R17, UR9, RZ ;  /* 0x0000000911157c24 */ /* 0x000fe2000f8e02ff */
[----:B------:R-:W-:-:S05]  /*1c270*/  SEL R18, R11, R140, !P3 ;  /* 0x0000008c0b127207 */ /* 0x000fca0005800000 */
[----:B------:R-:W-:Y:S01]  /*1c280*/  IMAD R22, R18, UR4, RZ ;  /* 0x0000000412167c24 */ /* 0x000fe2000f8e02ff */
[----:B------:R-:W-:Y:S01]  /*1c290*/  PRMT R48, RZ, 0x7610, R48 ;  /* 0x00007610ff307816 */ /* 0x000fe20000000030 */
[----:B------:R-:W0:Y:S01]  /*1c2a0*/  LDCU UR4, c[0x0][0x3b0] ;  /* 0x00007600ff0477ac */ /* 0x000e220008000800 */
[----:B------:R-:W-:Y:S02]  /*1c2b0*/  PRMT R58, RZ, 0x7610, R58 ;  /* 0x00007610ff3a7816 */ /* 0x000fe4000000003a */
[----:B------:R-:W-:Y:S02]  /*1c2c0*/  PRMT R71, RZ, 0x7610, R71 ;  /* 0x00007610ff477816 */ /* 0x000fe40000000047 */
[----:B--2---:R-:W-:-:S05]  /*1c2d0*/  SEL R17, R11, R141, !P3 ;  /* 0x0000008d0b117207 */ /* 0x004fca0005800000 */
[----:B------:R-:W-:Y:S01]  /*1c2e0*/  IMAD R23, R17, UR5, RZ ;  /* 0x0000000511177c24 */ /* 0x000fe2000f8e02ff */
[----:B------:R-:W-:Y:S01]  /*1c2f0*/  PRMT R82, RZ, 0x7610, R82 ;  /* 0x00007610ff527816 */ /* 0x000fe20000000052 */
[----:B------:R-:W1:Y:S01]  /*1c300*/  LDCU UR5, c[0x0][0x3b0] ;  /* 0x00007600ff0577ac */ /* 0x000e620008000800 */
[----:B------:R-:W-:-:S05]  /*1c310*/  SEL R20, R11, R7, !P3 ;  /* 0x000000070b147207 */ /* 0x000fca0005800000 */
[----:B------:R-:W-:Y:S01]  /*1c320*/  IMAD R20, R20, UR6, RZ ;  /* 0x0000000614147c24 */ /* 0x000fe2000f8e02ff */
[----:B------:R-:W2:Y:S01]  /*1c330*/  LDCU UR6, c[0x0][0x3b0] ;  /* 0x00007600ff0677ac */ /* 0x000ea20008000800 */
[----:B------:R-:W-:Y:S01]  /*1c340*/  SEL R17, R11, R6, !P3 ;  /* 0x000000060b117207 */ /* 0x000fe20005800000 */
[----:B------:R-:W-:Y:S01]  /*1c350*/  @!P4 IMAD.MOV R16, RZ, RZ, -R16 ;  /* 0x000000ffff10c224 */ /* 0x000fe200078e0a10 */
[----:B------:R-:W-:-:S04]  /*1c360*/  LEA R92, P4, R19, R8, 0x1 ;  /* 0x00000008135c7211 */ /* 0x000fc800078808ff */
[-C--:B------:R-:W-:Y:S02]  /*1c370*/  LEA.HI.X.SX32 R19, R19, R5.reuse, 0x1, P4 ;  /* 0x0000000513137211 */ /* 0x080fe400020f0eff */
[CC--:B------:R-:W-:Y:S01]  /*1c380*/  LEA R141, P4, R21.reuse, R8.reuse, 0x1 ;  /* 0x00000008158d7211 */ /* 0x0c0fe200078808ff */
[----:B------:R3:W-:Y:S03]  /*1c390*/  STL [R1+0x414], R92 ;  /* 0x0004145c01007387 */ /* 0x0007e60000100800 */
[-C--:B------:R-:W-:Y:S02]  /*1c3a0*/  LEA.HI.X.SX32 R21, R21, R5.reuse, 0x1, P4 ;  /* 0x0000000515157211 */ /* 0x080fe400020f0eff */
[C---:B------:R-:W-:Y:S01]  /*1c3b0*/  LEA R7, P4, R22.reuse, R8, 0x1 ;  /* 0x0000000816077211 */ /* 0x040fe200078808ff */
[----:B------:R4:W-:Y:S04]  /*1c3c0*/  STL [R1+0x410], R19 ;  /* 0x0004101301007387 */ /* 0x0009e80000100800 */
[----:B------:R0:W-:Y:S04]  /*1c3d0*/  STL [R1+0x41c], R141 ;  /* 0x00041c8d01007387 */ /* 0x0001e80000100800 */
[----:B------:R-:W-:Y:S04]  /*1c3e0*/  STL [R1+0x418], R21 ;  /* 0x0004181501007387 */ /* 0x000fe80000100800 */
[----:B------:R0:W-:Y:S04]  /*1c3f0*/  STL [R1+0x424], R7 ;  /* 0x0004240701007387 */ /* 0x0001e80000100800 */
[----:B------:R-:W2:Y:S01]  /*1c400*/  LDL.LU R148, [R1+0xb0c] ;  /* 0x000b0c0001947983 */ /* 0x000ea20000300800 */
[----:B------:R-:W-:Y:S01]  /*1c410*/  @P2 IMAD.MOV.U32 R18, RZ, RZ, R92 ;  /* 0x000000ffff122224 */ /* 0x000fe200078e005c */
[----:B------:R-:W-:-:S02]  /*1c420*/  LEA.HI.X.SX32 R156, R22, R5, 0x1, P4 ;  /* 0x00000005169c7211 */ /* 0x000fc400020f0eff */
[----:B------:R-:W2:Y:S01]  /*1c430*/  LDL.LU R149, [R1+0xb10] ;  /* 0x000b100001957983 */ /* 0x000ea20000300800 */
[----:B------:R-:W-:-:S03]  /*1c440*/  LEA R6, P4, R23, R8, 0x1 ;  /* 0x0000000817067211 */ /* 0x000fc600078808ff */
[----:B------:R-:W2:Y:S01]  /*1c450*/  LDL.LU R140, [R1+0xafc] ;  /* 0x000afc00018c7983 */ /* 0x000ea20000300800 */
[----:B------:R-:W-:-:S03]  /*1c460*/  LEA.HI.X.SX32 R93, R23, R5, 0x1, P4 ;  /* 0x00000005175d7211 */ /* 0x000fc600020f0eff */
[----:B------:R0:W2:Y:S01]  /*1c470*/  @P2 LDG.E.U16 R48, desc[UR24][R18.64] ;  /* 0x0000001812302981 */ /* 0x0000a2000c1e1500 */
[----:B---3--:R-:W-:-:S03]  /*1c480*/  LEA R92, P4, R20, R8, 0x1 ;  /* 0x00000008145c7211 */ /* 0x008fc600078808ff */
[----:B------:R-:W-:Y:S04]  /*1c490*/  STL [R1+0x420], R156 ;  /* 0x0004209c01007387 */ /* 0x000fe80000100800 */
[----:B------:R3:W-:Y:S01]  /*1c4a0*/  STL [R1+0x42c], R6 ;  /* 0x00042c0601007387 */ /* 0x0007e20000100800 */
[----:B0-----:R-:W-:Y:S02]  /*1c4b0*/  @P2 IMAD.MOV.U32 R18, RZ, RZ, R141 ;  /* 0x000000ffff122224 */ /* 0x001fe400078e008d */
[----:B----4-:R-:W-:Y:S01]  /*1c4c0*/  @P2 IMAD.MOV.U32 R19, RZ, RZ, R21 ;  /* 0x000000ffff132224 */ /* 0x010fe200078e0015 */
[----:B------:R-:W4:Y:S04]  /*1c4d0*/  LDL.LU R141, [R1+0xb00] ;  /* 0x000b0000018d7983 */ /* 0x000f280000300800 */
[----:B------:R-:W-:Y:S04]  /*1c4e0*/  STL [R1+0x428], R93 ;  /* 0x0004285d01007387 */ /* 0x000fe80000100800 */
[----:B------:R0:W4:Y:S01]  /*1c4f0*/  @P2 LDG.E.U16 R58, desc[UR24][R18.64] ;  /* 0x00000018123a2981 */ /* 0x000122000c1e1500 */
[----:B------:R-:W-:Y:S01]  /*1c500*/  IMAD R17, R17, UR12, RZ ;  /* 0x0000000c11117c24 */ /* 0x000fe2000f8e02ff */
[----:B------:R-:W-:Y:S01]  /*1c510*/  LEA.HI.X.SX32 R22, R20, R5, 0x1, P4 ;  /* 0x0000000514167211 */ /* 0x000fe200020f0eff */
[----:B------:R-:W1:Y:S01]  /*1c520*/  LDCU UR12, c[0x0][0x3b0] ;  /* 0x00007600ff0c77ac */ /* 0x000e620008000800 */
[----:B------:R-:W-:Y:S01]  /*1c530*/  STL [R1+0x434], R92 ;  /* 0x0004345c01007387 */ /* 0x000fe20000100800 */
[----:B0-----:R-:W-:-:S03]  /*1c540*/  @P2 IMAD.MOV.U32 R18, RZ, RZ, R7 ;  /* 0x000000ffff122224 */ /* 0x001fc600078e0007 */
[----:B------:R-:W4:Y:S01]  /*1c550*/  LDL.LU R7, [R1+0xb08] ;  /* 0x000b080001077983 */ /* 0x000f220000300800 */
[----:B------:R-:W-:Y:S01]  /*1c560*/  @P2 IMAD.MOV.U32 R19, RZ, RZ, R156 ;  /* 0x000000ffff132224 */ /* 0x000fe200078e009c */
[----:B------:R-:W-:Y:S02]  /*1c570*/  LEA R21, P4, R17, R8, 0x1 ;  /* 0x0000000811157211 */ /* 0x000fe400078808ff */
[----:B------:R-:W-:Y:S04]  /*1c580*/  STL [R1+0x430], R22 ;  /* 0x0004301601007387 */ /* 0x000fe80000100800 */
[----:B------:R0:W4:Y:S04]  /*1c590*/  @P2 LDG.E.U16 R71, desc[UR24][R18.64] ;  /* 0x0000001812472981 */ /* 0x000128000c1e1500 */
[----:B------:R-:W-:Y:S01]  /*1c5a0*/  STL [R1+0x43c], R21 ;  /* 0x00043c1501007387 */ /* 0x000fe20000100800 */
[----:B0-----:R-:W-:-:S03]  /*1c5b0*/  @P2 IMAD.MOV.U32 R18, RZ, RZ, R6 ;  /* 0x000000ffff122224 */ /* 0x001fc600078e0006 */
[----:B---3--:R-:W3:Y:S01]  /*1c5c0*/  LDL.LU R6, [R1+0xb04] ;  /* 0x000b040001067983 */ /* 0x008ee20000300800 */
[----:B------:R-:W-:Y:S01]  /*1c5d0*/  @P2 IMAD.MOV.U32 R19, RZ, RZ, R93 ;  /* 0x000000ffff132224 */ /* 0x000fe200078e005d */
[----:B------:R-:W-:Y:S02]  /*1c5e0*/  LEA.HI.X.SX32 R17, R17, R5, 0x1, P4 ;  /* 0x0000000511117211 */ /* 0x000fe400020f0eff */
[----:B------:R-:W-:Y:S02]  /*1c5f0*/  ISETP.GT.U32.AND P4, PT, R9, R12, PT ;  /* 0x0000000c0900720c */ /* 0x000fe40003f84070 */
[----:B------:R0:W3:Y:S01]  /*1c600*/  @P2 LDG.E.U16 R82, desc[UR24][R18.64] ;  /* 0x0000001812522981 */ /* 0x0000e2000c1e1500 */
[----:B------:R-:W-:Y:S02]  /*1c610*/  PRMT R47, RZ, 0x7610, R47 ;  /* 0x00007610ff2f7816 */ /* 0x000fe4000000002f */
[----:B------:R-:W-:Y:S01]  /*1c620*/  PRMT R57, RZ, 0x7610, R57 ;  /* 0x00007610ff397816 */ /* 0x000fe20000000039 */
[----:B------:R1:W-:Y:S01]  /*1c630*/  STL [R1+0x438], R17 ;  /* 0x0004381101007387 */ /* 0x0003e20000100800 */
[----:B0-----:R-:W-:-:S02]  /*1c640*/  @P2 IMAD.MOV.U32 R18, RZ, RZ, R92 ;  /* 0x000000ffff122224 */ /* 0x001fc400078e005c */
[----:B------:R-:W-:-:S05]  /*1c650*/  @P2 IMAD.MOV.U32 R19, RZ, RZ, R22 ;  /* 0x000000ffff132224 */ /* 0x000fca00078e0016 */
[----:B------:R0:W3:Y:S01]  /*1c660*/  @P2 LDG.E.U16 R47, desc[UR24][R18.64] ;  /* 0x00000018122f2981 */ /* 0x0000e2000c1e1500 */
[----:B------:R-:W-:Y:S02]  /*1c670*/  @!P4 IMAD.IADD R12, R12, 0x1, -R9 ;  /* 0x000000010c0cc824 */ /* 0x000fe400078e0a09 */
[----:B0-----:R-:W-:Y:S02]  /*1c680*/  @P2 IMAD.MOV.U32 R18, RZ, RZ, R21 ;  /* 0x000000ffff122224 */ /* 0x001fe400078e0015 */
[----:B------:R-:W-:-:S05]  /*1c690*/  @P2 IMAD.MOV.U32 R19, RZ, RZ, R17 ;  /* 0x000000ffff132224 */ /* 0x000fca00078e0011 */
[----:B------:R0:W3:Y:S01]  /*1c6a0*/  @P2 LDG.E.U16 R57, desc[UR24][R18.64] ;  /* 0x0000001812392981 */ /* 0x0000e2000c1e1500 */
[----:B------:R-:W-:Y:S02]  /*1c6b0*/  PRMT R70, RZ, 0x7610, R70 ;  /* 0x00007610ff467816 */ /* 0x000fe40000000046 */
[----:B------:R-:W-:Y:S02]  /*1c6c0*/  PRMT R81, RZ, 0x7610, R81 ;  /* 0x00007610ff517816 */ /* 0x000fe40000000051 */
[----:B------:R-:W-:Y:S02]  /*1c6d0*/  PRMT R46, RZ, 0x7610, R46 ;  /* 0x00007610ff2e7816 */ /* 0x000fe4000000002e */
[C---:B--2---:R-:W-:Y:S02]  /*1c6e0*/  SEL R20, R11.reuse, R148, !P3 ;  /* 0x000000940b147207 */ /* 0x044fe40005800000 */
[----:B-1----:R-:W-:-:S03]  /*1c6f0*/  SEL R17, R11, R149, !P3 ;  /* 0x000000950b117207 */ /* 0x002fc60005800000 */
[----:B------:R-:W-:Y:S01]  /*1c700*/  IMAD R20, R20, UR4, RZ ;  /* 0x0000000414147c24 */ /* 0x000fe2000f8e02ff */
[----:B------:R-:W1:Y:S01]  /*1c710*/  LDCU UR4, c[0x0][0x3b0] ;  /* 0x00007600ff0477ac */ /* 0x000e620008000800 */
[----:B0-----:R-:W-:Y:S01]  /*1c720*/  SEL R18, R11, R140, !P3 ;  /* 0x0000008c0b127207 */ /* 0x001fe20005800000 */
[----:B------:R-:W-:Y:S02]  /*1c730*/  IMAD R19, R17, UR5, RZ ;  /* 0x0000000511137c24 */ /* 0x000fe4000f8e02ff */
[-C--:B------:R-:W-:Y:S01]  /*1c740*/  LEA R93, P4, R20, R8.reuse, 0x1 ;  /* 0x00000008145d7211 */ /* 0x080fe200078808ff */
[----:B------:R-:W0:Y:S01]  /*1c750*/  LDCU UR5, c[0x0][0x3b0] ;  /* 0x00007600ff0577ac */ /* 0x000e220008000800 */
[----:B------:R-:W-:Y:S02]  /*1c760*/  IMAD R21, R18, UR6, RZ ;  /* 0x0000000612157c24 */ /* 0x000fe4000f8e02ff */
[----:B------:R-:W-:Y:S01]  /*1c770*/  LEA.HI.X.SX32 R140, R20, R5, 0x1, P4 ;  /* 0x00000005148c7211 */ /* 0x000fe200020f0eff */
[----:B------:R2:W-:Y:S01]  /*1c780*/  STL [R1+0x444], R93 ;  /* 0x0004445d01007387 */ /* 0x0005e20000100800 */
[----:B----4-:R-:W-:Y:S01]  /*1c790*/  SEL R17, R11, R141, !P3 ;  /* 0x0000008d0b117207 */ /* 0x010fe20005800000 */
[----:B------:R-:W-:Y:S01]  /*1c7a0*/  @P2 IMAD.MOV.U32 R18, RZ, RZ, R93 ;  /* 0x000000ffff122224 */ /* 0x000fe200078e005d */
[C---:B------:R-:W-:Y:S01]  /*1c7b0*/  LEA R141, P4, R19.reuse, R8, 0x1 ;  /* 0x00000008138d7211 */ /* 0x040fe200078808ff */
[----:B------:R4:W-:Y:S01]  /*1c7c0*/  STL [R1+0x440], R140 ;  /* 0x0004408c01007387 */ /* 0x0009e20000100800 */
[----:B------:R-:W-:Y:S01]  /*1c7d0*/  PRMT R56, RZ, 0x7610, R56 ;  /* 0x00007610ff387816 */ /* 0x000fe20000000038 */
[----:B------:R-:W0:Y:S01]  /*1c7e0*/  LDCU UR6, c[0x0][0x3b0] ;  /* 0x00007600ff0677ac */ /* 0x000e220008000800 */
[----:B------:R-:W-:Y:S01]  /*1c7f0*/  LEA.HI.X.SX32 R92, R19, R5, 0x1, P4 ;  /* 0x00000005135c7211 */ /* 0x000fe200020f0eff */
[----:B------:R0:W-:Y:S04]  /*1c800*/  STL [R1+0x44c], R141 ;  /* 0x00044c8d01007387 */ /* 0x0001e80000100800 */
[----:B------:R0:W-:Y:S01]  /*1c810*/  STL [R1+0x448], R92 ;  /* 0x0004485c01007387 */ /* 0x0001e20000100800 */
[----:B------:R-:W-:-:S02]  /*1c820*/  SEL R20, R11, R7, !P3 ;  /* 0x000000070b147207 */ /* 0x000fc40005800000 */
[----:B------:R-:W-:Y:S01]  /*1c830*/  LEA R7, P4, R21, R8, 0x1 ;  /* 0x0000000815077211 */ /* 0x000fe200078808ff */
[----:B------:R-:W-:Y:S01]  /*1c840*/  IMAD R22, R17, UR12, RZ ;  /* 0x0000000c11167c24 */ /* 0x000fe2000f8e02ff */
[----:B------:R-:W-:Y:S01]  /*1c850*/  PRMT R69, RZ, 0x7610, R69 ;  /* 0x00007610ff457816 */ /* 0x000fe20000000045 */
[----:B------:R-:W-:Y:S01]  /*1c860*/  @P2 IMAD.MOV.U32 R19, RZ, RZ, R140 ;  /* 0x000000ffff132224 */ /* 0x000fe200078e008c */
[----:B------:R-:W-:Y:S01]  /*1c870*/  LEA.HI.X.SX32 R156, R21, R5, 0x1, P4 ;  /* 0x00000005159c7211 */ /* 0x000fe200020f0eff */
[----:B------:R-:W-:Y:S01]  /*1c880*/  STL [R1+0x454], R7 ;  /* 0x0004540701007387 */ /* 0x000fe20000100800 */
[----:B-1----:R-:W-:Y:S01]  /*1c890*/  IMAD R20, R20, UR4, RZ ;  /* 0x0000000414147c24 */ /* 0x002fe2000f8e02ff */
[----:B------:R-:W1:Y:S02]  /*1c8a0*/  LDCU UR4, c[0x0][0x3b0] ;  /* 0x00007600ff0477ac */ /* 0x000e640008000800 */
[----:B--2---:R-:W2:Y:S01]  /*1c8b0*/  LDL.LU R93, [R1+0xaf4] ;  /* 0x000af400015d7983 */ /* 0x004ea20000300800 */
[----:B------:R-:W-:Y:S01]  /*1c8c0*/  PRMT R80, RZ, 0x7610, R80 ;  /* 0x00007610ff507816 */ /* 0x000fe20000000050 */
[----:B------:R-:W0:Y:S02]  /*1c8d0*/  LDCU UR12, c[0x0][0x3b0] ;  /* 0x00007600ff0c77ac */ /* 0x000e240008000800 */
[----:B------:R-:W2:Y:S04]  /*1c8e0*/  LDL.LU R148, [R1+0xaf8] ;  /* 0x000af80001947983 */ /* 0x000ea80000300800 */
[----:B----4-:R-:W4:Y:S01]  /*1c8f0*/  LDL.LU R140, [R1+0xaf0] ;  /* 0x000af000018c7983 */ /* 0x010f220000300800 */
[----:B---3--:R-:W-:-:S02]  /*1c900*/  SEL R17, R11, R6, !P3 ;  /* 0x000000060b117207 */ /* 0x008fc40005800000 */
[----:B------:R-:W-:Y:S01]  /*1c910*/  LEA R6, P4, R22, R8, 0x1 ;  /* 0x0000000816067211 */ /* 0x000fe200078808ff */
[----:B------:R3:W4:Y:S04]  /*1c920*/  @P2 LDG.E.U16 R70, desc[UR24][R18.64] ;  /* 0x0000001812462981 */ /* 0x000728000c1e1500 */
[----:B------:R1:W-:Y:S04]  /*1c930*/  STL [R1+0x450], R156 ;  /* 0x0004509c01007387 */ /* 0x0003e80000100800 */
[----:B------:R-:W-:Y:S01]  /*1c940*/  STL [R1+0x45c], R6 ;  /* 0x00045c0601007387 */ /* 0x000fe20000100800 */
[----:B---3--:R-:W-:-:S03]  /*1c950*/  @P2 IMAD.MOV.U32 R18, RZ, RZ, R141 ;  /* 0x000000ffff122224 */ /* 0x008fc600078e008d */
[----:B0-----:R-:W3:Y:S01]  /*1c960*/  LDL.LU R141, [R1+0xaec] ;  /* 0x000aec00018d7983 */ /* 0x001ee20000300800 */
[----:B------:R-:W-:Y:S01]  /*1c970*/  IMAD.MOV.U32 R19, RZ, RZ, R92 ;  /* 0x000000ffff137224 */ /* 0x000fe200078e005c */
[----:B------:R-:W-:Y:S02]  /*1c980*/  LEA.HI.X.SX32 R149, R22, R5, 0x1, P4 ;  /* 0x0000000516957211 */ /* 0x000fe400020f0eff */
[----:B------:R-:W-:Y:S02]  /*1c990*/  LEA R92, P4, R20, R8, 0x1 ;  /* 0x00000008145c7211 */ /* 0x000fe400078808ff */
[----:B------:R0:W3:Y:S01]  /*1c9a0*/  @P2 LDG.E.U16 R81, desc[UR24][R18.64] ;  /* 0x0000001812512981 */ /* 0x0000e2000c1e1500 */
[----:B------:R-:W-:-:S03]  /*1c9b0*/  IMAD R17, R17, UR5, RZ ;  /* 0x0000000511117c24 */ /* 0x000fc6000f8e02ff */
[----:B------:R1:W-:Y:S01]  /*1c9c0*/  STL [R1+0x458], R149 ;  /* 0x0004589501007387 */ /* 0x0003e20000100800 */
[----:B------:R-:W-:Y:S01]  /*1c9d0*/  LEA.HI.X.SX32 R22, R20, R5, 0x1, P4 ;  /* 0x0000000514167211 */ /* 0x000fe200020f0eff */
[----:B------:R-:W2:Y:S02]  /*1c9e0*/  LDCU UR5, c[0x0][0x3b0] ;  /* 0x00007600ff0577ac */ /* 0x000ea40008000800 */
[----:B------:R-:W-:Y:S01]  /*1c9f0*/  STL [R1+0x464], R92 ;  /* 0x0004645c01007387 */ /* 0x000fe20000100800 */
[----:B0-----:R-:W-:Y:S02]  /*1ca00*/  @P2 IMAD.MOV.U32 R19, RZ, RZ, R156 ;  /* 0x000000ffff132224 */ /* 0x001fe400078e009c */
[----:B------:R-:W-:Y:S01]  /*1ca10*/  @P2 IMAD.MOV.U32 R18, RZ, RZ, R7 ;  /* 0x000000ffff122224 */ /* 0x000fe200078e0007 */
[----:B-1----:R-:W5:Y:S04]  /*1ca20*/  LDL.LU R156, [R1+0xb30] ;  /* 0x000b3000019c7983 */ /* 0x002f680000300800 */
[----:B------:R-:W3:Y:S01]  /*1ca30*/  LDL.LU R7, [R1+0xad8] ;  /* 0x000ad80001077983 */ /* 0x000ee20000300800 */
[----:B------:R-:W-:-:S03]  /*1ca40*/  LEA R21, P4, R17, R8, 0x1 ;  /* 0x0000000811157211 */ /* 0x000fc600078808ff */
[----:B------:R-:W-:Y:S04]  /*1ca50*/  STL [R1+0x460], R22 ;  /* 0x0004601601007387 */ /* 0x000fe80000100800 */
[----:B------:R0:W3:Y:S04]  /*1ca60*/  @P2 LDG.E.U16 R46, desc[UR24][R18.64] ;  /* 0x00000018122e2981 */ /* 0x0000e8000c1e1500 */
[----:B------:R-:W-:Y:S01]  /*1ca70*/  STL [R1+0x46c], R21 ;  /* 0x00046c1501007387 */ /* 0x000fe20000100800 */
[----:B0-----:R-:W-:Y:S02]  /*1ca80*/  @P2 IMAD.MOV.U32 R19, RZ, RZ, R149 ;  /* 0x000000ffff132224 */ /* 0x001fe400078e0095 */
[----:B------:R-:W-:Y:S01]  /*1ca90*/  @P2 IMAD.MOV.U32 R18, RZ, RZ, R6 ;  /* 0x000000ffff122224 */ /* 0x000fe200078e0006 */
[----:B------:R-:W5:Y:S04]  /*1caa0*/  LDL.LU R149, [R1+0xb2c] ;  /* 0x000b2c0001957983 */ /* 0x000f680000300800 */
[----:B------:R-:W3:Y:S01]  /*1cab0*/  LDL.LU R6, [R1+0xad0] ;  /* 0x000ad00001067983 */ /* 0x000ee20000300800 */
[----:B------:R-:W-:-:S02]  /*1cac0*/  LEA.HI.X.SX32 R17, R17, R5, 0x1, P4 ;  /* 0x0000000511117211 */ /* 0x000fc400020f0eff */
[----:B------:R-:W-:Y:S01]  /*1cad0*/  ISETP.GT.U32.AND P4, PT, R9, R12, PT ;  /* 0x0000000c0900720c */ /* 0x000fe20003f84070 */
[----:B------:R0:W3:Y:S02]  /*1cae0*/  @P2 LDG.E.U16 R56, desc[UR24][R18.64] ;  /* 0x0000001812382981 */ /* 0x0000e4000c1e1500 */
[----:B0-----:R-:W-:Y:S02]  /*1caf0*/  @P2 IMAD.MOV.U32 R18, RZ, RZ, R92 ;  /* 0x000000ffff122224 */ /* 0x001fe400078e005c */
[----:B------:R-:W-:Y:S01]  /*1cb00*/  @P2 IMAD.MOV.U32 R19, RZ, RZ, R22 ;  /* 0x000000ffff132224 */ /* 0x000fe200078e0016 */
[----:B------:R0:W-:Y:S04]  /*1cb10*/  STL [R1+0x468], R17 ;  /* 0x0004681101007387 */ /* 0x0001e80000100800 */
[----:B------:R1:W3:Y:S03]  /*1cb20*/  @P2 LDG.E.U16 R69, desc[UR24][R18.64] ;  /* 0x0000001812452981 */ /* 0x0002e6000c1e1500 */
[----:B------:R-:W-:-:S02]  /*1cb30*/  @!P4 IMAD.IADD R12, R12, 0x1, -R9 ;  /* 0x000000010c0cc824 */ /* 0x000fc400078e0a09 */
[----:B-1----:R-:W-:Y:S02]  /*1cb40*/  @P2 IMAD.MOV.U32 R18, RZ, RZ, R21 ;  /* 0x000000ffff122224 */ /* 0x002fe400078e0015 */
[----:B------:R-:W-:-:S05]  /*1cb50*/  @P2 IMAD.MOV.U32 R19, RZ, RZ, R17 ;  /* 0x000000ffff132224 */ /* 0x000fca00078e0011 */
[----:B------:R4:W3:Y:S01]  /*1cb60*/  @P2 LDG.E.U16 R80, desc[UR24][R18.64] ;  /* 0x0000001812502981 */ /* 0x0008e2000c1e1500 */
[----:B------:R-:W-:Y:S02]  /*1cb70*/  PRMT R45, RZ, 0x7610, R45 ;  /* 0x00007610ff2d7816 */ /* 0x000fe4000000002d */
[----:B------:R-:W-:Y:S02]  /*1cb80*/  PRMT R55, RZ, 0x7610, R55 ;  /* 0x00007610ff377816 */ /* 0x000fe40000000037 */
[----:B------:R-:W-:Y:S02]  /*1cb90*/  PRMT R68, RZ, 0x7610, R68 ;  /* 0x00007610ff447816 */ /* 0x000fe40000000044 */
[C---:B--2---:R-:W-:Y:S02]  /*1cba0*/  SEL R20, R11.reuse, R93, !P3 ;  /* 0x0000005d0b147207 */ /* 0x044fe40005800000 */
[----:B0-----:R-:W-:-:S03]  /*1cbb0*/  SEL R17, R11, R148, !P3 ;  /* 0x000000940b117207 */ /* 0x001fc60005800000 */
[----:B------:R-:W-:Y:S01]  /*1cbc0*/  IMAD R20, R20, UR4, RZ ;  /* 0x0000000414147c24 */ /* 0x000fe2000f8e02ff */
[----:B------:R-:W0:Y:S01]  /*1cbd0*/  LDCU UR4, c[0x0][0x3b0] ;  /* 0x00007600ff0477ac */ /* 0x000e220008000800 */
[----:B----4-:R-:W-:Y:S01]  /*1cbe0*/  SEL R18, R11, R140, !P3 ;  /* 0x0000008c0b127207 */ /* 0x010fe20005800000 */
[----:B------:R-:W-:Y:S02]  /*1cbf0*/  IMAD R19, R17, UR5, RZ ;  /* 0x0000000511137c24 */ /* 0x000fe4000f8e02ff */
[----:B------:R-:W-:Y:S01]  /*1cc00*/  LEA R140, P4, R20, R8, 0x1 ;  /* 0x00000008148c7211 */ /* 0x000fe200078808ff */
[----:B------:R-:W1:Y:S01]  /*1cc10*/  LDCU UR5, c[0x0][0x3b0] ;  /* 0x00007600ff0577ac */ /* 0x000e620008000800 */
[----:B------:R-:W-:-:S03]  /*1cc20*/  IMAD R21, R18, UR6, RZ ;  /* 0x0000000612157c24 */ /* 0x000fc6000f8e02ff */
[----:B------:R-:W-:Y:S01]  /*1cc30*/  @P2 IMAD.MOV.U32 R18, RZ, RZ, R140 ;  /* 0x000000ffff122224 */ /* 0x000fe200078e008c */
[----:B---3--:R-:W-:Y:S01]  /*1cc40*/  SEL R17, R11, R141, !P3 ;  /* 0x0000008d0b117207 */ /* 0x008fe20005800000 */
[----:B------:R-:W-:Y:S01]  /*1cc50*/  STL [R1+0x474], R140 ;  /* 0x0004748c01007387 */ /* 0x000fe20000100800 */
[----:B------:R-:W-:Y:S01]  /*1cc60*/  LEA.HI.X.SX32 R141, R20, R5, 0x1, P4 ;  /* 0x00000005148d7211 */ /* 0x000fe200020f0eff */
[----:B------:R-:W2:Y:S01]  /*1cc70*/  LDCU UR6, c[0x0][0x3b0] ;  /* 0x00007600ff0677ac */ /* 0x000ea20008000800 */
[----:B------:R-:W-:-:S04]  /*1cc80*/  LEA R92, P4, R19, R8, 0x1 ;  /* 0x00000008135c7211 */ /* 0x000fc800078808ff */
[----:B------:R-:W-:Y:S01]  /*1cc90*/  LEA.HI.X.SX32 R93, R19, R5, 0x1, P4 ;  /* 0x00000005135d7211 */ /* 0x000fe200020f0eff */
[----:B------:R-:W-:-:S05]  /*1cca0*/  @P2 IMAD.MOV.U32 R19, RZ, RZ, R141 ;  /* 0x000000ffff132224 */ /* 0x000fca00078e008d */
[----:B------:R3:W4:Y:S01]  /*1ccb0*/  @P2 LDG.E.U16 R45, desc[UR24][R18.64] ;  /* 0x00000018122d2981 */ /* 0x000722000c1e1500 */
[----:B------:R-:W-:Y:S01]  /*1ccc0*/  IMAD R22, R17, UR12, RZ ;  /* 0x0000000c11167c24 */ /* 0x000fe2000f8e02ff */
[----:B------:R-:W-:Y:S01]  /*1ccd0*/  PRMT R79, RZ, 0x7610, R79 ;  /* 0x00007610ff4f7816 */ /* 0x000fe2000000004f */
[----:B------:R-:W1:Y:S01]  /*1cce0*/  LDCU UR12, c[0x0][0x3b0] ;  /* 0x00007600ff0c77ac */ /* 0x000e620008000800 */
[----:B---3--:R-:W-:Y:S02]  /*1ccf0*/  IMAD.MOV.U32 R18, RZ, RZ, R93 ;  /* 0x000000ffff127224 */ /* 0x008fe400078e005d */
[----:B------:R-:W-:Y:S01]  /*1cd00*/  IMAD.MOV.U32 R19, RZ, RZ, R92 ;  /* 0x000000ffff137224 */ /* 0x000fe200078e005c */
[----:B------:R-:W-:Y:S02]  /*1cd10*/  SEL R20, R11, R7, !P3 ;  /* 0x000000070b147207 */ /* 0x000fe40005800000 */
[----:B------:R-:W-:Y:S02]  /*1cd20*/  LEA R7, P4, R21, R8, 0x1 ;  /* 0x0000000815077211 */ /* 0x000fe400078808ff */
[-C--:B------:R-:W-:Y:S01]  /*1cd30*/  @P2 LOP3.LUT R19, R19, R18.reuse, RZ, 0x3c, !PT ;  /* 0x0000001213132212 */ /* 0x080fe200078e3cff */
[----:B------:R-:W-:Y:S01]  /*1cd40*/  STL [R1+0x470], R141 ;  /* 0x0004708d01007387 */ /* 0x000fe20000100800 */
[----:B------:R-:W-:Y:S01]  /*1cd50*/  LEA.HI.X.SX32 R148, R21, R5, 0x1, P4 ;  /* 0x0000000515947211 */ /* 0x000fe200020f0eff */
[----:B0-----:R-:W-:Y:S01]  /*1cd60*/  IMAD R20, R20, UR4, RZ ;  /* 0x0000000414147c24 */ /* 0x001fe2000f8e02ff */
[C---:B------:R-:W-:Y:S01]  /*1cd70*/  @P2 LOP3.LUT R18, R19.reuse, R18, RZ, 0x3c, !PT ;  /* 0x0000001213122212 */ /* 0x040fe200078e3cff */
[----:B------:R-:W-:Y:S01]  /*1cd80*/  STL [R1+0x47c], R92 ;  /* 0x00047c5c01007387 */ /* 0x000fe20000100800 */
[----:B------:R-:W0:Y:S03]  /*1cd90*/  LDCU UR4, c[0x0][0x3b0] ;  /* 0x00007600ff0477ac */ /* 0x000e260008000800 */
[----:B------:R3:W-:Y:S01]  /*1cda0*/  STL [R1+0x478], R93 ;  /* 0x0004785d01007387 */ /* 0x0007e20000100800 */
[----:B------:R-:W-:-:S03]  /*1cdb0*/  @P2 LOP3.LUT R19, R19, R18, RZ, 0x3c, !PT ;  /* 0x0000001213132212 */ /* 0x000fc600078e3cff */
[----:B------:R-:W-:Y:S01]  /*1cdc0*/  STL [R1+0x484], R7 ;  /* 0x0004840701007387 */ /* 0x000fe20000100800 */
[----:B------:R-:W-:-:S03]  /*1cdd0*/  SEL R17, R11, R6, !P3 ;  /* 0x000000060b117207 */ /* 0x000fc60005800000 */
[----:B------:R0:W2:Y:S01]  /*1cde0*/  @P2 LDG.E.U16 R55, desc[UR24][R18.64] ;  /* 0x0000001812372981 */ /* 0x0000a2000c1e1500 */
[----:B---3--:R-:W-:-:S03]  /*1cdf0*/  LEA R93, P4, R22, R8, 0x1 ;  /* 0x00000008165d7211 */ /* 0x008fc600078808ff */
[----:B------:R-:W3:Y:S01]  /*1ce00*/  LDL.LU R6, [R1+0xae8] ;  /* 0x000ae80001067983 */ /* 0x000ee20000300800 */
[-C--:B------:R-:W-:Y:S02]  /*1ce10*/  LEA.HI.X.SX32 R140, R22, R5.reuse, 0x1, P4 ;  /* 0x00000005168c7211 */ /* 0x080fe400020f0eff */
[C---:B------:R-:W-:Y:S01]  /*1ce20*/  LEA R92, P4, R20.reuse, R8, 0x1 ;  /* 0x00000008145c7211 */ /* 0x040fe200078808ff */
[----:B------:R-:W2:Y:S01]  /*1ce30*/  LDL.LU R141, [R1+0xac4] ;  /* 0x000ac400018d7983 */ /* 0x000ea20000300800 */
[----:B0-----:R-:W-:Y:S02]  /*1ce40*/  @P2 IMAD.MOV.U32 R18, RZ, RZ, R7 ;  /* 0x000000ffff122224 */ /* 0x001fe400078e0007 */
[----:B------:R-:W-:Y:S01]  /*1ce50*/  LEA.HI.X.SX32 R20, R20, R5, 0x1, P4 ;  /* 0x0000000514147211 */ /* 0x000fe200020f0eff */
[----:B------:R0:W-:Y:S01]  /*1ce60*/  STL [R1+0x480], R148 ;  /* 0x0004809401007387 */ /* 0x0001e20000100800 */
[----:B------:R-:W-:-:S03]  /*1ce70*/  @P2 IMAD.MOV.U32 R19, RZ, RZ, R148 ;  /* 0x000000ffff132224 */ /* 0x000fc600078e0094 */
[----:B------:R0:W-:Y:S04]  /*1ce80*/  STL [R1+0x48c], R93 ;  /* 0x00048c5d01007387 */ /* 0x0001e80000100800 */
[----:B------:R1:W-:Y:S04]  /*1ce90*/  STL [R1+0x488], R140 ;  /* 0x0004888c01007387 */ /* 0x0003e80000100800 */
[----:B------:R-:W-:Y:S04]  /*1cea0*/  STL [R1+0x494], R92 ;  /* 0x0004945c01007387 */ /* 0x000fe80000100800 */
[----:B0-----:R-:W5:Y:S04]  /*1ceb0*/  LDL.LU R148, [R1+0xb28] ;  /* 0x000b280001947983 */ /* 0x001f680000300800 */
[----:B------:R-:W2:Y:S04]  /*1cec0*/  LDL.LU R7, [R1+0xacc] ;  /* 0x000acc0001077983 */ /* 0x000ea80000300800 */
[----:B------:R0:W-:Y:S04]  /*1ced0*/  STL [R1+0x490], R20 ;  /* 0x0004901401007387 */ /* 0x0001e80000100800 */
[----:B------:R0:W2:Y:S04]  /*1cee0*/  @P2 LDG.E.U16 R68, desc[UR24][R18.64] ;  /* 0x0000001812442981 */ /* 0x0000a8000c1e1500 */
[----:B------:R-:W2:Y:S01]  /*1cef0*/  LDL.LU R19, [R1+0xae0] ;  /* 0x000ae00001137983 */ /* 0x000ea20000300800 */
[----:B-1----:R-:W-:Y:S01]  /*1cf00*/  IMAD R17, R17, UR5, RZ ;  /* 0x0000000511117c24 */ /* 0x002fe2000f8e02ff */
[----:B------:R-:W1:Y:S04]  /*1cf10*/  LDCU UR5, c[0x0][0x3b0] ;  /* 0x00007600ff0577ac */ /* 0x000e680008000800 */
[----:B------:R-:W-:-:S04]  /*1cf20*/  LEA R21, P4, R17, R8, 0x1 ;  /* 0x0000000811157211 */ /* 0x000fc800078808ff */
[----:B------:R-:W-:Y:S01]  /*1cf30*/  LEA.HI.X.SX32 R22, R17, R5, 0x1, P4 ;  /* 0x0000000511167211 */ /* 0x000fe200020f0eff */
[----:B------:R1:W-:Y:S01]  /*1cf40*/  STL [R1+0x49c], R21 ;  /* 0x00049c1501007387 */ /* 0x0003e20000100800 */
[----:B0-----:R-:W-:-:S03]  /*1cf50*/  @P2 IMAD.MOV.U32 R18, RZ, RZ, R93 ;  /* 0x000000ffff122224 */ /* 0x001fc600078e005d */
[----:B------:R-:W-:Y:S04]  /*1cf60*/  STL [R1+0x498], R22 ;  /* 0x0004981601007387 */ /* 0x000fe80000100800 */
[----:B------:R-:W3:Y:S01]  /*1cf70*/  LDL.LU R93, [R1+0xadc] ;  /* 0x000adc00015d7983 */ /* 0x000ee20000300800 */
[----:B------:R-:W-:Y:S02]  /*1cf80*/  ISETP.GT.U32.AND P4, PT, R9, R13, PT ;  /* 0x0000000d0900720c */ /* 0x000fe40003f84070 */
[----:B------:R-:W-:Y:S02]  /*1cf90*/  PRMT R44, RZ, 0x7610, R44 ;  /* 0x00007610ff2c7816 */ /* 0x000fe4000000002c */
[----:B------:R-:W-:Y:S02]  /*1cfa0*/  PRMT R54, RZ, 0x7610, R54 ;  /* 0x00007610ff367816 */ /* 0x000fe40000000036 */
[----:B------:R-:W-:-:S07]  /*1cfb0*/  PRMT R67, RZ, 0x7610, R67 ;  /* 0x00007610ff437816 */ /* 0x000fce0000000043 */
[----:B------:R-:W-:Y:S01]  /*1cfc0*/  @!P4 IMAD.IADD R13, R13, 0x1, -R9 ;  /* 0x000000010d0dc824 */ /* 0x000fe200078e0a09 */
[----:B------:R-:W-:Y:S02]  /*1cfd0*/  PRMT R78, RZ, 0x7610, R78 ;  /* 0x00007610ff4e7816 */ /* 0x000fe4000000004e */
[----:B--2---:R-:W-:Y:S01]  /*1cfe0*/  SEL R17, R11, R19, !P3 ;  /* 0x000000130b117207 */ /* 0x004fe20005800000 */
[----:B------:R-:W-:Y:S02]  /*1cff0*/  @P2 IMAD.MOV.U32 R19, RZ, RZ, R140 ;  /* 0x000000ffff132224 */ /* 0x000fe400078e008c */
[----:B------:R-:W2:Y:S04]  /*1d000*/  LDL.LU R140, [R1+0xad4] ;  /* 0x000ad400018c7983 */ /* 0x000ea80000300800 */
[----:B------:R0:W4:Y:S02]  /*1d010*/  @P2 LDG.E.U16 R79, desc[UR24][R18.64] ;  /* 0x00000018124f2981 */ /* 0x000124000c1e1500 */
[----:B0-----:R-:W-:-:S02]  /*1d020*/  @P2 IMAD.MOV.U32 R18, RZ, RZ, R92 ;  /* 0x000000ffff122224 */ /* 0x001fc400078e005c */
[----:B------:R-:W-:Y:S02]  /*1d030*/  @P2 IMAD.MOV.U32 R19, RZ, RZ, R20 ;  /* 0x000000ffff132224 */ /* 0x000fe400078e0014 */
[----:B------:R-:W-:-:S03]  /*1d040*/  IMAD R20, R17, UR4, RZ ;  /* 0x0000000411147c24 */ /* 0x000fc6000f8e02ff */
[----:B------:R0:W4:Y:S01]  /*1d050*/  @P2 LDG.E.U16 R44, desc[UR24][R18.64] ;  /* 0x00000018122c2981 */ /* 0x000122000c1e1500 */
[----:B---3--:R-:W-:Y:S01]  /*1d060*/  SEL R17, R11, R6, !P3 ;  /* 0x000000060b117207 */ /* 0x008fe20005800000 */
[----:B------:R-:W3:Y:S01]  /*1d070*/  LDCU UR4, c[0x0][0x3b0] ;  /* 0x00007600ff0477ac */ /* 0x000ee20008000800 */
[----:B------:R-:W-:Y:S01]  /*1d080*/  LEA R6, P4, R20, R8, 0x1 ;  /* 0x0000000814067211 */ /* 0x000fe200078808ff */
[----:B0-----:R-:W-:Y:S02]  /*1d090*/  @P2 IMAD.MOV.U32 R18, RZ, RZ, R21 ;  /* 0x000000ffff122224 */ /* 0x001fe400078e0015 */
[----:B------:R-:W-:-:S05]  /*1d0a0*/  @P2 IMAD.MOV.U32 R19, RZ, RZ, R22 ;  /* 0x000000ffff132224 */ /* 0x000fca00078e0016 */
[----:B------:R0:W4:Y:S01]  /*1d0b0*/  @P2 LDG.E.U16 R54, desc[UR24][R18.64] ;  /* 0x0000001812362981 */ /* 0x000122000c1e1500 */
[----:B-1----:R-:W-:-:S03]  /*1d0c0*/  IMAD R21, R17, UR5, RZ ;  /* 0x0000000511157c24 */ /* 0x002fc6000f8e02ff */
[----:B------:R1:W-:Y:S01]  /*1d0d0*/  STL [R1+0x4a4], R6 ;  /* 0x0004a40601007387 */ /* 0x0003e20000100800 */
[----:B0-----:R-:W-:Y:S01]  /*1d0e0*/  SEL R18, R11, R141, !P3 ;  /* 0x0000008d0b127207 */ /* 0x001fe20005800000 */
[----:B------:R-:W0:Y:S01]  /*1d0f0*/  LDCU UR5, c[0x0][0x3b0] ;  /* 0x00007600ff0577ac */ /* 0x000e220008000800 */
[----:B------:R-:W-:Y:S01]  /*1d100*/  LEA.HI.X.SX32 R19, R20, R5, 0x1, P4 ;  /* 0x0000000514137211 */ /* 0x000fe200020f0eff */
[----:B------:R-:W4:Y:S02]  /*1d110*/  LDL R141, [R1+0x9a4] ;  /* 0x0009a400018d7983 */ /* 0x000f240000100800 */
[----:B------:R-:W-:Y:S01]  /*1d120*/  IMAD R20, R18, UR6, RZ ;  /* 0x0000000612147c24 */ /* 0x000fe2000f8e02ff */
[----:B------:R-:W-:Y:S01]  /*1d130*/  LEA R92, P4, R21, R8, 0x1 ;  /* 0x00000008155c7211 */ /* 0x000fe200078808ff */
[----:B------:R-:W-:Y:S01]  /*1d140*/  @P2 IMAD.MOV.U32 R18, RZ, RZ, R6 ;  /* 0x000000ffff122224 */ /* 0x000fe200078e0006 */
[----:B------:R0:W-:Y:S01]  /*1d150*/  STL [R1+0x4a0], R19 ;  /* 0x0004a01301007387 */ /* 0x0001e20000100800 */
[----:B------:R-:W-:Y:S01]  /*1d160*/  SEL R17, R11, R7, !P3 ;  /* 0x000000070b117207 */ /* 0x000fe20005800000 */
[----:B------:R-:W0:Y:S02]  /*1d170*/  LDCU UR6, c[0x0][0x3b0] ;  /* 0x00007600ff0677ac */ /* 0x000e240008000800 */
[----:B------:R1:W4:Y:S04]  /*1d180*/  @P2 LDG.E.U16 R67, desc[UR24][R18.64] ;  /* 0x0000001812432981 */ /* 0x000328000c1e1500 */
[----:B------:R-:W-:Y:S04]  /*1d190*/  STL [R1+0x4ac], R92 ;  /* 0x0004ac5c01007387 */ /* 0x000fe80000100800 */
[----:B------:R-:W4:Y:S01]  /*1d1a0*/  LDL.LU R7, [R1+0x9b8] ;  /* 0x0009b80001077983 */ /* 0x000f220000300800 */
[----:B-1----:R-:W-:-:S02]  /*1d1b0*/  LEA.HI.X.SX32 R18, R21, R5, 0x1, P4 ;  /* 0x0000000515127211 */ /* 0x002fc400020f0eff */
[----:B------:R-:W-:-:S03]  /*1d1c0*/  LEA R6, P4, R20, R8, 0x1 ;  /* 0x0000000814067211 */ /* 0x000fc600078808ff */
[----:B------:R1:W-:Y:S01]  /*1d1d0*/  STL [R1+0x4a8], R18 ;  /* 0x0004a81201007387 */ /* 0x0003e20000100800 */
[----:B0-----:R-:W-:Y:S01]  /*1d1e0*/  @P2 IMAD.MOV.U32 R19, RZ, RZ, R18 ;  /* 0x000000ffff132224 */ /* 0x001fe200078e0012 */
[----:B------:R-:W-:Y:S02]  /*1d1f0*/  LEA.HI.X.SX32 R22, R20, R5, 0x1, P4 ;  /* 0x0000000514167211 */ /* 0x000fe400020f0eff */
[----:B------:R0:W-:Y:S01]  /*1d200*/  STL [R1+0x4b4], R6 ;  /* 0x0004b40601007387 */ /* 0x0001e20000100800 */
[----:B-1----:R-:W-:-:S03]  /*1d210*/  @P2 IMAD.MOV.U32 R18, RZ, RZ, R92 ;  /* 0x000000ffff122224 */ /* 0x002fc600078e005c */
[----:B------:R1:W-:Y:S04]  /*1d220*/  STL [R1+0x4b0], R22 ;  /* 0x0004b01601007387 */ /* 0x0003e80000100800 */
[----:B------:R0:W4:Y:S02]  /*1d230*/  @P2 LDG.E.U16 R78, desc[UR24][R18.64] ;  /* 0x00000018124e2981 */ /* 0x000124000c1e1500 */
[----:B0-----:R-:W-:Y:S02]  /*1d240*/  @P2 IMAD.MOV.U32 R18, RZ, RZ, R6 ;  /* 0x000000ffff122224 */ /* 0x001fe400078e0006 */
[----:B------:R-:W4:Y:S01]  /*1d250*/  LDL.LU R6, [R1+0x5c8] ;  /* 0x0005c80001067983 */ /* 0x000f220000300800 */
[----:B---3--:R-:W-:Y:S01]  /*1d260*/  IMAD R21, R17, UR4, RZ ;  /* 0x0000000411157c24 */ /* 0x008fe2000f8e02ff */
[----:B------:R-:W-:Y:S01]  /*1d270*/  SEL R17, R11, R93, !P3 ;  /* 0x0000005d0b117207 */ /* 0x000fe20005800000 */
[----:B------:R-:W-:Y:S01]  /*1d280*/  @P2 IMAD.MOV.U32 R19, RZ, RZ, R22 ;  /* 0x000000ffff132224 */ /* 0x000fe200078e0016 */
[----:B------:R-:W-:Y:S01]  /*1d290*/  PRMT R43, RZ, 0x7610, R43 ;  /* 0x00007610ff2b7816 */ /* 0x000fe2000000002b */
[----:B------:R-:W0:Y:S01]  /*1d2a0*/  LDCU UR4, c[0x0][0x3b0] ;  /* 0x00007600ff0477ac */ /* 0x000e220008000800 */
[----:B------:R-:W-:Y:S01]  /*1d2b0*/  LEA R92, P4, R21, R8, 0x1 ;  /* 0x00000008155c7211 */ /* 0x000fe200078808ff */
[----:B-1----:R-:W-:Y:S01]  /*1d2c0*/  IMAD R22, R17, UR12, RZ ;  /* 0x0000000c11167c24 */ /* 0x002fe2000f8e02ff */
[----:B------:R-:W-:Y:S01]  /*1d2d0*/  PRMT R53, RZ, 0x7610, R53 ;  /* 0x00007610ff357816 */ /* 0x000fe20000000035 */
[----:B------:R-:W1:Y:S01]  /*1d2e0*/  LDCU UR12, c[0x0][0x3b0] ;  /* 0x00007600ff0c77ac */ /* 0x000e620008000800 */
[----:B------:R-:W-:Y:S01]  /*1d2f0*/  LEA.HI.X.SX32 R21, R21, R5, 0x1, P4 ;  /* 0x0000000515157211 */ /* 0x000fe200020f0eff */
[----:B------:R3:W-:Y:S04]  /*1d300*/  STL [R1+0x4bc], R92 ;  /* 0x0004bc5c01007387 */ /* 0x0007e80000100800 */
[----:B------:R0:W4:Y:S04]  /*1d310*/  @P2 LDG.E.U16 R43, desc[UR24][R18.64] ;  /* 0x00000018122b2981 */ /* 0x000128000c1e1500 */
[----:B------:R-:W-:Y:S01]  /*1d320*/  STL [R1+0x4b8], R21 ;  /* 0x0004b81501007387 */ /* 0x000fe20000100800 */
[----:B0-----:R-:W-:-:S02]  /*1d330*/  @P2 IMAD.MOV.U32 R18, RZ, RZ, R92 ;  /* 0x000000ffff122224 */ /* 0x001fc400078e005c */
[----:B------:R-:W-:-:S05]  /*1d340*/  @P2 IMAD.MOV.U32 R19, RZ, RZ, R21 ;  /* 0x000000ffff132224 */ /* 0x000fca00078e0015 */
[----:B------:R0:W4:Y:S01]  /*1d350*/  @P2 LDG.E.U16 R53, desc[UR24][R18.64] ;  /* 0x0000001812352981 */ /* 0x000122000c1e1500 */
[----:B------:R-:W-:Y:S02]  /*1d360*/  PRMT R66, RZ, 0x7610, R66 ;  /* 0x00007610ff427816 */ /* 0x000fe40000000042 */
[----:B--2---:R-:W-:Y:S02]  /*1d370*/  SEL R20, R11, R140, !P3 ;  /* 0x0000008c0b147207 */ /* 0x004fe40005800000 */
[----:B------:R-:W-:-:S03]  /*1d380*/  LEA R140, P4, R22, R8, 0x1 ;  /* 0x00000008168c7211 */ /* 0x000fc600078808ff */
[----:B------:R-:W-:Y:S01]  /*1d390*/  IMAD R20, R20, UR5, RZ ;  /* 0x0000000514147c24 */ /* 0x000fe2000f8e02ff */
[----:B0-----:R-:W-:Y:S01]  /*1d3a0*/  LEA.HI.X.SX32 R18, R22, R5, 0x1, P4 ;  /* 0x0000000516127211 */ /* 0x001fe200020f0eff */
[----:B------:R-:W-:Y:S01]  /*1d3b0*/  STL [R1+0x4c4], R140 ;  /* 0x0004c48c01007387 */ /* 0x000fe20000100800 */
[----:B------:R-:W0:Y:S03]  /*1d3c0*/  LDCU UR5, c[0x0][0x3b0] ;  /* 0x00007600ff0577ac */ /* 0x000e260008000800 */
[----:B------:R-:W2:Y:S01]  /*1d3d0*/  LDL R93, [R1+0x9a0] ;  /* 0x0009a000015d7983 */ /* 0x000ea20000100800 */
[----:B---3--:R-:W-:Y:S01]  /*1d3e0*/  LEA R92, P4, R20, R8, 0x1 ;  /* 0x00000008145c7211 */ /* 0x008fe200078808ff */
[----:B------:R-:W-:Y:S02]  /*1d3f0*/  @P2 IMAD.MOV.U32 R19, RZ, RZ, R18 ;  /* 0x000000ffff132224 */ /* 0x000fe400078e0012 */
[----:B------:R3:W-:Y:S04]  /*1d400*/  STL [R1+0x4c0], R18 ;  /* 0x0004c01201007387 */ /* 0x0007e80000100800 */
[----:B------:R0:W-:Y:S01]  /*1d410*/  STL [R1+0x4cc], R92 ;  /* 0x0004cc5c01007387 */ /* 0x0001e20000100800 */
[----:B---3--:R-:W-:-:S03]  /*1d420*/  @P2 IMAD.MOV.U32 R18, RZ, RZ, R140 ;  /* 0x000000ffff122224 */ /* 0x008fc600078e008c */
[----:B------:R-:W3:Y:S04]  /*1d430*/  LDL.LU R140, [R1+0x5c0] ;  /* 0x0005c000018c7983 */ /* 0x000ee80000300800 */
[----:B------:R0:W3:Y:S02]  /*1d440*/  @P2 LDG.E.U16 R66, desc[UR24][R18.64] ;  /* 0x0000001812422981 */ /* 0x0000e4000c1e1500 */
[----:B0-----:R-:W-:Y:S01]  /*1d450*/  IMAD.MOV.U32 R19, RZ, RZ, R92 ;  /* 0x000000ffff137224 */ /* 0x001fe200078e005c */
[----:B------:R-:W-:Y:S02]  /*1d460*/  LEA.HI.X.SX32 R18, R20, R5, 0x1, P4 ;  /* 0x0000000514127211 */ /* 0x000fe400020f0eff */
[----:B----4-:R-:W-:Y:S02]  /*1d470*/  SEL R17, R11, R141, !P3 ;  /* 0x0000008d0b117207 */ /* 0x010fe40005800000 */
[----:B------:R-:W4:Y:S03]  /*1d480*/  LDL.LU R141, [R1+0x5b4] ;  /* 0x0005b400018d7983 */ /* 0x000f260000300800 */
[----:B------:R-:W-:Y:S01]  /*1d490*/  IMAD R21, R17, UR6, RZ ;  /* 0x0000000611157c24 */ /* 0x000fe2000f8e02ff */
[----:B------:R-:W-:Y:S01]  /*1d4a0*/  @P2 LOP3.LUT R19, R19, R18, RZ, 0x3c, !PT ;  /* 0x0000001213132212 */ /* 0x000fe200078e3cff */
[----:B------:R-:W0:Y:S03]  /*1d4b0*/  LDCU UR6, c[0x0][0x3b0] ;  /* 0x00007600ff0677ac */ /* 0x000e260008000800 */
[----:B------:R-:W-:-:S04]  /*1d4c0*/  LEA R92, P4, R21, R8, 0x1 ;  /* 0x00000008155c7211 */ /* 0x000fc800078808ff */
[----:B------:R-:W-:Y:S02]  /*1d4d0*/  LEA.HI.X.SX32 R20, R21, R5, 0x1, P4 ;  /* 0x0000000515147211 */ /* 0x000fe400020f0eff */
[----:B------:R-:W-:Y:S02]  /*1d4e0*/  SEL R17, R11, R7, !P3 ;  /* 0x000000070b117207 */ /* 0x000fe40005800000 */
[----:B------:R-:W4:Y:S03]  /*1d4f0*/  LDL.LU R7, [R1+0x5b0] ;  /* 0x0005b00001077983 */ /* 0x000f260000300800 */
[----:B------:R-:W-:Y:S01]  /*1d500*/  IMAD R22, R17, UR4, RZ ;  /* 0x0000000411167c24 */ /* 0x000fe2000f8e02ff */
[----:B------:R0:W-:Y:S01]  /*1d510*/  STL [R1+0x4c8], R18 ;  /* 0x0004c81201007387 */ /* 0x0001e20000100800 */
[----:B------:R-:W-:Y:S01]  /*1d520*/  PRMT R77, RZ, 0x7610, R77 ;  /* 0x00007610ff4d7816 */ /* 0x000fe2000000004d */
[----:B------:R-:W0:Y:S02]  /*1d530*/  LDCU UR4, c[0x0][0x3b0] ;  /* 0x00007600ff0477ac */ /* 0x000e240008000800 */
[----:B------:R-:W-:Y:S04]  /*1d540*/  STL [R1+0x4d4], R92 ;  /* 0x0004d45c01007387 */ /* 0x000fe80000100800 */
[----:B------:R0:W-:Y:S01]  /*1d550*/  STL [R1+0x4d0], R20 ;  /* 0x0004d01401007387 */ /* 0x0001e20000100800 */
[----:B------:R-:W-:-:S03]  /*1d560*/  SEL R17, R11, R6, !P3 ;  /* 0x000000060b117207 */ /* 0x000fc60005800000 */
[----:B------:R-:W4:Y:S01]  /*1d570*/  LDL.LU R6, [R1+0x5bc] ;  /* 0x0005bc0001067983 */ /* 0x000f220000300800 */
[----:B0-----:R-:W-:-:S04]  /*1d580*/  @P2 LOP3.LUT R18, R19, R18, RZ, 0x3c, !PT ;  /* 0x0000001213122212 */ /* 0x001fc800078e3cff */
[----:B------:R-:W-:Y:S02]  /*1d590*/  @P2 LOP3.LUT R19, R19, R18, RZ, 0x3c, !PT ;  /* 0x0000001213132212 */ /* 0x000fe400078e3cff */
[----:B------:R-:W-:-:S03]  /*1d5a0*/  LEA R21, P4, R22, R8, 0x1 ;  /* 0x0000000816157211 */ /* 0x000fc600078808ff */
[----:B------:R0:W4:Y:S01]  /*1d5b0*/  @P2 LDG.E.U16 R77, desc[UR24][R18.64] ;  /* 0x00000018124d2981 */ /* 0x000122000c1e1500 */
[----:B------:R-:W-:Y:S01]  /*1d5c0*/  PRMT R42, RZ, 0x7610, R42 ;  /* 0x00007610ff2a7816 */ /* 0x000fe2000000002a */
[----:B0-----:R-:W-:Y:S02]  /*1d5d0*/  @P2 IMAD.MOV.U32 R19, RZ, RZ, R20 ;  /* 0x000000ffff132224 */ /* 0x001fe400078e0014 */
[----:B------:R-:W-:Y:S01]  /*1d5e0*/  IMAD R20, R17, UR5, RZ ;  /* 0x0000000511147c24 */ /* 0x000fe2000f8e02ff */
[----:B------:R-:W-:Y:S01]  /*1d5f0*/  PRMT R52, RZ, 0x7610, R52 ;  /* 0x00007610ff347816 */ /* 0x000fe20000000034 */
[----:B------:R-:W-:Y:S01]  /*1d600*/  @P2 IMAD.MOV.U32 R18, RZ, RZ, R92 ;  /* 0x000000ffff122224 */ /* 0x000fe200078e005c */
[----:B------:R-:W-:Y:S01]  /*1d610*/  LEA.HI.X.SX32 R92, R22, R5, 0x1, P4 ;  /* 0x00000005165c7211 */ /* 0x000fe200020f0eff */
[----:B------:R0:W-:Y:S01]  /*1d620*/  STL [R1+0x4dc], R21 ;  /* 0x0004dc1501007387 */ /* 0x0001e20000100800 */
[----:B------:R-:W-:Y:S01]  /*1d630*/  LEA R22, P4, R20, R8, 0x1 ;  /* 0x0000000814167211 */ /* 0x000fe200078808ff */
[----:B------:R-:W0:Y:S02]  /*1d640*/  LDCU UR5, c[0x0][0x3b0] ;  /* 0x00007600ff0577ac */ /* 0x000e240008000800 */
[----:B------:R1:W4:Y:S01]  /*1d650*/  @P2 LDG.E.U16 R42, desc[UR24][R18.64] ;  /* 0x00000018122a2981 */ /* 0x000322000c1e1500 */
[----:B------:R-:W-:Y:S01]  /*1d660*/  PRMT R65, RZ, 0x7610, R65 ;  /* 0x00007610ff417816 */ /* 0x000fe20000000041 */
[----:B-1----:R-:W-:-:S02]  /*1d670*/  @P2 IMAD.MOV.U32 R18, RZ, RZ, R21 ;  /* 0x000000ffff122224 */ /* 0x002fc400078e0015 */
[----:B------:R-:W-:Y:S01]  /*1d680*/  @P2 IMAD.MOV.U32 R19, RZ, RZ, R92 ;  /* 0x000000ffff132224 */ /* 0x000fe200078e005c */
[----:B------:R1:W-:Y:S04]  /*1d690*/  STL [R1+0x4d8], R92 ;  /* 0x0004d85c01007387 */ /* 0x0003e80000100800 */
[----:B------:R0:W4:Y:S02]  /*1d6a0*/  @P2 LDG.E.U16 R52, desc[UR24][R18.64] ;  /* 0x0000001812342981 */ /* 0x000124000c1e1500 */
[----:B0-----:R-:W-:Y:S02]  /*1d6b0*/  @P2 IMAD.MOV.U32 R18, RZ, RZ, R22 ;  /* 0x000000ffff122224 */ /* 0x001fe400078e0016 */
[----:B------:R0:W-:Y:S01]  /*1d6c0*/  STL [R1+0x4e4], R22 ;  /* 0x0004e41601007387 */ /* 0x0001e20000100800 */
[----:B------:R-:W-:-:S02]  /*1d6d0*/  PRMT R76, RZ, 0x7610, R76 ;  /* 0x00007610ff4c7816 */ /* 0x000fc4000000004c */
[----:B------:R-:W-:Y:S02]  /*1d6e0*/  PRMT R41, RZ, 0x7610, R41 ;  /* 0x00007610ff297816 */ /* 0x000fe40000000029 */
[----:B------:R-:W-:Y:S02]  /*1d6f0*/  PRMT R51, RZ, 0x7610, R51 ;  /* 0x00007610ff337816 */ /* 0x000fe40000000033 */
[----:B--2---:R-:W-:Y:S02]  /*1d700*/  SEL R17, R11, R93, !P3 ;  /* 0x0000005d0b117207 */ /* 0x004fe40005800000 */
[----:B------:R-:W-:-:S03]  /*1d710*/  LEA.HI.X.SX32 R93, R20, R5, 0x1, P4 ;  /* 0x00000005145d7211 */ /* 0x000fc600020f0eff */
[----:B------:R-:W-:Y:S01]  /*1d720*/  IMAD R21, R17, UR6, RZ ;  /* 0x0000000611157c24 */ /* 0x000fe2000f8e02ff */
[----:B------:R-:W2:Y:S01]  /*1d730*/  LDCU UR6, c[0x0][0x3b0] ;  /* 0x00007600ff0677ac */ /* 0x000ea20008000800 */
[----:B------:R-:W-:-:S03]  /*1d740*/  @P2 IMAD.MOV.U32 R19, RZ, RZ, R93 ;  /* 0x000000ffff132224 */ /* 0x000fc600078e005d */
[----:B-1----:R-:W-:Y:S02]  /*1d750*/  LEA R92, P4, R21, R8, 0x1 ;  /* 0x00000008155c7211 */ /* 0x002fe400078808ff */
[----:B------:R1:W2:Y:S01]  /*1d760*/  @P2 LDG.E.U16 R65, desc[UR24][R18.64] ;  /* 0x0000001812412981 */ /* 0x0002a2000c1e1500 */
[----:B---3--:R-:W-:-:S03]  /*1d770*/  SEL R20, R11, R140, !P3 ;  /* 0x0000008c0b147207 */ /* 0x008fc60005800000 */
[----:B------:R-:W-:Y:S01]  /*1d780*/  STL [R1+0x4e0], R93 ;  /* 0x0004e05d01007387 */ /* 0x000fe20000100800 */
[----:B-1----:R-:W-:Y:S01]  /*1d790*/  LEA.HI.X.SX32 R18, R21, R5, 0x1, P4 ;  /* 0x0000000515127211 */ /* 0x002fe200020f0eff */
[----:B0-----:R-:W-:Y:S02]  /*1d7a0*/  IMAD R22, R20, UR4, RZ ;  /* 0x0000000414167c24 */ /* 0x001fe4000f8e02ff */
[----:B------:R-:W-:Y:S01]  /*1d7b0*/  STL [R1+0x4ec], R92 ;  /* 0x0004ec5c01007387 */ /* 0x000fe20000100800 */
[----:B------:R-:W0:Y:S01]  /*1d7c0*/  LDCU UR4, c[0x0][0x3b0] ;  /* 0x00007600ff0477ac */ /* 0x000e220008000800 */
[----:B------:R-:W-:Y:S02]  /*1d7d0*/  @P2 IMAD.MOV.U32 R19, RZ, RZ, R18 ;  /* 0x000000ffff132224 */ /* 0x000fe400078e0012 */
[----:B------:R1:W-:Y:S02]  /*1d7e0*/  STL [R1+0x4e8], R18 ;  /* 0x0004e81201007387 */ /* 0x0003e40000100800 */
[----:B-1----:R-:W-:Y:S01]  /*1d7f0*/  @P2 IMAD.MOV.U32 R18, RZ, RZ, R92 ;  /* 0x000000ffff122224 */ /* 0x002fe200078e005c */
[----:B----4-:R-:W-:-:S04]  /*1d800*/  SEL R17, R11, R141, !P3 ;  /* 0x0000008d0b117207 */ /* 0x010fc80005800000 */
[----:B------:R1:W3:Y:S01]  /*1d810*/  @P2 LDG.E.U16 R76, desc[UR24][R18.64] ;  /* 0x00000018124c2981 */ /* 0x0002e2000c1e1500 */
[----:B------:R-:W-:Y:S01]  /*1d820*/  IMAD R21, R17, UR5, RZ ;  /* 0x0000000511157c24 */ /* 0x000fe2000f8e02ff */
[----:B------:R-:W-:Y:S01]  /*1d830*/  PRMT R64, RZ, 0x7610, R64 ;  /* 0x00007610ff407816 */ /* 0x000fe20000000040 */
[----:B------:R-:W4:Y:S01]  /*1d840*/  LDCU UR5, c[0x0][0x3b0] ;  /* 0x00007600ff0577ac */ /* 0x000f220008000800 */
[----:B------:R-:W-:Y:S02]  /*1d850*/  SEL R20, R11, R7, !P3 ;  /* 0x000000070b147207 */ /* 0x000fe40005800000 */
[----:B------:R-:W-:-:S04]  /*1d860*/  LEA R7, P4, R22, R8, 0x1 ;  /* 0x0000000816077211 */ /* 0x000fc800078808ff */
[----:B-1----:R-:W-:Y:S01]  /*1d870*/  LEA.HI.X.SX32 R18, R22, R5, 0x1, P4 ;  /* 0x0000000516127211 */ /* 0x002fe200020f0eff */
[----:B------:R-:W-:Y:S01]  /*1d880*/  STL [R1+0x4f4], R7 ;  /* 0x0004f40701007387 */ /* 0x000fe20000100800 */
[----:B------:R-:W-:-:S03]  /*1d890*/  LEA R22, P4, R21, R8, 0x1 ;  /* 0x0000000815167211 */ /* 0x000fc600078808ff */
[----:B------:R-:W3:Y:S01]  /*1d8a0*/  LDL.LU R93, [R1+0x5ac] ;  /* 0x0005ac00015d7983 */ /* 0x000ee20000300800 */
[----:B------:R-:W-:-:S03]  /*1d8b0*/  @P2 IMAD.MOV.U32 R19, RZ, RZ, R18 ;  /* 0x000000ffff132224 */ /* 0x000fc600078e0012 */
[----:B------:R-:W3:Y:S01]  /*1d8c0*/  LDL.LU R140, [R1+0x5a4] ;  /* 0x0005a400018c7983 */ /* 0x000ee20000300800 */
[----:B------:R-:W-:Y:S01]  /*1d8d0*/  IMAD R20, R20, UR12, RZ ;  /* 0x0000000c14147c24 */ /* 0x000fe2000f8e02ff */
[----:B------:R-:W-:Y:S01]  /*1d8e0*/  LEA.HI.X.SX32 R141, R21, R5, 0x1, P4 ;  /* 0x00000005158d7211 */ /* 0x000fe200020f0eff */
[----:B------:R-:W1:Y:S03]  /*1d8f0*/  LDCU UR12, c[0x0][0x3b0] ;  /* 0x00007600ff0c77ac */ /* 0x000e660008000800 */
[----:B------:R-:W-:Y:S02]  /*1d900*/  LEA R92, P4, R20, R8, 0x1 ;  /* 0x00000008145c7211 */ /* 0x000fe400078808ff */
[----:B------:R-:W-:Y:S02]  /*1d910*/  SEL R17, R11, R6, !P3 ;  /* 0x000000060b117207 */ /* 0x000fe40005800000 */
[----:B------:R-:W3:Y:S04]  /*1d920*/  LDL.LU R6, [R1+0x5a0] ;  /* 0x0005a00001067983 */ /* 0x000ee80000300800 */
[----:B------:R0:W-:Y:S02]  /*1d930*/  STL [R1+0x4f0], R18 ;  /* 0x0004f01201007387 */ /* 0x0001e40000100800 */
[----:B0-----:R-:W-:-:S02]  /*1d940*/  @P2 IMAD.MOV.U32 R18, RZ, RZ, R7 ;  /* 0x000000ffff122224 */ /* 0x001fc400078e0007 */
[----:B------:R-:W-:Y:S04]  /*1d950*/  STL [R1+0x4fc], R22 ;  /* 0x0004fc1601007387 */ /* 0x000fe80000100800 */
[----:B------:R0:W3:Y:S04]  /*1d960*/  @P2 LDG.E.U16 R41, desc[UR24][R18.64] ;  /* 0x0000001812292981 */ /* 0x0000e8000c1e1500 */
[----:B------:R1:W-:Y:S04]  /*1d970*/  STL [R1+0x4f8], R141 ;  /* 0x0004f88d01007387 */ /* 0x0003e80000100800 */
[----:B------:R-:W3:Y:S01]  /*1d980*/  LDL.LU R7, [R1+0x58c] ;  /* 0x00058c0001077983 */ /* 0x000ee20000300800 */
[----:B0-----:R-:W-:-:S02]  /*1d990*/  @P2 IMAD.MOV.U32 R18, RZ, RZ, R22 ;  /* 0x000000ffff122224 */ /* 0x001fc400078e0016 */
[----:B------:R-:W-:Y:S01]  /*1d9a0*/  @P2 IMAD.MOV.U32 R19, RZ, RZ, R141 ;  /* 0x000000ffff132224 */ /* 0x000fe200078e008d */
[----:B------:R-:W-:Y:S04]  /*1d9b0*/  STL [R1+0x504], R92 ;  /* 0x0005045c01007387 */ /* 0x000fe80000100800 */
[----:B-1----:R-:W5:Y:S04]  /*1d9c0*/  LDL.LU R141, [R1+0xb24] ;  /* 0x000b2400018d7983 */ /* 0x002f680000300800 */
[----:B------:R0:W3:Y:S04]  /*1d9d0*/  @P2 LDG.E.U16 R51, desc[UR24][R18.64] ;  /* 0x0000001812332981 */ /* 0x0000e8000c1e1500 */
[----:B------:R-:W3:Y:S01]  /*1d9e0*/  LDL.LU R19, [R1+0x5a8] ;  /* 0x0005a80001137983 */ /* 0x000ee20000300800 */
[----:B--2---:R-:W-:Y:S01]  /*1d9f0*/  IMAD R17, R17, UR6, RZ ;  /* 0x0000000611117c24 */ /* 0x004fe2000f8e02ff */
[----:B------:R-:W-:Y:S01]  /*1da00*/  LEA.HI.X.SX32 R20, R20, R5, 0x1, P4 ;  /* 0x0000000514147211 */ /* 0x000fe200020f0eff */
[----:B0-----:R-:W-:Y:S01]  /*1da10*/  @P2 IMAD.MOV.U32 R18, RZ, RZ, R92 ;  /* 0x000000ffff122224 */ /* 0x001fe200078e005c */
[----:B------:R-:W0:Y:S02]  /*1da20*/  LDCU UR6, c[0x0][0x3b0] ;  /* 0x00007600ff0677ac */ /* 0x000e240008000800 */
[----:B------:R-:W-:-:S04]  /*1da30*/  LEA R21, P4, R17, R8, 0x1 ;  /* 0x0000000811157211 */ /* 0x000fc800078808ff */
[----:B------:R-:W-:Y:S02]  /*1da40*/  LEA.HI.X.SX32 R22, R17, R5, 0x1, P4 ;  /* 0x0000000511167211 */ /* 0x000fe400020f0eff */
[----:B------:R-:W-:Y:S01]  /*1da50*/  ISETP.GT.U32.AND P4, PT, R9, R13, PT ;  /* 0x0000000d0900720c */ /* 0x000fe20003f84070 */
[----:B------:R1:W-:Y:S01]  /*1da60*/  STL [R1+0x500], R20 ;  /* 0x0005001401007387 */ /* 0x0003e20000100800 */
[----:B------:R-:W-:-:S03]  /*1da70*/  PRMT R75, RZ, 0x7610, R75 ;  /* 0x00007610ff4b7816 */ /* 0x000fc6000000004b */
[----:B------:R4:W-:Y:S08]  /*1da80*/  STL [R1+0x50c], R21 ;  /* 0x00050c1501007387 */ /* 0x0009f00000100800 */
[----:B------:R-:W-:Y:S01]  /*1da90*/  @!P4 IMAD.IADD R13, R13, 0x1, -R9 ;  /* 0x000000010d0dc824 */ /* 0x000fe200078e0a09 */
[----:B------:R0:W-:Y:S01]  /*1daa0*/  STL [R1+0x508], R22 ;  /* 0x0005081601007387 */ /* 0x0001e20000100800 */
[----:B------:R-:W-:-:S02]  /*1dab0*/  PRMT R40, RZ, 0x7610, R40 ;  /* 0x00007610ff287816 */ /* 0x000fc40000000028 */
[----:B------:R-:W-:Y:S02]  /*1dac0*/  SEL R115, R11, R115, !P3 ;  /* 0x000000730b737207 */ /* 0x000fe40005800000 */
[----:B------:R-:W-:-:S03]  /*1dad0*/  PRMT R50, RZ, 0x7610, R50 ;  /* 0x00007610ff327816 */ /* 0x000fc60000000032 */
[----:B------:R-:W-:Y:S01]  /*1dae0*/  IMAD R115, R115, UR13, RZ ;  /* 0x0000000d73737c24 */ /* 0x000fe2000f8e02ff */
[----:B------:R-:W-:Y:S02]  /*1daf0*/  PRMT R49, RZ, 0x7610, R49 ;  /* 0x00007610ff317816 */ /* 0x000fe40000000031 */
[----:B------:R-:W-:Y:S02]  /*1db00*/  PRMT R63, RZ, 0x7610, R63 ;  /* 0x00007610ff3f7816 */ /* 0x000fe4000000003f */
[----:B------:R-:W-:Y:S02]  /*1db10*/  PRMT R39, RZ, 0x7610, R39 ;  /* 0x00007610ff277816 */ /* 0x000fe40000000027 */
[----:B------:R-:W-:Y:S01]  /*1db20*/  SEL R113, R11, R113, !P3 ;  /* 0x000000710b717207 */ /* 0x000fe20005800000 */
[----:B------:R-:W-:Y:S01]  /*1db30*/  @!P0 IMAD.MOV R12, RZ, RZ, -R12 ;  /* 0x000000ffff0c8224 */ /* 0x000fe200078e0a0c */
[----:B------:R-:W-:Y:S01]  /*1db40*/  PRMT R38, RZ, 0x7610, R38 ;  /* 0x00007610ff267816 */ /* 0x000fe20000000026 */
[----:B------:R-:W-:Y:S01]  /*1db50*/  @!P5 IMAD.MOV R13, RZ, RZ, -R13 ;  /* 0x000000ffff0dd224 */ /* 0x000fe200078e0a0d */
[----:B------:R-:W-:-:S02]  /*1db60*/  PRMT R36, RZ, 0x7610, R36 ;  /* 0x00007610ff247816 */ /* 0x000fc40000000024 */
[C---:B------:R-:W-:Y:S02]  /*1db70*/  SEL R12, R11.reuse, R12, !P3 ;  /* 0x0000000c0b0c7207 */ /* 0x040fe40005800000 */
[----:B------:R-:W-:Y:S02]  /*1db80*/  SEL R13, R11, R13, !P3 ;  /* 0x0000000d0b0d7207 */ /* 0x000fe40005800000 */
[----:B------:R-:W-:Y:S02]  /*1db90*/  PRMT R37, RZ, 0x7610, R37 ;  /* 0x00007610ff257816 */ /* 0x000fe40000000025 */
[----:B------:R-:W-:Y:S02]  /*1dba0*/  PRMT R34, RZ, 0x7610, R34 ;  /* 0x00007610ff227816 */ /* 0x000fe40000000022 */
[----:B------:R-:W-:Y:S02]  /*1dbb0*/  PRMT R33, RZ, 0x7610, R33 ;  /* 0x00007610ff217816 */ /* 0x000fe40000000021 */
[----:B------:R-:W-:-:S02]  /*1dbc0*/  PRMT R35, RZ, 0x7610, R35 ;  /* 0x00007610ff237816 */ /* 0x000fc40000000023 */
[----:B------:R-:W-:Y:S02]  /*1dbd0*/  PRMT R32, RZ, 0x7610, R32 ;  /* 0x00007610ff207816 */ /* 0x000fe40000000020 */
[----:B------:R-:W-:Y:S02]  /*1dbe0*/  PRMT R31, RZ, 0x7610, R31 ;  /* 0x00007610ff1f7816 */ /* 0x000fe4000000001f */
[----:B------:R-:W-:Y:S02]  /*1dbf0*/  PRMT R30, RZ, 0x7610, R30 ;  /* 0x00007610ff1e7816 */ /* 0x000fe4000000001e */
[----:B---3--:R-:W-:Y:S01]  /*1dc00*/  SEL R17, R11, R19, !P3 ;  /* 0x000000130b117207 */ /* 0x008fe20005800000 */
[----:B------:R-:W-:-:S05]  /*1dc10*/  @P2 IMAD.MOV.U32 R19, RZ, RZ, R20 ;  /* 0x000000ffff132224 */ /* 0x000fca00078e0014 */
[----:B------:R2:W3:Y:S01]  /*1dc20*/  @P2 LDG.E.U16 R64, desc[UR24][R18.64] ;  /* 0x0000001812402981 */ /* 0x0004e2000c1e1500 */
[----:B-1----:R-:W-:Y:S01]  /*1dc30*/  IMAD R20, R17, UR4, RZ ;  /* 0x0000000411147c24 */ /* 0x002fe2000f8e02ff */
[----:B------:R-:W-:Y:S01]  /*1dc40*/  SEL R17, R11, R93, !P3 ;  /* 0x0000005d0b117207 */ /* 0x000fe20005800000 */
[----:B------:R-:W1:Y:S01]  /*1dc50*/  LDCU UR4, c[0x0][0x3b0] ;  /* 0x00007600ff0477ac */ /* 0x000e620008000800 */
[----:B--2---:R-:W-:Y:S02]  /*1dc60*/  @P2 IMAD.MOV.U32 R18, RZ, RZ, R21 ;  /* 0x000000ffff122224 */ /* 0x004fe400078e0015 */
[----:B------:R-:W-:-:S05]  /*1dc70*/  @P2 IMAD.MOV.U32 R19, RZ, RZ, R22 ;  /* 0x000000ffff132224 */ /* 0x000fca00078e0016 */
[----:B------:R2:W3:Y:S01]  /*1dc80*/  @P2 LDG.E.U16 R75, desc[UR24][R18.64] ;  /* 0x00000018124b2981 */ /* 0x0004e2000c1e1500 */
[----:B----4-:R-:W-:Y:S01]  /*1dc90*/  IMAD R21, R17, UR5, RZ ;  /* 0x0000000511157c24 */ /* 0x010fe2000f8e02ff */
[C---:B--2---:R-:W-:Y:S01]  /*1dca0*/  LEA R19, P4, R20.reuse, R8, 0x1 ;  /* 0x0000000814137211 */ /* 0x044fe200078808ff */
[----:B------:R-:W2:Y:S01]  /*1dcb0*/  LDCU UR5, c[0x0][0x3b0] ;  /* 0x00007600ff0577ac */ /* 0x000ea20008000800 */
[C---:B------:R-:W-:Y:S02]  /*1dcc0*/  SEL R18, R11.reuse, R140, !P3 ;  /* 0x0000008c0b127207 */ /* 0x040fe40005800000 */
[----:B------:R-:W-:Y:S01]  /*1dcd0*/  LEA.HI.X.SX32 R92, R20, R5, 0x1, P4 ;  /* 0x00000005145c7211 */ /* 0x000fe200020f0eff */
[----:B------:R4:W-:Y:S02]  /*1dce0*/  STL [R1+0x514], R19 ;  /* 0x0005141301007387 */ /* 0x0009e40000100800 */
[----:B0-----:R-:W-:Y:S01]  /*1dcf0*/  IMAD R22, R18, UR6, RZ ;  /* 0x0000000612167c24 */ /* 0x001fe2000f8e02ff */
[----:B------:R-:W-:Y:S01]  /*1dd00*/  SEL R20, R11, R6, !P3 ;  /* 0x000000060b147207 */ /* 0x000fe20005800000 */
[----:B------:R-:W-:Y:S01]  /*1dd10*/  @P2 IMAD.MOV.U32 R18, RZ, RZ, R19 ;  /* 0x000000ffff122224 */ /* 0x000fe200078e0013 */
[----:B------:R-:W-:Y:S01]  /*1dd20*/  LEA R6, P4, R21, R8, 0x1 ;  /* 0x0000000815067211 */ /* 0x000fe200078808ff */
[----:B------:R0:W-:Y:S01]  /*1dd30*/  STL [R1+0x510], R92 ;  /* 0x0005105c01007387 */ /* 0x0001e20000100800 */
[----:B------:R-:W-:Y:S01]  /*1dd40*/  SEL R17, R11, R7, !P3 ;  /* 0x000000070b117207 */ /* 0x000fe20005800000 */
[----:B------:R-:W0:Y:S01]  /*1dd50*/  LDCU UR6, c[0x0][0x3b0] ;  /* 0x00007600ff0677ac */ /* 0x000e220008000800 */
[----:B----4-:R-:W-:-:S02]  /*1dd60*/  @P2 IMAD.MOV.U32 R19, RZ, RZ, R92 ;  /* 0x000000ffff132224 */ /* 0x010fc400078e005c */
[----:B------:R-:W-:-:S03]  /*1dd70*/  IMAD R20, R20, UR12, RZ ;  /* 0x0000000c14147c24 */ /* 0x000fc6000f8e02ff */
[----:B------:R4:W3:Y:S01]  /*1dd80*/  @P2 LDG.E.U16 R40, desc[UR24][R18.64] ;  /* 0x0000001812282981 */ /* 0x0008e2000c1e1500 */
[----:B-1----:R-:W-:Y:S01]  /*1dd90*/  IMAD R17, R17, UR4, RZ ;  /* 0x0000000411117c24 */ /* 0x002fe2000f8e02ff */
[----:B------:R-:W1:Y:S01]  /*1dda0*/  LDCU UR4, c[0x0][0x3b0] ;  /* 0x00007600ff0477ac */ /* 0x000e620008000800 */
[-C--:B----4-:R-:W-:Y:S02]  /*1ddb0*/  LEA.HI.X.SX32 R18, R21, R5.reuse, 0x1, P4 ;  /* 0x0000000515127211 */ /* 0x090fe400020f0eff */
[CC--:B0-----:R-:W-:Y:S01]  /*1ddc0*/  LEA R92, P4, R22.reuse, R8.reuse, 0x1 ;  /* 0x00000008165c7211 */ /* 0x0c1fe200078808ff */
[----:B------:R-:W-:Y:S03]  /*1ddd0*/  STL [R1+0x51c], R6 ;  /* 0x00051c0601007387 */ /* 0x000fe60000100800 */
[----:B------:R-:W-:Y:S02]  /*1dde0*/  LEA.HI.X.SX32 R93, R22, R5, 0x1, P4 ;  /* 0x00000005165d7211 */ /* 0x000fe400020f0eff */
[----:B------:R-:W-:Y:S01]  /*1ddf0*/  LEA R7, P4, R20, R8, 0x1 ;  /* 0x0000000814077211 */ /* 0x000fe200078808ff */
[----:B------:R0:W-:Y:S01]  /*1de00*/  STL [R1+0x518], R18 ;  /* 0x0005181201007387 */ /* 0x0001e20000100800 */
[----:B------:R-:W-:-:S02]  /*1de10*/  @P2 IMAD.MOV.U32 R19, RZ, RZ, R18 ;  /* 0x000000ffff132224 */ /* 0x000fc400078e0012 */
[----:B------:R-:W-:Y:S01]  /*1de20*/  LEA.HI.X.SX32 R140, R20, R5, 0x1, P4 ;  /* 0x00000005148c7211 */ /* 0x000fe200020f0eff */
[----:B------:R4:W-:Y:S01]  /*1de30*/  STL [R1+0x524], R92 ;  /* 0x0005245c01007387 */ /* 0x0009e20000100800 */
[----:B0-----:R-:W-:Y:S01]  /*1de40*/  @P2 IMAD.MOV.U32 R18, RZ, RZ, R6 ;  /* 0x000000ffff122224 */ /* 0x001fe200078e0006 */
[----:B------:R-:W-:-:S04]  /*1de50*/  LEA R6, P4, R17, R8, 0x1 ;  /* 0x0000000811067211 */ /* 0x000fc800078808ff */
[----:B------:R0:W3:Y:S01]  /*1de60*/  @P2 LDG.E.U16 R50, desc[UR24][R18.64] ;  /* 0x0000001812322981 */ /* 0x0000e2000c1e1500 */
[----:B------:R-:W-:-:S03]  /*1de70*/  LEA.HI.X.SX32 R17, R17, R5, 0x1, P4 ;  /* 0x0000000511117211 */ /* 0x000fc600020f0eff */
[----:B------:R1:W-:Y:S01]  /*1de80*/  STL [R1+0x520], R93 ;  /* 0x0005205d01007387 */ /* 0x0003e20000100800 */
[----:B0-----:R-:W-:Y:S01]  /*1de90*/  @P2 IMAD.MOV.U32 R18, RZ, RZ, R92 ;  /* 0x000000ffff122224 */ /* 0x001fe200078e005c */
[----:B----4-:R-:W-:Y:S01]  /*1dea0*/  LEA R92, P4, R115, R8, 0x1 ;  /* 0x00000008735c7211 */ /* 0x010fe200078808ff */
[----:B------:R-:W-:-:S03]  /*1deb0*/  @P2 IMAD.MOV.U32 R19, RZ, RZ, R93 ;  /* 0x000000ffff132224 */ /* 0x000fc600078e005d */
[----:B-1----:R-:W-:Y:S02]  /*1dec0*/  LEA.HI.X.SX32 R93, R115, R5, 0x1, P4 ;  /* 0x00000005735d7211 */ /* 0x002fe400020f0eff */
[----:B------:R-:W-:Y:S01]  /*1ded0*/  ISETP.GT.U32.AND P4, PT, R9, R14, PT ;  /* 0x0000000e0900720c */ /* 0x000fe20003f84070 */
[----:B------:R0:W4:Y:S02]  /*1dee0*/  @P2 LDG.E.U16 R49, desc[UR24][R18.64] ;  /* 0x0000001812312981 */ /* 0x000124000c1e1500 */
[----:B0-----:R-:W-:Y:S02]  /*1def0*/  @P2 IMAD.MOV.U32 R18, RZ, RZ, R7 ;  /* 0x000000ffff122224 */ /* 0x001fe400078e0007 */
[----:B------:R-:W-:-:S05]  /*1df00*/  @P2 IMAD.MOV.U32 R19, RZ, RZ, R140 ;  /* 0x000000ffff132224 */ /* 0x000fca00078e008c */
[----:B------:R0:W3:Y:S03]  /*1df10*/  @P2 LDG.E.U16 R63, desc[UR24][R18.64] ;  /* 0x00000018123f2981 */ /* 0x0000e6000c1e1500 */
[----:B------:R-:W-:Y:S02]  /*1df20*/  @!P4 IMAD.IADD R14, R14, 0x1, -R9 ;  /* 0x000000010e0ec824 */ /* 0x000fe400078e0a09 */
[----:B------:R-:W-:Y:S01]  /*1df30*/  IMAD R113, R113, UR4, RZ ;  /* 0x0000000471717c24 */ /* 0x000fe2000f8e02ff */
[----:B------:R-:W-:Y:S01]  /*1df40*/  STL [R1+0x52c], R7 ;  /* 0x00052c0701007387 */ /* 0x000fe20000100800 */
[----:B------:R-:W1:Y:S01]  /*1df50*/  LDCU UR4, c[0x0][0x3b0] ;  /* 0x00007600ff0477ac */ /* 0x000e620008000800 */
[----:B0-----:R-:W-:Y:S02]  /*1df60*/  @P2 IMAD.MOV.U32 R18, RZ, RZ, R6 ;  /* 0x000000ffff122224 */ /* 0x001fe400078e0006 */
[----:B------:R-:W-:Y:S01]  /*1df70*/  @P2 IMAD.MOV.U32 R19, RZ, RZ, R17 ;  /* 0x000000ffff132224 */ /* 0x000fe200078e0011 */
[----:B------:R-:W-:Y:S04]  /*1df80*/  STL [R1+0x528], R140 ;  /* 0x0005288c01007387 */ /* 0x000fe80000100800 */
[----:B------:R0:W3:Y:S01]  /*1df90*/  @P2 LDG.E.U16 R39, desc[UR24][R18.64] ;  /* 0x0000001812272981 */ /* 0x0000e2000c1e1500 */
[----:B------:R-:W-:-:S03]  /*1dfa0*/  ISETP.GT.U32.AND P0, PT, R9, R14, PT ;  /* 0x0000000e0900720c */ /* 0x000fc60003f04070 */
[----:B------:R-:W-:Y:S01]  /*1dfb0*/  STL [R1+0x534], R6 ;  /* 0x0005340601007387 */ /* 0x000fe20000100800 */
[----:B------:R-:W-:-:S03]  /*1dfc0*/  LEA R115, P4, R113, R8, 0x1 ;  /* 0x0000000871737211 */ /* 0x000fc600078808ff */
[----:B------:R1:W-:Y:S01]  /*1dfd0*/  STL [R1+0x530], R17 ;  /* 0x0005301101007387 */ /* 0x0003e20000100800 */
[----:B0-----:R-:W-:Y:S01]  /*1dfe0*/  SEL R18, R11, R16, !P3 ;  /* 0x000000100b127207 */ /* 0x001fe20005800000 */
[----:B------:R-:W-:-:S04]  /*1dff0*/  @P2 IMAD.MOV.U32 R16, RZ, RZ, R92 ;  /* 0x000000ffff102224 */ /* 0x000fc800078e005c */
[----:B--2---:R-:W-:Y:S02]  /*1e000*/  IMAD R18, R18, UR5, RZ ;  /* 0x0000000512127c24 */ /* 0x004fe4000f8e02ff */
[----:B-1----:R-:W-:Y:S01]  /*1e010*/  @P2 IMAD.MOV.U32 R17, RZ, RZ, R93 ;  /* 0x000000ffff112224 */ /* 0x002fe200078e005d */
[----:B------:R0:W-:Y:S01]  /*1e020*/  STL [R1+0x53c], R92 ;  /* 0x00053c5c01007387 */ /* 0x0001e20000100800 */
[----:B------:R-:W1:Y:S03]  /*1e030*/  LDCU UR5, c[0x0][0x3b0] ;  /* 0x00007600ff0577ac */ /* 0x000e660008000800 */
[----:B------:R2:W3:Y:S04]  /*1e040*/  @P2 LDG.E.U16 R38, desc[UR24][R16.64] ;  /* 0x0000001810262981 */ /* 0x0004e8000c1e1500 */
[----:B------:R-:W5:Y:S01]  /*1e050*/  LDL.LU R140, [R1+0xb20] ;  /* 0x000b2000018c7983 */ /* 0x000f620000300800 */
[----:B------:R-:W-:-:S03]  /*1e060*/  IMAD R12, R12, UR6, RZ ;  /* 0x000000060c0c7c24 */ /* 0x000fc6000f8e02ff */
[----:B------:R-:W3:Y:S01]  /*1e070*/  LDL.LU R7, [R1+0xb1c] ;  /* 0x000b1c0001077983 */ /* 0x000ee20000300800 */
[----:B--2---:R-:W-:Y:S02]  /*1e080*/  LEA.HI.X.SX32 R17, R113, R5, 0x1, P4 ;  /* 0x0000000571117211 */ /* 0x004fe400020f0eff */
[----:B0-----:R-:W-:Y:S01]  /*1e090*/  LEA R92, P4, R18, R8, 0x1 ;  /* 0x00000008125c7211 */ /* 0x001fe200078808ff */
[----:B------:R0:W-:Y:S01]  /*1e0a0*/  STL [R1+0x538], R93 ;  /* 0x0005385d01007387 */ /* 0x0001e20000100800 */
[----:B------:R-:W-:Y:S02]  /*1e0b0*/  @P2 IMAD.MOV.U32 R16, RZ, RZ, R115 ;  /* 0x000000ffff102224 */ /* 0x000fe400078e0073 */
[----:B------:R-:W-:Y:S01]  /*1e0c0*/  @!P0 IMAD.IADD R14, R14, 0x1, -R9 ;  /* 0x000000010e0e8824 */ /* 0x000fe200078e0a09 */
[----:B------:R-:W2:Y:S01]  /*1e0d0*/  LDL.LU R6, [R1+0xb18] ;  /* 0x000b180001067983 */ /* 0x000ea20000300800 */
[----:B------:R-:W-:-:S03]  /*1e0e0*/  ISETP.GT.U32.AND P0, PT, R9, R15, PT ;  /* 0x0000000f0900720c */ /* 0x000fc60003f04070 */
[----:B------:R-:W-:Y:S01]  /*1e0f0*/  STL [R1+0x544], R115 ;  /* 0x0005447301007387 */ /* 0x000fe20000100800 */
[----:B0-----:R-:W-:-:S03]  /*1e100*/  LEA.HI.X.SX32 R93, R18, R5, 0x1, P4 ;  /* 0x00000005125d7211 */ /* 0x001fc600020f0eff */
[----:B------:R0:W-:Y:S01]  /*1e110*/  STL [R1+0x540], R17 ;  /* 0x0005401101007387 */ /* 0x0001e20000100800 */
[----:B------:R-:W-:Y:S01]  /*1e120*/  IMAD R18, R13, UR4, RZ ;  /* 0x000000040d127c24 */ /* 0x000fe2000f8e02ff */
[----:B------:R-:W1:Y:S02]  /*1e130*/  LDCU UR4, c[0x0][0x3b0] ;  /* 0x00007600ff0477ac */ /* 0x000e640008000800 */
[----:B------:R-:W-:Y:S01]  /*1e140*/  STL [R1+0x54c], R92 ;  /* 0x00054c5c01007387 */ /* 0x000fe20000100800 */
[----:B------:R-:W-:-:S03]  /*1e150*/  @!P6 IMAD.MOV R14, RZ, RZ, -R14 ;  /* 0x000000ffff0ee224 */ /* 0x000fc600078e0a0e */
[----:B------:R0:W2:Y:S01]  /*1e160*/  @P2 LDG.E.U16 R36, desc[UR24][R16.64] ;  /* 0x0000001810242981 */ /* 0x0000a2000c1e1500 */
[----:B------:R-:W-:-:S03]  /*1e170*/  VIADD R13, R0, 0xe4 ;  /* 0x000000e4000d7836 */ /* 0x000fc60000000000 */
[----:B------:R1:W-:Y:S01]  /*1e180*/  STL [R1+0x548], R93 ;  /* 0x0005485d01007387 */ /* 0x0003e20000100800 */
[----:B0-----:R-:W-:Y:S02]  /*1e190*/  @P2 IMAD.MOV.U32 R17, RZ, RZ, R93 ;  /* 0x000000ffff112224 */ /* 0x001fe400078e005d */
[----:B------:R-:W-:Y:S01]  /*1e1a0*/  @P2 IMAD.MOV.U32 R16, RZ, RZ, R92 ;  /* 0x000000ffff102224 */ /* 0x000fe200078e005c */
[C---:B-1----:R-:W-:Y:S02]  /*1e1b0*/  LEA R93, P4, R12.reuse, R8, 0x1 ;  /* 0x000000080c5d7211 */ /* 0x042fe400078808ff */
[----:B------:R-:W-:Y:S02]  /*1e1c0*/  SEL R14, R11, R14, !P3 ;  /* 0x0000000e0b0e7207 */ /* 0x000fe40005800000 */
[----:B------:R0:W2:Y:S01]  /*1e1d0*/  @P2 LDG.E.U16 R37, desc[UR24][R16.64] ;  /* 0x0000001810252981 */ /* 0x0000a2000c1e1500 */
[----:B------:R-:W-:Y:S02]  /*1e1e0*/  LEA.HI.X.SX32 R113, R12, R5, 0x1, P4 ;  /* 0x000000050c717211 */ /* 0x000fe400020f0eff */
[----:B------:R-:W-:-:S02]  /*1e1f0*/  LEA R92, P4, R18, R8, 0x1 ;  /* 0x00000008125c7211 */ /* 0x000fc400078808ff */
[----:B------:R-:W-:Y:S01]  /*1e200*/  IABS R12, R13 ;  /* 0x0000000d000c7213 */ /* 0x000fe20000000000 */
[----:B------:R1:W-:Y:S01]  /*1e210*/  STL [R1+0x554], R93 ;  /* 0x0005545d01007387 */ /* 0x0003e20000100800 */
[----:B------:R-:W-:Y:S02]  /*1e220*/  @!P0 IMAD.IADD R15, R15, 0x1, -R9 ;  /* 0x000000010f0f8824 */ /* 0x000fe400078e0a09 */
[----:B0-----:R-:W-:Y:S02]  /*1e230*/  @P2 IMAD.MOV.U32 R16, RZ, RZ, R93 ;  /* 0x000000ffff102224 */ /* 0x001fe400078e005d */
[----:B------:R-:W-:Y:S01]  /*1e240*/  @P2 IMAD.MOV.U32 R17, RZ, RZ, R113 ;  /* 0x000000ffff112224 */ /* 0x000fe200078e0071 */
[----:B-1----:R-:W-:Y:S01]  /*1e250*/  LEA.HI.X.SX32 R93, R18, R5, 0x1, P4 ;  /* 0x00000005125d7211 */ /* 0x002fe200020f0eff */
[----:B------:R-:W-:Y:S01]  /*1e260*/  IMAD R18, R14, UR5, RZ ;  /* 0x000000050e127c24 */ /* 0x000fe2000f8e02ff */
[----:B------:R-:W-:Y:S01]  /*1e270*/  ISETP.GT.U32.AND P0, PT, R9, R15, PT ;  /* 0x0000000f0900720c */ /* 0x000fe20003f04070 */
[----:B------:R-:W-:Y:S01]  /*1e280*/  IMAD.HI.U32 R14, R10, R12, RZ ;  /* 0x0000000c0a0e7227 */ /* 0x000fe200078e00ff */
[----:B------:R-:W-:Y:S01]  /*1e290*/  STL [R1+0x550], R113 ;  /* 0x0005507101007387 */ /* 0x000fe20000100800 */
[----:B------:R-:W-:Y:S01]  /*1e2a0*/  ISETP.GE.AND P4, PT, R91, RZ, PT ;  /* 0x000000ff5b00720c */ /* 0x000fe20003f86270 */
[----:B------:R-:W0:Y:S01]  /*1e2b0*/  LDCU UR5, c[0x0][0x3b0] ;  /* 0x00007600ff0577ac */ /* 0x000e220008000800 */
[----:B------:R-:W-:Y:S01]  /*1e2c0*/  IMAD.MOV R14, RZ, RZ, -R14 ;  /* 0x000000ffff0e7224 */ /* 0x000fe200078e0a0e */
[----:B------:R1:W2:Y:S03]  /*1e2d0*/  @P2 LDG.E.U16 R34, desc[UR24][R16.64] ;  /* 0x0000001810222981 */ /* 0x0002a6000c1e1500 */
[----:B------:R-:W-:Y:S01]  /*1e2e0*/  IMAD R12, R9, R14, R12 ;  /* 0x0000000e090c7224 */ /* 0x000fe200078e020c */
[----:B------:R0:W-:Y:S01]  /*1e2f0*/  STL [R1+0x55c], R92 ;  /* 0x00055c5c01007387 */ /* 0x0001e20000100800 */
[----:B-1----:R-:W-:-:S03]  /*1e300*/  @P2 IMAD.MOV.U32 R16, RZ, RZ, R92 ;  /* 0x000000ffff102224 */ /* 0x002fc600078e005c */
[----:B------:R1:W-:Y:S01]  /*1e310*/  STL [R1+0x558], R93 ;  /* 0x0005585d01007387 */ /* 0x0003e20000100800 */
[----:B0-----:R-:W-:Y:S01]  /*1e320*/  LEA R92, P5, R18, R8, 0x1 ;  /* 0x00000008125c7211 */ /* 0x001fe200078a08ff */
[----:B------:R-:W-:Y:S02]  /*1e330*/  @P2 IMAD.MOV.U32 R17, RZ, RZ, R93 ;  /* 0x000000ffff112224 */ /* 0x000fe400078e005d */
[----:B------:R-:W-:Y:S02]  /*1e340*/  @!P0 IMAD.IADD R15, R15, 0x1, -R9 ;  /* 0x000000010f0f8824 */ /* 0x000fe400078e0a09 */
[----:B------:R-:W-:Y:S01]  /*1e350*/  VIADD R14, R0, 0xe5 ;  /* 0x000000e5000e7836 */ /* 0x000fe20000000000 */
[----:B------:R0:W2:Y:S01]  /*1e360*/  @P2 LDG.E.U16 R33, desc[UR24][R16.64] ;  /* 0x0000001810212981 */ /* 0x0000a2000c1e1500 */
[----:B-1----:R-:W-:Y:S02]  /*1e370*/  LEA.HI.X.SX32 R93, R18, R5, 0x1, P5 ;  /* 0x00000005125d7211 */ /* 0x002fe400028f0eff */
[----:B------:R-:W-:Y:S01]  /*1e380*/  ISETP.GT.U32.AND P5, PT, R9, R12, PT ;  /* 0x0000000c0900720c */ /* 0x000fe20003fa4070 */
[----:B------:R-:W-:Y:S01]  /*1e390*/  @!P4 IMAD.MOV R15, RZ, RZ, -R15 ;  /* 0x000000ffff0fc224 */ /* 0x000fe200078e0a0f */
[----:B------:R-:W-:-:S02]  /*1e3a0*/  ISETP.GE.AND P0, PT, R13, RZ, PT ;  /* 0x000000ff0d00720c */ /* 0x000fc40003f06270 */
[----:B------:R-:W-:Y:S02]  /*1e3b0*/  IABS R13, R14 ;  /* 0x0000000e000d7213 */ /* 0x000fe40000000000 */
[----:B------:R-:W-:Y:S01]  /*1e3c0*/  SEL R15, R11, R15, !P3 ;  /* 0x0000000f0b0f7207 */ /* 0x000fe20005800000 */
[----:B0-----:R-:W-:Y:S02]  /*1e3d0*/  @P2 IMAD.MOV.U32 R16, RZ, RZ, R92 ;  /* 0x000000ffff102224 */ /* 0x001fe400078e005c */
[----:B------:R-:W-:-:S04]  /*1e3e0*/  @P2 IMAD.MOV.U32 R17, RZ, RZ, R93 ;  /* 0x000000ffff112224 */ /* 0x000fc800078e005d */
[----:B------:R-:W-:Y:S01]  /*1e3f0*/  @!P5 IMAD.IADD R12, R12, 0x1, -R9 ;  /* 0x000000010c0cd824 */ /* 0x000fe200078e0a09 */
[----:B------:R0:W2:Y:S04]  /*1e400*/  @P2 LDG.E.U16 R35, desc[UR24][R16.64] ;  /* 0x0000001810232981 */ /* 0x0000a8000c1e1500 */
[----:B------:R-:W-:Y:S01]  /*1e410*/  ISETP.GT.U32.AND P5, PT, R9, R12, PT ;  /* 0x0000000c0900720c */ /* 0x000fe20003fa4070 */
[----:B0-----:R-:W-:Y:S01]  /*1e420*/  IMAD R16, R15, UR4, RZ ;  /* 0x000000040f107c24 */ /* 0x001fe2000f8e02ff */
[----:B------:R-:W0:Y:S01]  /*1e430*/  LDCU UR4, c[0x0][0x3b0] ;  /* 0x00007600ff0477ac */ /* 0x000e220008000800 */
[----:B------:R-:W-:-:S04]  /*1e440*/  IMAD.HI.U32 R15, R10, R13, RZ ;  /* 0x0000000d0a0f7227 */ /* 0x000fc800078e00ff */
[----:B------:R-:W-:-:S04]  /*1e450*/  IMAD.MOV R15, RZ, RZ, -R15 ;  /* 0x000000ffff0f7224 */ /* 0x000fc800078e0a0f */
[----:B------:R-:W-:Y:S01]  /*1e460*/  IMAD R13, R9, R15, R13 ;  /* 0x0000000f090d7224 */ /* 0x000fe200078e020d */
[----:B------:R-:W-:Y:S01]  /*1e470*/  LEA R18, P4, R16, R8, 0x1 ;  /* 0x0000000810127211 */ /* 0x000fe200078808ff */
[----:B------:R-:W-:-:S03]  /*1e480*/  @!P5 IMAD.IADD R12, R12, 0x1, -R9 ;  /* 0x000000010c0cd824 */ /* 0x000fc600078e0a09 */
[----:B------:R-:W-:Y:S02]  /*1e490*/  ISETP.GT.U32.AND P5, PT, R9, R13, PT ;  /* 0x0000000d0900720c */ /* 0x000fe40003fa4070 */
[----:B------:R-:W-:Y:S02]  /*1e4a0*/  LEA.HI.X.SX32 R91, R16, R5, 0x1, P4 ;  /* 0x00000005105b7211 */ /* 0x000fe400020f0eff */
[----:B------:R-:W-:Y:S01]  /*1e4b0*/  ISETP.GE.AND P4, PT, R14, RZ, PT ;  /* 0x000000ff0e00720c */ /* 0x000fe20003f86270 */
[----:B------:R-:W-:Y:S02]  /*1e4c0*/  VIADD R14, R0, 0xe6 ;  /* 0x000000e6000e7836 */ /* 0x000fe40000000000 */
[----:B------:R-:W-:Y:S02]  /*1e4d0*/  @P2 IMAD.MOV.U32 R16, RZ, RZ, R18 ;  /* 0x000000ffff102224 */ /* 0x000fe400078e0012 */
[----:B------:R-:W-:Y:S01]  /*1e4e0*/  @P2 IMAD.MOV.U32 R17, RZ, RZ, R91 ;  /* 0x000000ffff112224 */ /* 0x000fe200078e005b */
[----:B------:R-:W-:Y:S01]  /*1e4f0*/  IABS R15, R14 ;  /* 0x0000000e000f7213 */ /* 0x000fe20000000000 */
[----:B------:R-:W-:-:S02]  /*1e500*/  @!P0 IMAD.MOV R12, RZ, RZ, -R12 ;  /* 0x000000ffff0c8224 */ /* 0x000fc400078e0a0c */
[----:B------:R-:W-:Y:S01]  /*1e510*/  @!P5 IMAD.IADD R13, R13, 0x1, -R9 ;  /* 0x000000010d0dd824 */ /* 0x000fe200078e0a09 */
[----:B------:R1:W2:Y:S04]  /*1e520*/  @P2 LDG.E.U16 R32, desc[UR24][R16.64] ;  /* 0x0000001810202981 */ /* 0x0002a8000c1e1500 */
[----:B------:R-:W-:Y:S02]  /*1e530*/  ISETP.GT.U32.AND P5, PT, R9, R13, PT ;  /* 0x0000000d0900720c */ /* 0x000fe40003fa4070 */
[----:B-1----:R-:W-:Y:S01]  /*1e540*/  SEL R16, R11, R12, !P3 ;  /* 0x0000000c0b107207 */ /* 0x002fe20005800000 */
[----:B------:R-:W-:-:S04]  /*1e550*/  IMAD.MOV.U32 R12, RZ, RZ, R15 ;  /* 0x000000ffff0c7224 */ /* 0x000fc800078e000f */
[----:B------:R-:W-:-:S04]  /*1e560*/  IMAD.HI.U32 R15, R10, R12, RZ ;  /* 0x0000000c0a0f7227 */ /* 0x000fc800078e00ff */
[----:B------:R-:W-:Y:S02]  /*1e570*/  IMAD.MOV R15, RZ, RZ, -R15 ;  /* 0x000000ffff0f7224 */ /* 0x000fe400078e0a0f */
[----:B0-----:R-:W-:Y:S01]  /*1e580*/  IMAD R16, R16, UR4, RZ ;  /* 0x0000000410107c24 */ /* 0x001fe2000f8e02ff */
[----:B------:R-:W-:Y:S01]  /*1e590*/  STL [R1+0x564], R92 ;  /* 0x0005645c01007387 */ /* 0x000fe20000100800 */
[----:B------:R-:W-:Y:S01]  /*1e5a0*/  IMAD R12, R9, R15, R12 ;  /* 0x0000000f090c7224 */ /* 0x000fe200078e020c */
[----:B------:R-:W0:Y:S02]  /*1e5b0*/  LDCU UR4, c[0x0][0x3b0] ;  /* 0x00007600ff0477ac */ /* 0x000e240008000800 */
[----:B------:R-:W-:Y:S01]  /*1e5c0*/  STL [R1+0x560], R93 ;  /* 0x0005605d01007387 */ /* 0x000fe20000100800 */
[----:B------:R-:W-:Y:S01]  /*1e5d0*/  @!P5 IMAD.IADD R13, R13, 0x1, -R9 ;  /* 0x000000010d0dd824 */ /* 0x000fe200078e0a09 */
[----:B------:R-:W-:Y:S02]  /*1e5e0*/  ISETP.GT.U32.AND P5, PT, R9, R12, PT ;  /* 0x0000000c0900720c */ /* 0x000fe40003fa4070 */
[----:B------:R1:W-:Y:S04]  /*1e5f0*/  STL [R1+0x56c], R18 ;  /* 0x00056c1201007387 */ /* 0x0003e80000100800 */
[----:B------:R0:W-:Y:S01]  /*1e600*/  STL [R1+0x568], R91 ;  /* 0x0005685b01007387 */ /* 0x0001e20000100800 */
[----:B-1----:R-:W-:-:S04]  /*1e610*/  LEA R18, P0, R16, R8, 0x1 ;  /* 0x0000000810127211 */ /* 0x002fc800078008ff */
[----:B0-----:R-:W-:Y:S02]  /*1e620*/  LEA.HI.X.SX32 R91, R16, R5, 0x1, P0 ;  /* 0x00000005105b7211 */ /* 0x001fe400000f0eff */
[----:B------:R-:W-:Y:S01]  /*1e630*/  ISETP.GE.AND P0, PT, R14, RZ, PT ;  /* 0x000000ff0e00720c */ /* 0x000fe20003f06270 */
[----:B------:R-:W-:Y:S02]  /*1e640*/  VIADD R14, R0, 0xe7 ;  /* 0x000000e7000e7836 */ /* 0x000fe40000000000 */
[----:B------:R-:W-:Y:S02]  /*1e650*/  @P2 IMAD.MOV.U32 R16, RZ, RZ, R18 ;  /* 0x000000ffff102224 */ /* 0x000fe400078e0012 */
[----:B------:R-:W-:Y:S01]  /*1e660*/  @P2 IMAD.MOV.U32 R17, RZ, RZ, R91 ;  /* 0x000000ffff112224 */ /* 0x000fe200078e005b */
[----:B------:R-:W-:Y:S01]  /*1e670*/  IABS R15, R14 ;  /* 0x0000000e000f7213 */ /* 0x000fe20000000000 */
[----:B------:R-:W-:Y:S02]  /*1e680*/  @!P4 IMAD.MOV R13, RZ, RZ, -R13 ;  /* 0x000000ffff0dc224 */ /* 0x000fe400078e0a0d */
[----:B------:R-:W-:Y:S01]  /*1e690*/  @!P5 IMAD.IADD R12, R12, 0x1, -R9 ;  /* 0x000000010c0cd824 */ /* 0x000fe200078e0a09 */
[----:B------:R0:W2:Y:S04]  /*1e6a0*/  @P2 LDG.E.U16 R31, desc[UR24][R16.64] ;  /* 0x00000018101f2981 */ /* 0x0000a8000c1e1500 */
[----:B------:R-:W-:-:S02]  /*1e6b0*/  ISETP.GT.U32.AND P5, PT, R9, R12, PT ;  /* 0x0000000c0900720c */ /* 0x000fc40003fa4070 */
[----:B0-----:R-:W-:Y:S01]  /*1e6c0*/  SEL R16, R11, R13, !P3 ;  /* 0x0000000d0b107207 */ /* 0x001fe20005800000 */
[----:B------:R-:W-:-:S04]  /*1e6d0*/  IMAD.MOV.U32 R13, RZ, RZ, R15 ;  /* 0x000000ffff0d7224 */ /* 0x000fc800078e000f */
[----:B------:R-:W-:-:S04]  /*1e6e0*/  IMAD.HI.U32 R15, R10, R13, RZ ;  /* 0x0000000d0a0f7227 */ /* 0x000fc800078e00ff */
[----:B------:R-:W-:Y:S02]  /*1e6f0*/  IMAD.MOV R15, RZ, RZ, -R15 ;  /* 0x000000ffff0f7224 */ /* 0x000fe400078e0a0f */
[----:B------:R-:W-:Y:S01]  /*1e700*/  IMAD R16, R16, UR4, RZ ;  /* 0x0000000410107c24 */ /* 0x000fe2000f8e02ff */
[----:B------:R0:W-:Y:S01]  /*1e710*/  STL [R1+0x574], R18 ;  /* 0x0005741201007387 */ /* 0x0001e20000100800 */
[C---:B------:R-:W-:Y:S01]  /*1e720*/  IMAD R13, R9.reuse, R15, R13 ;  /* 0x0000000f090d7224 */ /* 0x040fe200078e020d */
[----:B------:R-:W1:Y:S01]  /*1e730*/  LDCU UR4, c[0x0][0x3b0] ;  /* 0x00007600ff0477ac */ /* 0x000e620008000800 */
[----:B------:R-:W-:Y:S01]  /*1e740*/  @!P5 IMAD.IADD R12, R12, 0x1, -R9 ;  /* 0x000000010c0cd824 */ /* 0x000fe200078e0a09 */
[----:B------:R4:W-:Y:S02]  /*1e750*/  STL [R1+0x570], R91 ;  /* 0x0005705b01007387 */ /* 0x0009e40000100800 */
[----:B------:R-:W-:Y:S02]  /*1e760*/  ISETP.GT.U32.AND P5, PT, R9, R13, PT ;  /* 0x0000000d0900720c */ /* 0x000fe40003fa4070 */
[----:B0-----:R-:W-:-:S04]  /*1e770*/  LEA R18, P4, R16, R8, 0x1 ;  /* 0x0000000810127211 */ /* 0x001fc800078808ff */
[----:B----4-:R-:W-:Y:S02]  /*1e780*/  LEA.HI.X.SX32 R91, R16, R5, 0x1, P4 ;  /* 0x00000005105b7211 */ /* 0x010fe400020f0eff */
[----:B------:R-:W-:Y:S01]  /*1e790*/  ISETP.GE.AND P4, PT, R14, RZ, PT ;  /* 0x000000ff0e00720c */ /* 0x000fe20003f86270 */
[----:B------:R-:W-:Y:S02]  /*1e7a0*/  VIADD R14, R0, 0xec ;  /* 0x000000ec000e7836 */ /* 0x000fe40000000000 */
[----:B------:R-:W-:Y:S02]  /*1e7b0*/  @P2 IMAD.MOV.U32 R16, RZ, RZ, R18 ;  /* 0x000000ffff102224 */ /* 0x000fe400078e0012 */
[----:B------:R-:W-:Y:S01]  /*1e7c0*/  @P2 IMAD.MOV.U32 R17, RZ, RZ, R91 ;  /* 0x000000ffff112224 */ /* 0x000fe200078e005b */
[----:B------:R-:W-:Y:S01]  /*1e7d0*/  IABS R15, R14 ;  /* 0x0000000e000f7213 */ /* 0x000fe20000000000 */
[----:B------:R-:W-:Y:S02]  /*1e7e0*/  @!P0 IMAD.MOV R12, RZ, RZ, -R12 ;  /* 0x000000ffff0c8224 */ /* 0x000fe400078e0a0c */
[----:B------:R-:W-:Y:S01]  /*1e7f0*/  @!P5 IMAD.IADD R13, R13, 0x1, -R9 ;  /* 0x000000010d0dd824 */ /* 0x000fe200078e0a09 */
[----:B------:R0:W4:Y:S04]  /*1e800*/  @P2 LDG.E.U16 R30, desc[UR24][R16.64] ;  /* 0x00000018101e2981 */ /* 0x000128000c1e1500 */
[----:B------:R-:W-:-:S02]  /*1e810*/  ISETP.GT.U32.AND P5, PT, R9, R13, PT ;  /* 0x0000000d0900720c */ /* 0x000fc40003fa4070 */
[----:B0-----:R-:W-:Y:S01]  /*1e820*/  SEL R16, R11, R12, !P3 ;  /* 0x0000000c0b107207 */ /* 0x001fe20005800000 */
[----:B------:R-:W-:-:S04]  /*1e830*/  IMAD.MOV.U32 R12, RZ, RZ, R15 ;  /* 0x000000ffff0c7224 */ /* 0x000fc800078e000f */
[----:B------:R-:W-:-:S04]  /*1e840*/  IMAD.HI.U32 R15, R10, R12, RZ ;  /* 0x0000000c0a0f7227 */ /* 0x000fc800078e00ff */
[----:B------:R-:W-:Y:S02]  /*1e850*/  IMAD.MOV R15, RZ, RZ, -R15 ;  /* 0x000000ffff0f7224 */ /* 0x000fe400078e0a0f */
[----:B-1----:R-:W-:Y:S01]  /*1e860*/  IMAD R16, R16, UR4, RZ ;  /* 0x0000000410107c24 */ /* 0x002fe2000f8e02ff */
[----:B------:R0:W-:Y:S01]  /*1e870*/  STL [R1+0x57c], R18 ;  /* 0x00057c1201007387 */ /* 0x0001e20000100800 */
[----:B------:R-:W-:Y:S01]  /*1e880*/  IMAD R12, R9, R15, R12 ;  /* 0x0000000f090c7224 */ /* 0x000fe200078e020c */
[----:B------:R-:W-:Y:S01]  /*1e890*/  PRMT R29, RZ, 0x7610, R29 ;  /* 0x00007610ff1d7816 */ /* 0x000fe2000000001d */
[----:B------:R-:W-:Y:S01]  /*1e8a0*/  @!P5 IMAD.IADD R13, R13, 0x1, -R9 ;  /* 0x000000010d0dd824 */ /* 0x000fe200078e0a09 */
[----:B------:R1:W-:Y:S01]  /*1e8b0*/  STL [R1+0x578], R91 ;  /* 0x0005785b01007387 */ /* 0x0003e20000100800 */
[----:B------:R-:W3:Y:S01]  /*1e8c0*/  LDCU UR4, c[0x0][0x3b0] ;  /* 0x00007600ff0477ac */ /* 0x000ee20008000800 */
[----:B------:R-:W-:Y:S02]  /*1e8d0*/  ISETP.GT.U32.AND P5, PT, R9, R12, PT ;  /* 0x0000000c0900720c */ /* 0x000fe40003fa4070 */
[----:B0-----:R-:W-:-:S04]  /*1e8e0*/  LEA R18, P0, R16, R8, 0x1 ;  /* 0x0000000810127211 */ /* 0x001fc800078008ff */
[----:B-1----:R-:W-:Y:S02]  /*1e8f0*/  LEA.HI.X.SX32 R91, R16, R5, 0x1, P0 ;  /* 0x00000005105b7211 */ /* 0x002fe400000f0eff */
        /* <DEDUP_REMOVED lines=13> */
[----:B---3--:R-:W-:Y:S01]  /*1e9d0*/  IMAD R16, R16, UR4, RZ ;  /* 0x0000000410107c24 */ /* 0x008fe2000f8e02ff */
[----:B------:R0:W-:Y:S01]  /*1e9e0*/  STL [R1+0x584], R18 ;  /* 0x0005841201007387 */ /* 0x0001e20000100800 */
[C---:B------:R-:W-:Y:S01]  /*1e9f0*/  IMAD R13, R9.reuse, R15, R13 ;  /* 0x0000000f090d7224 */ /* 0x040fe200078e020d */
        /* <DEDUP_REMOVED lines=140> */
[----:B------:R-:W1:Y:S02]  /*1f2c0*/  LDCU UR4, c[0x0][0x3b0] ;  /* 0x00007600ff0477ac */ /* 0x000e640008000800 */
[----:B------:R-:W-:Y:S01]  /*1f2d0*/  ISETP.GT.U32.AND P5, PT, R9, R13, PT ;  /* 0x0000000d0900720c */ /* 0x000fe20003fa4070 */
[----:B------:R3:W-:Y:S01]  /*1f2e0*/  STL [R1+0x5b0], R91 ;  /* 0x0005b05b01007387 */ /* 0x0007e20000100800 */
[----:B0-----:R-:W-:Y:S01]  /*1f2f0*/  LEA R18, P4, R16, R8, 0x1 ;  /* 0x0000000810127211 */ /* 0x001fe200078808ff */
[----:B------:R-:W-:-:S03]  /*1f300*/  @!P0 IMAD.MOV R12, RZ, RZ, -R12 ;  /* 0x000000ffff0c8224 */ /* 0x000fc600078e0a0c */
[----:B---3--:R-:W-:Y:S02]  /*1f310*/  LEA.HI.X.SX32 R91, R16, R5, 0x1, P4 ;  /* 0x00000005105b7211 */ /* 0x008fe400020f0eff */
[----:B------:R-:W-:Y:S01]  /*1f320*/  ISETP.GE.AND P4, PT, R14, RZ, PT ;  /* 0x000000ff0e00720c */ /* 0x000fe20003f86270 */
[----:B------:R-:W-:Y:S02]  /*1f330*/  VIADD R14, R0, 0x7d ;  /* 0x0000007d000e7836 */ /* 0x000fe40000000000 */
[----:B------:R-:W-:Y:S02]  /*1f340*/  @P2 IMAD.MOV.U32 R16, RZ, RZ, R18 ;  /* 0x000000ffff102224 */ /* 0x000fe400078e0012 */
[----:B------:R-:W-:Y:S01]  /*1f350*/  @P2 IMAD.MOV.U32 R17, RZ, RZ, R91 ;  /* 0x000000ffff112224 */ /* 0x000fe200078e005b */
[----:B------:R-:W-:Y:S01]  /*1f360*/  IABS R15, R14 ;  /* 0x0000000e000f7213 */ /* 0x000fe20000000000 */
[----:B------:R-:W-:-:S03]  /*1f370*/  @!P5 IMAD.IADD R13, R13, 0x1, -R9 ;  /* 0x000000010d0dd824 */ /* 0x000fc600078e0a09 */
[----:B------:R0:W3:Y:S02]  /*1f380*/  @P2 LDG.E.U16 R22, desc[UR24][R16.64] ;  /* 0x0000001810162981 */ /* 0x0000e4000c1e1500 */
[----:B------:R-:W-:Y:S02]  /*1f390*/  ISETP.GT.U32.AND P0, PT, R9, R13, PT ;  /* 0x0000000d0900720c */ /* 0x000fe40003f04070 */
[----:B0-----:R-:W-:Y:S01]  /*1f3a0*/  SEL R16, R11, R12, !P3 ;  /* 0x0000000c0b107207 */ /* 0x001fe20005800000 */
[----:B------:R-:W-:-:S04]  /*1f3b0*/  IMAD.MOV.U32 R12, RZ, RZ, R15 ;  /* 0x000000ffff0c7224 */ /* 0x000fc800078e000f */
[----:B------:R-:W-:-:S04]  /*1f3c0*/  IMAD.HI.U32 R15, R10, R12, RZ ;  /* 0x0000000c0a0f7227 */ /* 0x000fc800078e00ff */
[----:B------:R-:W-:Y:S02]  /*1f3d0*/  IMAD.MOV R15, RZ, RZ, -R15 ;  /* 0x000000ffff0f7224 */ /* 0x000fe400078e0a0f */
[----:B-1----:R-:W-:Y:S01]  /*1f3e0*/  IMAD R16, R16, UR4, RZ ;  /* 0x0000000410107c24 */ /* 0x002fe2000f8e02ff */
[----:B------:R-:W0:Y:S01]  /*1f3f0*/  LDCU UR4, c[0x0][0x3b0] ;  /* 0x00007600ff0477ac */ /* 0x000e220008000800 */
[----:B------:R-:W-:Y:S02]  /*1f400*/  IMAD R12, R9, R15, R12 ;  /* 0x0000000f090c7224 */ /* 0x000fe400078e020c */
[----:B------:R-:W-:-:S03]  /*1f410*/  @!P0 IMAD.IADD R13, R13, 0x1, -R9 ;  /* 0x000000010d0d8824 */ /* 0x000fc600078e0a09 */
[----:B------:R-:W-:Y:S01]  /*1f420*/  ISETP.GT.U32.AND P0, PT, R9, R12, PT ;  /* 0x0000000c0900720c */ /* 0x000fe20003f04070 */
[----:B------:R-:W-:Y:S01]  /*1f430*/  @!P4 IMAD.MOV R13, RZ, RZ, -R13 ;  /* 0x000000ffff0dc224 */ /* 0x000fe200078e0a0d */
[----:B------:R1:W-:Y:S04]  /*1f440*/  STL [R1+0x5bc], R18 ;  /* 0x0005bc1201007387 */ /* 0x0003e80000100800 */
[----:B------:R-:W-:Y:S01]  /*1f450*/  SEL R13, R11, R13, !P3 ;  /* 0x0000000d0b0d7207 */ /* 0x000fe20005800000 */
[----:B------:R4:W-:Y:S01]  /*1f460*/  STL [R1+0x5b8], R91 ;  /* 0x0005b85b01007387 */ /* 0x0009e20000100800 */
[----:B-1----:R-:W-:-:S03]  /*1f470*/  LEA R18, P5, R16, R8, 0x1 ;  /* 0x0000000810127211 */ /* 0x002fc600078a08ff */
[----:B0-----:R-:W-:Y:S02]  /*1f480*/  IMAD R13, R13, UR4, RZ ;  /* 0x000000040d0d7c24 */ /* 0x001fe4000f8e02ff */
[----:B------:R-:W-:Y:S01]  /*1f490*/  @!P0 IMAD.IADD R12, R12, 0x1, -R9 ;  /* 0x000000010c0c8824 */ /* 0x000fe200078e0a09 */
[----:B------:R-:W-:Y:S01]  /*1f4a0*/  ISETP.GE.AND P4, PT, R14, RZ, PT ;  /* 0x000000ff0e00720c */ /* 0x000fe20003f86270 */
[----:B------:R0:W-:Y:S01]  /*1f4b0*/  STL [R1+0x5c4], R18 ;  /* 0x0005c41201007387 */ /* 0x0001e20000100800 */
[----:B----4-:R-:W-:Y:S01]  /*1f4c0*/  LEA.HI.X.SX32 R91, R16, R5, 0x1, P5 ;  /* 0x00000005105b7211 */ /* 0x010fe200028f0eff */
[----:B------:R-:W-:Y:S01]  /*1f4d0*/  @P2 IMAD.MOV.U32 R16, RZ, RZ, R18 ;  /* 0x000000ffff102224 */ /* 0x000fe200078e0012 */
[----:B------:R-:W-:Y:S01]  /*1f4e0*/  ISETP.GT.U32.AND P0, PT, R9, R12, PT ;  /* 0x0000000c0900720c */ /* 0x000fe20003f04070 */
[----:B------:R-:W1:Y:S02]  /*1f4f0*/  LDCU UR4, c[0x0][0x3b0] ;  /* 0x00007600ff0477ac */ /* 0x000e640008000800 */
[----:B------:R4:W-:Y:S01]  /*1f500*/  STL [R1+0x5c0], R91 ;  /* 0x0005c05b01007387 */ /* 0x0009e20000100800 */
[----:B------:R-:W-:Y:S01]  /*1f510*/  @P2 IMAD.MOV.U32 R17, RZ, RZ, R91 ;  /* 0x000000ffff112224 */ /* 0x000fe200078e005b */
[----:B0-----:R-:W-:-:S02]  /*1f520*/  LEA R18, P5, R13, R8, 0x1 ;  /* 0x000000080d127211 */ /* 0x001fc400078a08ff */
[----:B------:R-:W-:Y:S02]  /*1f530*/  PRMT R20, RZ, 0x7610, R20 ;  /* 0x00007610ff147816 */ /* 0x000fe40000000014 */
[----:B----4-:R-:W-:Y:S01]  /*1f540*/  LEA.HI.X.SX32 R91, R13, R5, 0x1, P5 ;  /* 0x000000050d5b7211 */ /* 0x010fe200028f0eff */
[----:B------:R-:W-:-:S04]  /*1f550*/  @P2 IMAD.MOV.U32 R14, RZ, RZ, R18 ;  /* 0x000000ffff0e2224 */ /* 0x000fc800078e0012 */
[----:B------:R-:W-:Y:S02]  /*1f560*/  @P2 IMAD.MOV.U32 R15, RZ, RZ, R91 ;  /* 0x000000ffff0f2224 */ /* 0x000fe400078e005b */
[----:B------:R-:W-:-:S03]  /*1f570*/  @!P0 IMAD.IADD R12, R12, 0x1, -R9 ;  /* 0x000000010c0c8824 */ /* 0x000fc600078e0a09 */
[----:B------:R0:W4:Y:S01]  /*1f580*/  @P2 LDG.E.U16 R20, desc[UR24][R14.64] ;  /* 0x000000180e142981 */ /* 0x000122000c1e1500 */
[----:B------:R-:W-:Y:S02]  /*1f590*/  @!P4 IMAD.MOV R12, RZ, RZ, -R12 ;  /* 0x000000ffff0cc224 */ /* 0x000fe400078e0a0c */
[----:B0-----:R-:W-:-:S03]  /*1f5a0*/  VIADD R14, R0, 0xfe ;  /* 0x000000fe000e7836 */ /* 0x001fc60000000000 */
[----:B------:R-:W-:Y:S02]  /*1f5b0*/  SEL R15, R11, R12, !P3 ;  /* 0x0000000c0b0f7207 */ /* 0x000fe40005800000 */
[----:B------:R-:W-:Y:S02]  /*1f5c0*/  IABS R13, R14 ;  /* 0x0000000e000d7213 */ /* 0x000fe40000000000 */
[----:B------:R-:W-:-:S03]  /*1f5d0*/  PRMT R21, RZ, 0x7610, R21 ;  /* 0x00007610ff157816 */ /* 0x000fc60000000015 */
[----:B------:R-:W-:-:S03]  /*1f5e0*/  IMAD.HI.U32 R12, R10, R13, RZ ;  /* 0x0000000d0a0c7227 */ /* 0x000fc600078e00ff */
[----:B------:R0:W2:Y:S01]  /*1f5f0*/  @P2 LDG.E.U16 R21, desc[UR24][R16.64] ;  /* 0x0000001810152981 */ /* 0x0000a2000c1e1500 */
[----:B------:R-:W-:Y:S02]  /*1f600*/  IMAD R15, R15, UR9, RZ ;  /* 0x000000090f0f7c24 */ /* 0x000fe4000f8e02ff */
[----:B------:R-:W-:Y:S01]  /*1f610*/  IMAD.MOV R12, RZ, RZ, -R12 ;  /* 0x000000ffff0c7224 */ /* 0x000fe200078e0a0c */
[----:B------:R-:W-:-:S03]  /*1f620*/  PRMT R19, RZ, 0x7610, R19 ;  /* 0x00007610ff137816 */ /* 0x000fc60000000013 */
[----:B------:R-:W-:Y:S01]  /*1f630*/  IMAD R12, R9, R12, R13 ;  /* 0x0000000c090c7224 */ /* 0x000fe200078e020d */
[----:B0-----:R-:W-:-:S04]  /*1f640*/  LEA R16, P0, R15, R8, 0x1 ;  /* 0x000000080f107211 */ /* 0x001fc800078008ff */
[----:B------:R-:W-:Y:S02]  /*1f650*/  ISETP.GT.U32.AND P4, PT, R9, R12, PT ;  /* 0x0000000c0900720c */ /* 0x000fe40003f84070 */
[----:B------:R-:W-:Y:S01]  /*1f660*/  LEA.HI.X.SX32 R17, R15, R5, 0x1, P0 ;  /* 0x000000050f117211 */ /* 0x000fe200000f0eff */
[----:B------:R-:W-:Y:S04]  /*1f670*/  STL [R1+0x5cc], R18 ;  /* 0x0005cc1201007387 */ /* 0x000fe80000100800 */
[----:B------:R-:W-:Y:S04]  /*1f680*/  STL [R1+0x5c8], R91 ;  /* 0x0005c85b01007387 */ /* 0x000fe80000100800 */
[----:B------:R0:W-:Y:S04]  /*1f690*/  STL [R1+0x3dc], R16 ;  /* 0x0003dc1001007387 */ /* 0x0001e80000100800 */
[----:B------:R0:W3:Y:S01]  /*1f6a0*/  @P2 LDG.E.U16 R19, desc[UR24][R16.64] ;  /* 0x0000001810132981 */ /* 0x0000e2000c1e1500 */
[----:B------:R-:W-:-:S03]  /*1f6b0*/  ISETP.GE.AND P0, PT, R14, RZ, PT ;  /* 0x000000ff0e00720c */ /* 0x000fc60003f06270 */
[----:B------:R1:W-:Y:S01]  /*1f6c0*/  STL [R1+0x3d8], R17 ;  /* 0x0003d81101007387 */ /* 0x0003e20000100800 */
[C---:B0-----:R-:W-:Y:S02]  /*1f6d0*/  VIADD R16, R0.reuse, 0xef ;  /* 0x000000ef00107836 */ /* 0x041fe40000000000 */
[----:B-1----:R-:W-:-:S03]  /*1f6e0*/  VIADD R17, R0, 0xff ;  /* 0x000000ff00117836 */ /* 0x002fc60000000000 */
[----:B------:R-:W-:Y:S01]  /*1f6f0*/  IABS R14, R16 ;  /* 0x00000010000e7213 */ /* 0x000fe20000000000 */
[----:B------:R-:W-:Y:S02]  /*1f700*/  VIADD R18, R0, 0xf7 ;  /* 0x000000f700127836 */ /* 0x000fe40000000000 */
[----:B------:R-:W-:Y:S01]  /*1f710*/  @!P4 IMAD.IADD R12, R12, 0x1, -R9 ;  /* 0x000000010c0cc824 */ /* 0x000fe200078e0a09 */
[----:B------:R-:W-:Y:S01]  /*1f720*/  IABS R13, R17 ;  /* 0x00000011000d7213 */ /* 0x000fe20000000000 */
[C---:B------:R-:W-:Y:S01]  /*1f730*/  IMAD.HI.U32 R92, R10.reuse, R14, RZ ;  /* 0x0000000e0a5c7227 */ /* 0x040fe200078e00ff */
[----:B------:R-:W-:Y:S02]  /*1f740*/  IABS R15, R18 ;  /* 0x00000012000f7213 */ /* 0x000fe40000000000 */
[----:B------:R-:W-:Y:S01]  /*1f750*/  ISETP.GT.U32.AND P4, PT, R9, R12, PT ;  /* 0x0000000c0900720c */ /* 0x000fe20003f84070 */
[----:B------:R-:W-:-:S04]  /*1f760*/  IMAD.HI.U32 R91, R10, R13, RZ ;  /* 0x0000000d0a5b7227 */ /* 0x000fc800078e00ff */
[----:B------:R-:W-:Y:S02]  /*1f770*/  IMAD.MOV R93, RZ, RZ, -R92 ;  /* 0x000000ffff5d7224 */ /* 0x000fe400078e0a5c */
[----:B------:R-:W-:-:S04]  /*1f780*/  IMAD.HI.U32 R10, R10, R15, RZ ;  /* 0x0000000f0a0a7227 */ /* 0x000fc800078e00ff */
[----:B------:R-:W-:Y:S02]  /*1f790*/  IMAD.MOV R91, RZ, RZ, -R91 ;  /* 0x000000ffff5b7224 */ /* 0x000fe400078e0a5b */
[C---:B------:R-:W-:Y:S02]  /*1f7a0*/  IMAD R14, R9.reuse, R93, R14 ;  /* 0x0000005d090e7224 */ /* 0x040fe400078e020e */
[----:B------:R-:W-:Y:S02]  /*1f7b0*/  IMAD.MOV R92, RZ, RZ, -R10 ;  /* 0x000000ffff5c7224 */ /* 0x000fe400078e0a0a */
[C---:B------:R-:W-:Y:S01]  /*1f7c0*/  IMAD R10, R9.reuse, R91, R13 ;  /* 0x0000005b090a7224 */ /* 0x040fe200078e020d */
[----:B------:R-:W-:Y:S01]  /*1f7d0*/  ISETP.GT.U32.AND P5, PT, R9, R14, PT ;  /* 0x0000000e0900720c */ /* 0x000fe20003fa4070 */
[----:B------:R-:W-:-:S03]  /*1f7e0*/  @!P4 IMAD.IADD R12, R12, 0x1, -R9 ;  /* 0x000000010c0cc824 */ /* 0x000fc600078e0a09 */
[C---:B------:R-:W-:Y:S01]  /*1f7f0*/  ISETP.GT.U32.AND P4, PT, R9.reuse, R10, PT ;  /* 0x0000000a0900720c */ /* 0x040fe20003f84070 */
[----:B------:R-:W-:Y:S02]  /*1f800*/  IMAD R13, R9, R92, R15 ;  /* 0x0000005c090d7224 */ /* 0x000fe400078e020f */
[----:B------:R-:W-:-:S03]  /*1f810*/  @!P0 IMAD.MOV R12, RZ, RZ, -R12 ;  /* 0x000000ffff0c8224 */ /* 0x000fc600078e0a0c */
[----:B------:R-:W-:-:S03]  /*1f820*/  ISETP.GT.U32.AND P6, PT, R9, R13, PT ;  /* 0x0000000d0900720c */ /* 0x000fc60003fc4070 */
[----:B------:R-:W-:Y:S01]  /*1f830*/  @!P5 IMAD.IADD R14, R14, 0x1, -R9 ;  /* 0x000000010e0ed824 */ /* 0x000fe200078e0a09 */
[----:B------:R-:W-:-:S03]  /*1f840*/  SEL R12, R11, R12, !P3 ;  /* 0x0000000c0b0c7207 */ /* 0x000fc60005800000 */
[--C-:B------:R-:W-:Y:S01]  /*1f850*/  @!P4 IMAD.IADD R10, R10, 0x1, -R9.reuse ;  /* 0x000000010a0ac824 */ /* 0x100fe200078e0a09 */
[----:B------:R-:W-:Y:S01]  /*1f860*/  ISETP.GT.U32.AND P4, PT, R9, R14, PT ;  /* 0x0000000e0900720c */ /* 0x000fe20003f84070 */
[----:B------:R-:W-:Y:S01]  /*1f870*/  IMAD R12, R12, UR4, RZ ;  /* 0x000000040c0c7c24 */ /* 0x000fe2000f8e02ff */
[----:B------:R-:W-:Y:S01]  /*1f880*/  ISETP.GE.AND P0, PT, R16, RZ, PT ;  /* 0x000000ff1000720c */ /* 0x000fe20003f06270 */
[----:B------:R-:W0:Y:S02]  /*1f890*/  LDCU UR4, c[0x0][0x3b0] ;  /* 0x00007600ff0477ac */ /* 0x000e240008000800 */
[----:B------:R-:W-:Y:S01]  /*1f8a0*/  @!P6 IMAD.IADD R13, R13, 0x1, -R9 ;  /* 0x000000010d0de824 */ /* 0x000fe200078e0a09 */
[C---:B------:R-:W-:Y:S02]  /*1f8b0*/  LEA R113, P5, R12.reuse, R8, 0x1 ;  /* 0x000000080c717211 */ /* 0x040fe400078a08ff */
[----:B------:R-:W-:Y:S02]  /*1f8c0*/  ISETP.GT.U32.AND P6, PT, R9, R10, PT ;  /* 0x0000000a0900720c */ /* 0x000fe40003fc4070 */
[----:B------:R-:W-:-:S02]  /*1f8d0*/  LEA.HI.X.SX32 R115, R12, R5, 0x1, P5 ;  /* 0x000000050c737211 */ /* 0x000fc400028f0eff */
[----:B------:R-:W-:Y:S01]  /*1f8e0*/  ISETP.GT.U32.AND P5, PT, R9, R13, PT ;  /* 0x0000000d0900720c */ /* 0x000fe20003fa4070 */
[----:B------:R-:W-:Y:S01]  /*1f8f0*/  @!P4 IMAD.IADD R14, R14, 0x1, -R9 ;  /* 0x000000010e0ec824 */ /* 0x000fe200078e0a09 */
[----:B------:R-:W-:-:S03]  /*1f900*/  ISETP.GE.AND P4, PT, R18, RZ, PT ;  /* 0x000000ff1200720c */ /* 0x000fc60003f86270 */
[----:B------:R-:W-:-:S04]  /*1f910*/  @!P0 IMAD.MOV R14, RZ, RZ, -R14 ;  /* 0x000000ffff0e8224 */ /* 0x000fc800078e0a0e */
[--C-:B------:R-:W-:Y:S01]  /*1f920*/  @!P6 IMAD.IADD R10, R10, 0x1, -R9.reuse ;  /* 0x000000010a0ae824 */ /* 0x100fe200078e0a09 */
[----:B------:R-:W-:Y:S02]  /*1f930*/  SEL R14, R11, R14, !P3 ;  /* 0x0000000e0b0e7207 */ /* 0x000fe40005800000 */
[----:B------:R-:W-:Y:S01]  /*1f940*/  ISETP.GE.AND P6, PT, R17, RZ, PT ;  /* 0x000000ff1100720c */ /* 0x000fe20003fc6270 */
[----:B------:R-:W-:Y:S01]  /*1f950*/  @!P5 IMAD.IADD R13, R13, 0x1, -R9 ;  /* 0x000000010d0dd824 */ /* 0x000fe200078e0a09 */
[----:B------:R-:W-:Y:S01]  /*1f960*/  PRMT R12, RZ, 0x7610, R12 ;  /* 0x00007610ff0c7816 */ /* 0x000fe2000000000c */
[----:B0-----:R-:W-:Y:S01]  /*1f970*/  IMAD R14, R14, UR4, RZ ;  /* 0x000000040e0e7c24 */ /* 0x001fe2000f8e02ff */
[----:B------:R-:W0:Y:S01]  /*1f980*/  LDCU UR4, c[0x0][0x3b0] ;  /* 0x00007600ff0477ac */ /* 0x000e220008000800 */
[----:B------:R-:W-:Y:S02]  /*1f990*/  @P2 IMAD.MOV.U32 R92, RZ, RZ, R113 ;  /* 0x000000ffff5c2224 */ /* 0x000fe400078e0071 */
[----:B------:R-:W-:-:S02]  /*1f9a0*/  @P2 IMAD.MOV.U32 R93, RZ, RZ, R115 ;  /* 0x000000ffff5d2224 */ /* 0x000fc400078e0073 */
[----:B------:R-:W-:Y:S01]  /*1f9b0*/  @!P4 IMAD.MOV R13, RZ, RZ, -R13 ;  /* 0x000000ffff0dc224 */ /* 0x000fe200078e0a0d */
[C---:B------:R-:W-:Y:S02]  /*1f9c0*/  LEA R15, P0, R14.reuse, R8, 0x1 ;  /* 0x000000080e0f7211 */ /* 0x040fe400078008ff */
[----:B------:R-:W4:Y:S01]  /*1f9d0*/  @P2 LDG.E.U16 R12, desc[UR24][R92.64] ;  /* 0x000000185c0c2981 */ /* 0x000f22000c1e1500 */
[----:B------:R-:W-:Y:S01]  /*1f9e0*/  @!P6 IMAD.MOV R10, RZ, RZ, -R10 ;  /* 0x000000ffff0ae224 */ /* 0x000fe200078e0a0a */
[C---:B------:R-:W-:Y:S02]  /*1f9f0*/  SEL R13, R11.reuse, R13, !P3 ;  /* 0x0000000d0b0d7207 */ /* 0x040fe40005800000 */
[----:B------:R-:W-:Y:S01]  /*1fa00*/  LEA.HI.X.SX32 R16, R14, R5, 0x1, P0 ;  /* 0x000000050e107211 */ /* 0x000fe200000f0eff */
[----:B------:R-:W-:Y:S01]  /*1fa10*/  STL [R1+0x220], R113 ;  /* 0x0002207101007387 */ /* 0x000fe20000100800 */
[----:B------:R-:W-:Y:S01]  /*1fa20*/  SEL R11, R11, R10, !P3 ;  /* 0x0000000a0b0b7207 */ /* 0x000fe20005800000 */
[----:B------:R-:W-:-:S02]  /*1fa30*/  IMAD R13, R13, UR5, RZ ;  /* 0x000000050d0d7c24 */ /* 0x000fc4000f8e02ff */
[----:B------:R-:W-:Y:S01]  /*1fa40*/  STL [R1+0x21c], R115 ;  /* 0x00021c7301007387 */ /* 0x000fe20000100800 */
[----:B------:R-:W-:-:S03]  /*1fa50*/  @P2 IMAD.MOV.U32 R14, RZ, RZ, R15 ;  /* 0x000000ffff0e2224 */ /* 0x000fc600078e000f */
[----:B------:R1:W-:Y:S01]  /*1fa60*/  STL [R1+0x208], R15 ;  /* 0x0002080f01007387 */ /* 0x0003e20000100800 */
[----:B0-----:R-:W-:-:S03]  /*1fa70*/  IMAD R11, R11, UR4, RZ ;  /* 0x000000040b0b7c24 */ /* 0x001fc6000f8e02ff */
[----:B------:R0:W-:Y:S01]  /*1fa80*/  STL [R1+0x204], R16 ;  /* 0x0002041001007387 */ /* 0x0001e20000100800 */
[----:B------:R-:W-:Y:S01]  /*1fa90*/  PRMT R10, RZ, 0x7610, R10 ;  /* 0x00007610ff0a7816 */ /* 0x000fe2000000000a */
[----:B-1----:R-:W-:Y:S01]  /*1faa0*/  @P2 IMAD.MOV.U32 R15, RZ, RZ, R16 ;  /* 0x000000ffff0f2224 */ /* 0x002fe200078e0010 */
[----:B0-----:R-:W-:-:S04]  /*1fab0*/  LEA R16, P0, R13, R8, 0x1 ;  /* 0x000000080d107211 */ /* 0x001fc800078008ff */
[----:B------:R0:W4:Y:S01]  /*1fac0*/  @P2 LDG.E.U16 R10, desc[UR24][R14.64] ;  /* 0x000000180e0a2981 */ /* 0x000122000c1e1500 */
[-C--:B------:R-:W-:Y:S02]  /*1fad0*/  LEA.HI.X.SX32 R17, R13, R5.reuse, 0x1, P0 ;  /* 0x000000050d117211 */ /* 0x080fe400000f0eff */
[C---:B------:R-:W-:Y:S02]  /*1fae0*/  LEA R8, P0, R11.reuse, R8, 0x1 ;  /* 0x000000080b087211 */ /* 0x040fe400078008ff */
[----:B------:R-:W-:Y:S02]  /*1faf0*/  PRMT R9, RZ, 0x7610, R9 ;  /* 0x00007610ff097816 */ /* 0x000fe40000000009 */
[----:B------:R-:W-:Y:S01]  /*1fb00*/  LEA.HI.X.SX32 R13, R11, R5, 0x1, P0 ;  /* 0x000000050b0d7211 */ /* 0x000fe200000f0eff */
[----:B0-----:R-:W-:Y:S02]  /*1fb10*/  @P2 IMAD.MOV.U32 R14, RZ, RZ, R16 ;  /* 0x000000ffff0e2224 */ /* 0x001fe400078e0010 */
[----:B------:R-:W-:Y:S01]  /*1fb20*/  @P2 IMAD.MOV.U32 R15, RZ, RZ, R17 ;  /* 0x000000ffff0f2224 */ /* 0x000fe200078e0011 */
[----:B------:R-:W-:-:S04]  /*1fb30*/  PRMT R5, RZ, 0x7610, R5 ;  /* 0x00007610ff057816 */ /* 0x000fc80000000005 */
[----:B------:R0:W4:Y:S02]  /*1fb40*/  @P2 LDG.E.U16 R9, desc[UR24][R14.64] ;  /* 0x000000180e092981 */ /* 0x000124000c1e1500 */
[----:B0-----:R-:W-:Y:S02]  /*1fb50*/  @P2 IMAD.MOV.U32 R14, RZ, RZ, R8 ;  /* 0x000000ffff0e2224 */ /* 0x001fe400078e0008 */
[----:B------:R-:W-:-:S05]  /*1fb60*/  @P2 IMAD.MOV.U32 R15, RZ, RZ, R13 ;  /* 0x000000ffff0f2224 */ /* 0x000fca00078e000d */
[----:B------:R-:W4:Y:S01]  /*1fb70*/  @P2 LDG.E.U16 R5, desc[UR24][R14.64] ;  /* 0x000000180e052981 */ /* 0x000f22000c1e1500 */
[----:B------:R-:W0:Y:S01]  /*1fb80*/  S2R R115, SR_TID.X ;  /* 0x0000000000737919 */ /* 0x000e220000002100 */
[C---:B------:R-:W-:Y:S02]  /*1fb90*/  LOP3.LUT R11, R4.reuse, 0x50, RZ, 0x3c, !PT ;  /* 0x00000050040b7812 */ /* 0x040fe400078e3cff */
[----:B0-----:R-:W-:Y:S02]  /*1fba0*/  SHF.R.U32.HI R113, RZ, 0x5, R115 ;  /* 0x00000005ff717819 */ /* 0x001fe40000011673 */
        /* <DEDUP_REMOVED lines=21> */
[----:B--2---:R-:W-:Y:S04]  /*1fd00*/  STS.U16 [R115+UR10+0x6e00], R34 ;  /* 0x006e002273007988 */ /* 0x004fe8000800040a */
[----:B------:R-:W-:Y:S04]  /*1fd10*/  STS.U16 [R115+UR10+0x7200], R31 ;  /* 0x0072001f73007988 */ /* 0x000fe8000800040a */
[----:B------:R-:W-:Y:S04]  /*1fd20*/  STS.U16 [R115+UR10+0x7600], R27 ;  /* 0x0076001b73007988 */ /* 0x000fe8000800040a */
[----:B------:R-:W-:Y:S04]  /*1fd30*/  STS.U16 [R115+UR10+0x7a00], R24 ;  /* 0x007a001873007988 */ /* 0x000fe8000800040a */
[----:B------:R0:W-:Y:S04]  /*1fd40*/  STS.U16 [R115+UR10+0x7e00], R21 ;  /* 0x007e001573007988 */ /* 0x0001e8000800040a */
[----:B------:R-:W-:Y:S04]  /*1fd50*/  STS.U16 [R11+UR10+0x280], R2 ;  /* 0x000280020b007988 */ /* 0x000fe8000800040a */
[----:B------:R-:W-:Y:S01]  /*1fd60*/  STS.U16 [R11+UR10+0x680], R137 ;  /* 0x000680890b007988 */ /* 0x000fe2000800040a */
[----:B0-----:R-:W0:Y:S03]  /*1fd70*/  LDC R115, c[0x0][0x3a0] ;  /* 0x0000e800ff737b82 */ /* 0x001e260000000800 */
        /* <DEDUP_REMOVED lines=22> */
[----:B------:R-:W-:Y:S04]  /*1fee0*/  STL [R1+0x218], R16 ;  /* 0x0002181001007387 */ /* 0x000fe80000100800 */
[----:B------:R-:W-:Y:S04]  /*1fef0*/  STS.U16 [R11+UR10+0x6280], R51 ;  /* 0x006280330b007988 */ /* 0x000fe8000800040a */
[----:B------:R-:W-:Y:S04]  /*1ff00*/  STL [R1+0x214], R17 ;  /* 0x0002141101007387 */ /* 0x000fe80000100800 */
[----:B------:R-:W-:Y:S04]  /*1ff10*/  STS.U16 [R11+UR10+0x6680], R50 ;  /* 0x006680320b007988 */ /* 0x000fe8000800040a */
[----:B------:R1:W-:Y:S04]  /*1ff20*/  STL [R1+0x210], R8 ;  /* 0x0002100801007387 */ /* 0x0003e80000100800 */
[----:B------:R-:W-:Y:S04]  /*1ff30*/  STS.U16 [R11+UR10+0x6a80], R38 ;  /* 0x006a80260b007988 */ /* 0x000fe8000800040a */
[----:B------:R-:W-:Y:S01]  /*1ff40*/  STS.U16 [R11+UR10+0x6e80], R33 ;  /* 0x006e80210b007988 */ /* 0x000fe2000800040a */
[----:B-1----:R-:W-:-:S03]  /*1ff50*/  LOP3.LUT R8, R4, 0x60, RZ, 0x3c, !PT ;  /* 0x0000006004087812 */ /* 0x002fc600078e3cff */
[----:B------:R-:W-:Y:S04]  /*1ff60*/  STS.U16 [R11+UR10+0x7280], R30 ;  /* 0x0072801e0b007988 */ /* 0x000fe8000800040a */
[----:B------:R-:W-:Y:S04]  /*1ff70*/  STS.U16 [R11+UR10+0x7680], R26 ;  /* 0x0076801a0b007988 */ /* 0x000fe8000800040a */
[----:B------:R-:W-:Y:S04]  /*1ff80*/  STS.U16 [R11+UR10+0x7a80], R23 ;  /* 0x007a80170b007988 */ /* 0x000fe8000800040a */
[----:B----4-:R1:W-:Y:S04]  /*1ff90*/  STS.U16 [R11+UR10+0x7e80], R20 ;  /* 0x007e80140b007988 */ /* 0x0103e8000800040a */
        /* <DEDUP_REMOVED lines=24> */
[----:B-1----:R-:W-:-:S03]  /*20120*/  LOP3.LUT R11, R4, 0x70, RZ, 0x3c, !PT ;  /* 0x00000070040b7812 */ /* 0x002fc600078e3cff */
        /* <DEDUP_REMOVED lines=20> */
[----:B0-----:R-:W-:-:S03]  /*20270*/  VIADD R115, R115, 0x7f ;  /* 0x0000007f73737836 */ /* 0x001fc60000000000 */
[----:B------:R-:W-:Y:S04]  /*20280*/  STS.U16 [R11+UR10+0x3380], R94 ;  /* 0x0033805e0b007988 */ /* 0x000fe8000800040a */
[----:B------:R-:W-:Y:S04]  /*20290*/  STS.U16 [R11+UR10+0x3780], R90 ;  /* 0x0037805a0b007988 */ /* 0x000fe8000800040a */
[----:B------:R-:W-:Y:S04]  /*202a0*/  STS.U16 [R11+UR10+0x3b80], R89 ;  /* 0x003b80590b007988 */ /* 0x000fe8000800040a */
[----:B------:R-:W-:Y:S04]  /*202b0*/  STS.U16 [R11+UR10+0x3f80], R88 ;  /* 0x003f80580b007988 */ /* 0x000fe8000800040a */
[----:B------:R-:W-:Y:S01]  /*202c0*/  STS.U16 [R11+UR10+0x4380], R87 ;  /* 0x004380570b007988 */ /* 0x000fe2000800040a */
[----:B-1----:R-:W-:-:S03]  /*202d0*/  SHF.R.S32.HI R8, RZ, 0x1f, R115 ;  /* 0x0000001fff087819 */ /* 0x002fc60000011473 */
[----:B------:R-:W-:Y:S04]  /*202e0*/  STS.U16 [R11+UR10+0x4780], R82 ;  /* 0x004780520b007988 */ /* 0x000fe8000800040a */
[----:B------:R-:W-:Y:S04]  /*202f0*/  STS.U16 [R11+UR10+0x4b80], R81 ;  /* 0x004b80510b007988 */ /* 0x000fe8000800040a */
[----:B------:R-:W-:Y:S04]  /*20300*/  STS.U16 [R11+UR10+0x4f80], R80 ;  /* 0x004f80500b007988 */ /* 0x000fe8000800040a */
[----:B------:R-:W-:Y:S01]  /*20310*/  STS.U16 [R11+UR10+0x5380], R79 ;  /* 0x0053804f0b007988 */ /* 0x000fe2000800040a */
[----:B------:R-:W-:-:S03]  /*20320*/  LEA.HI R8, R8, R115, RZ, 0x7 ;  /* 0x0000007308087211 */ /* 0x000fc600078f38ff */
[----:B------:R-:W-:Y:S04]  /*20330*/  STS.U16 [R11+UR10+0x5780], R78 ;  /* 0x0057804e0b007988 */ /* 0x000fe8000800040a */
[----:B------:R-:W-:Y:S04]  /*20340*/  STS.U16 [R11+UR10+0x5b80], R77 ;  /* 0x005b804d0b007988 */ /* 0x000fe8000800040a */
[----:B------:R-:W-:Y:S04]  /*20350*/  STS.U16 [R11+UR10+0x5f80], R76 ;  /* 0x005f804c0b007988 */ /* 0x000fe8000800040a */
[----:B------:R-:W-:Y:S01]  /*20360*/  STS.U16 [R11+UR10+0x6380], R75 ;  /* 0x0063804b0b007988 */ /* 0x000fe2000800040a */
[----:B------:R-:W-:-:S03]  /*20370*/  SHF.R.S32.HI R8, RZ, 0x7, R8 ;  /* 0x00000007ff087819 */ /* 0x000fc60000011408 */
[----:B------:R-:W-:Y:S04]  /*20380*/  STS.U16 [R11+UR10+0x6780], R63 ;  /* 0x0067803f0b007988 */ /* 0x000fe8000800040a */
[----:B------:R-:W-:Y:S04]  /*20390*/  STS.U16 [R11+UR10+0x6b80], R37 ;  /* 0x006b80250b007988 */ /* 0x000fe8000800040a */
[----:B------:R-:W-:Y:S04]  /*203a0*/  STS.U16 [R11+UR10+0x6f80], R32 ;  /* 0x006f80200b007988 */ /* 0x000fe8000800040a */
[----:B------:R-:W-:Y:S04]  /*203b0*/  STS.U16 [R11+UR10+0x7380], R28 ;  /* 0x0073801c0b007988 */ /* 0x000fe8000800040a */
[----:B------:R-:W-:Y:S01]  /*203c0*/  STS.U16 [R11+UR10+0x7780], R10 ;  /* 0x0077800a0b007988 */ /* 0x000fe2000800040a */
[----:B------:R-:W0:Y:S03]  /*203d0*/  S2R R2, SR_TID.X ;  /* 0x0000000000027919 */ /* 0x000e260000002100 */
[----:B------:R-:W-:Y:S04]  /*203e0*/  STS.U16 [R11+UR10+0x7b80], R9 ;  /* 0x007b80090b007988 */ /* 0x000fe8000800040a */
[----:B------:R1:W-:Y:S01]  /*203f0*/  STS.U16 [R11+UR10+0x7f80], R5 ;  /* 0x007f80050b007988 */ /* 0x0003e2000800040a */
[----:B------:R2:W-:Y:S06]  /*20400*/  MEMBAR.ALL.CTA ;  /* 0x0000000000007992 */ /* 0x0005ec0000008000 */
[----:B--2---:R-:W2:Y:S01]  /*20410*/  FENCE.VIEW.ASYNC.S ;  /* 0x00000000000073c6 */ /* 0x004ea20000000000 */
[----:B-1----:R-:W-:-:S03]  /*20420*/  VIMNMX R5, PT, PT, R8, 0x1, !PT ;  /* 0x0000000108057848 */ /* 0x002fc60007fe0100 */
[----:B------:R1:W-:Y:S02]  /*20430*/  STL [R1+0x20c], R13 ;  /* 0x00020c0d01007387 */ /* 0x0003e40000100800 */
[----:B------:R-:W-:Y:S01]  /*20440*/  VIADD R5, R5, 0xffffffff ;  /* 0xffffffff05057836 */ /* 0x000fe20000000000 */
[----:B------:R-:W-:Y:S01]  /*20450*/  ISETP.NE.U32.AND P0, PT, R113, RZ, PT ;  /* 0x000000ff7100720c */ /* 0x000fe20003f05070 */
[----:B------:R-:W-:Y:S02]  /*20460*/  UIADD3 UR6, UPT, UPT, UR10, 0x24000, URZ ;  /* 0x000240000a067890 */ /* 0x000fe4000fffe0ff */
[----:B------:R-:W-:Y:S01]  /*20470*/  UIADD3 UR9, UPT, UPT, UR10, 0x10000, URZ ;  /* 0x000100000a097890 */ /* 0x000fe2000fffe0ff */
[----:B------:R1:W-:Y:S01]  /*20480*/  STL [R1+0x9b8], R5 ;  /* 0x0009b80501007387 */ /* 0x0003e20000100800 */
[----:B------:R-:W-:Y:S01]  /*20490*/  USHF.R.U32.HI UR6, URZ, 0x4, UR6 ;  /* 0x00000004ff067899 */ /* 0x000fe20008011606 */
[----:B------:R-:W-:Y:S01]  /*204a0*/  ISETP.LT.OR P2, PT, R115, 0x80, P0 ;  /* 0x000000807300780c */ /* 0x000fe20000741670 */
[----:B------:R-:W-:-:S02]  /*204b0*/  USHF.R.U32.HI UR9, URZ, 0x4, UR9 ;  /* 0x00000004ff097899 */ /* 0x000fc40008011609 */
[----:B------:R-:W-:Y:S02]  /*204c0*/  USGXT.U32 UR12, UR6, 0xe ;  /* 0x0000000e060c789a */ /* 0x000fe40008000000 */
[----:B------:R-:W-:Y:S02]  /*204d0*/  USGXT.U32 UR14, UR9, 0xe ;  /* 0x0000000e090e789a */ /* 0x000fe40008000000 */
[----:B------:R-:W-:Y:S02]  /*204e0*/  UIADD3 UR9, UP1, UPT, UR12, 0x80, URZ ;  /* 0x000000800c097890 */ /* 0x000fe4000ff3e0ff */
[----:B------:R-:W-:Y:S01]  /*204f0*/  UIADD3 UR20, UP2, UPT, UR14, 0x2, URZ ;  /* 0x000000020e147890 */ /* 0x000fe2000ff5e0ff */
[----:B------:R-:W-:Y:S01]  /*20500*/  UMOV UR4, URZ ;  /* 0x000000ff00047c82 */ /* 0x000fe20008000000 */
[----:B------:R-:W-:Y:S01]  /*20510*/  UMOV UR5, URZ ;  /* 0x000000ff00057c82 */ /* 0x000fe20008000000 */
[----:B------:R-:W-:Y:S02]  /*20520*/  UIADD3.X UR13, UPT, UPT, UR4, 0x40004040, URZ, UP1, !UPT ;  /* 0x40004040040d7890 */ /* 0x000fe40008ffe4ff */
[----:B------:R-:W-:Y:S01]  /*20530*/  UIADD3.X UR21, UPT, UPT, UR5, 0x40004040, URZ, UP2, !UPT ;  /* 0x4000404005157890 */ /* 0x000fe200097fe4ff */
[----:B0-----:R-:W-:Y:S01]  /*20540*/  LOP3.LUT R2, R2, 0x7f, RZ, 0xc0, !PT ;  /* 0x0000007f02027812 */ /* 0x001fe200078ec0ff */
[----:B------:R-:W-:Y:S01]  /*20550*/  IMAD.SHL.U32 R7, R7, 0x80, RZ ;  /* 0x0000008007077824 */ /* 0x000fe200078e00ff */
[----:B--2---:R-:W-:Y:S01]  /*20560*/  BAR.SYNC.DEFER_BLOCKING 0x0 ;  /* 0x0000000000007b1d */ /* 0x004fe20000010000 */
[----:B------:R-:W-:Y:S01]  /*20570*/  ISETP.NE.U32.AND P3, PT, R5, RZ, PT ;  /* 0x000000ff0500720c */ /* 0x000fe20003f65070 */
[----:B------:R-:W-:-:S04]  /*20580*/  IMAD.SHL.U32 R8, R6, 0x80, RZ ;  /* 0x0000008006087824 */ /* 0x000fc800078e00ff */
[----:B-1----:R-:W-:Y:S08]  /*20590*/  @P2 BRA `(.L_x_6) ;  /* 0x0000000000d82947 */ /* 0x002ff00003800000 */
[----:B------:R-:W-:Y:S02]  /*205a0*/  USHF.R.U32.HI UR16, URZ, 0x4, UR10 ;  /* 0x00000004ff107899 */ /* 0x000fe4000801160a */
[----:B------:R-:W-:Y:S02]  /*205b0*/  UIADD3 UR5, UPT, UPT, UR10, 0x20000, URZ ;  /* 0x000200000a057890 */ /* 0x000fe4000fffe0ff */
[----:B------:R-:W-:Y:S02]  /*205c0*/  USGXT.U32 UR16, UR16, 0xe ;  /* 0x0000000e1010789a */ /* 0x000fe40008000000 */
[----:B------:R-:W-:Y:S02]  /*205d0*/  USHF.R.U32.HI UR5, URZ, 0x4, UR5 ;  /* 0x00000004ff057899 */ /* 0x000fe40008011605 */
[----:B------:R-:W-:Y:S02]  /*205e0*/  UIADD3 UR34, UP1, UPT, UR16, 0x2, URZ ;  /* 0x0000000210227890 */ /* 0x000fe4000ff3e0ff */
[----:B------:R-:W-:Y:S01]  /*205f0*/  USGXT.U32 UR18, UR5, 0xe ;  /* 0x0000000e0512789a */ /* 0x000fe20008000000 */
[----:B------:R-:W-:Y:S01]  /*20600*/  UMOV UR4, URZ ;  /* 0x000000ff00047c82 */ /* 0x000fe20008000000 */
[----:B------:R-:W-:Y:S01]  /*20610*/  UMOV UR6, URZ ;  /* 0x000000ff00067c82 */ /* 0x000fe20008000000 */
[----:B------:R-:W-:-:S02]  /*20620*/  UIADD3.X UR35, UPT, UPT, UR4, 0x40004040, URZ, UP1, !UPT ;  /* 0x4000404004237890 */ /* 0x000fc40008ffe4ff */
[----:B------:R-:W-:Y:S02]  /*20630*/  UIADD3 UR42, UP1, UPT, UR18, 0x80, URZ ;  /* 0x00000080122a7890 */ /* 0x000fe4000ff3e0ff */
[----:B------:R-:W-:Y:S02]  /*20640*/  UIADD3.64 UR46, UPT, UPT, UR34, 0x2, URZ ;  /* 0x00000002222e7897 */ /* 0x000fe4000fffe0ff */
[----:B------:R-:W-:Y:S02]  /*20650*/  UIADD3.X UR43, UPT, UPT, UR6, 0x40004040, URZ, UP1, !UPT ;  /* 0x40004040062b7890 */ /* 0x000fe40008ffe4ff */
[----:B------:R-:W-:Y:S02]  /*20660*/  UIADD3.64 UR50, UPT, UPT, UR34, 0x4, URZ ;  /* 0x0000000422327897 */ /* 0x000fe4000fffe0ff */
[----:B------:R-:W-:Y:S02]  /*20670*/  UIADD3.64 UR44, UPT, UPT, UR42, 0x80, URZ ;  /* 0x000000802a2c7897 */ /* 0x000fe4000fffe0ff */
[----:B------:R-:W-:-:S02]  /*20680*/  UIADD3.64 UR48, UPT, UPT, UR42, 0x100, URZ ;  /* 0x000001002a307897 */ /* 0x000fc4000fffe0ff */
[----:B------:R-:W-:Y:S02]  /*20690*/  UIADD3.64 UR54, UPT, UPT, UR34, 0x7fe, URZ ;  /* 0x000007fe22367897 */ /* 0x000fe4000fffe0ff */
[----:B------:R-:W-:Y:S02]  /*206a0*/  UIADD3.64 UR52, UPT, UPT, UR42, 0x180, URZ ;  /* 0x000001802a347897 */ /* 0x000fe4000fffe0ff */
[----:B------:R-:W-:Y:S02]  /*206b0*/  UIADD3.64 UR58, UPT, UPT, UR34, 0x800, URZ ;  /* 0x00000800223a7897 */ /* 0x000fe4000fffe0ff */
[----:B------:R-:W-:Y:S02]  /*206c0*/  UIADD3.64 UR56, UPT, UPT, UR42, 0x200, URZ ;  /* 0x000002002a387897 */ /* 0x000fe4000fffe0ff */
[----:B------:R-:W-:Y:S02]  /*206d0*/  UIADD3.64 UR62, UPT, UPT, UR34, 0x802, URZ ;  /* 0x00000802223e7897 */ /* 0x000fe4000fffe0ff */
[----:B------:R-:W-:Y:S01]  /*206e0*/  UIADD3.64 UR60, UPT, UPT, UR42, 0x280, URZ ;  /* 0x000002802a3c7897 */ /* 0x000fe2000fffe0ff */
[----:B------:R-:W-:Y:S01]  /*206f0*/  UMOV UR28, 0x0 ;  /* 0x00000000001c7882 */ /* 0x000fe20000000000 */
[----:B------:R-:W-:Y:S01]  /*20700*/  UMOV UR29, 0x4408010 ;  /* 0x04408010001d7882 */ /* 0x000fe20000000000 */
[----:B------:R-:W-:Y:S01]  /*20710*/  UIADD3.64 UR66, UPT, UPT, UR34, 0x804, URZ ;  /* 0x0000080422427897 */ /* 0x000fe2000fffe0ff */
[----:B------:R-:W-:Y:S01]  /*20720*/  UMOV UR17, 0x40004040 ;  /* 0x4000404000117882 */ /* 0x000fe20000000000 */
[----:B------:R-:W-:Y:S01]  /*20730*/  UIADD3.64 UR64, UPT, UPT, UR42, 0x300, URZ ;  /* 0x000003002a407897 */ /* 0x000fe2000fffe0ff */
[----:B------:R-:W-:Y:S01]  /*20740*/  UMOV UR19, 0x40004040 ;  /* 0x4000404000137882 */ /* 0x000fe20000000000 */
[----:B------:R-:W-:Y:S01]  /*20750*/  UMOV UR26, 0x0 ;  /* 0x00000000001a7882 */ /* 0x000fe20000000000 */
[----:B------:R-:W-:Y:S01]  /*20760*/  UMOV UR27, 0x4408010 ;  /* 0x04408010001b7882 */ /* 0x000fe20000000000 */
[----:B------:R-:W-:Y:S01]  /*20770*/  UMOV UR22, 0x0 ;  /* 0x0000000000167882 */ /* 0x000fe20000000000 */
[----:B------:R-:W-:Y:S01]  /*20780*/  UMOV UR23, 0x4408010 ;  /* 0x0440801000177882 */ /* 0x000fe20000000000 */
[----:B------:R0:W-:Y:S01]  /*20790*/  UTCHMMA gdesc[UR18], gdesc[UR16], tmem[UR7], tmem[UR28], idesc[UR29], !UPT ;  /* 0x00ff1c10120075ea */ /* 0x0001e2000f800007 */
[----:B------:R-:W-:Y:S01]  /*207a0*/  UMOV UR32, 0x0 ;  /* 0x0000000000207882 */ /* 0x000fe20000000000 */
[----:B------:R-:W-:Y:S01]  /*207b0*/  UMOV UR33, 0x4408010 ;  /* 0x0440801000217882 */ /* 0x000fe20000000000 */
[----:B------:R0:W-:Y:S01]  /*207c0*/  UTCHMMA gdesc[UR42], gdesc[UR34], tmem[UR7], tmem[UR26], idesc[UR27], UPT ;  /* 0x00ff1a222a0075ea */ /* 0x0001e2000b800007 */
        /* <DEDUP_REMOVED lines=8> */
[----:B------:R-:W-:Y:S01]  /*20850*/  UMOV UR4, UR8 ;  /* 0x0000000800047c82 */ /* 0x000fe20008000000 */
[----:B------:R-:W-:Y:S01]  /*20860*/  UMOV UR5, URZ ;  /* 0x000000ff00057c82 */ /* 0x000fe20008000000 */
[----:B------:R0:W-:Y:S01]  /*20870*/  UTCHMMA gdesc[UR52], gdesc[UR54], tmem[UR7], tmem[UR30], idesc[UR31], UPT ;  /* 0x00ff1e36340075ea */ /* 0x0001e2000b800007 */
[----:B------:R-:W-:Y:S01]  /*20880*/  UMOV UR40, 0x0 ;  /* 0x0000000000287882 */ /* 0x000fe20000000000 */
[----:B------:R-:W-:Y:S01]  /*20890*/  UMOV UR41, 0x4408010 ;  /* 0x0440801000297882 */ /* 0x000fe20000000000 */
[----:B------:R0:W-:Y:S01]  /*208a0*/  UTCHMMA gdesc[UR56], gdesc[UR58], tmem[UR7], tmem[UR38], idesc[UR39], UPT ;  /* 0x00ff263a380075ea */ /* 0x0001e2000b800007 */
[----:B------:R-:W-:Y:S01]  /*208b0*/  UMOV UR4, UR4 ;  /* 0x0000000400047c82 */ /* 0x000fe20008000000 */
[----:B------:R0:W-:Y:S01]  /*208c0*/  UTCHMMA gdesc[UR60], gdesc[UR62], tmem[UR7], tmem[UR36], idesc[UR37], UPT ;  /* 0x00ff243e3c0075ea */ /* 0x0001e2000b800007 */
[----:B------:R0:W-:Y:S01]  /*208d0*/  UTCHMMA gdesc[UR64], gdesc[UR66], tmem[UR7], tmem[UR40], idesc[UR41], UPT ;  /* 0x00ff2842400075ea */ /* 0x0001e2000b800007 */
[----:B------:R0:W-:Y:S01]  /*208e0*/  UTCBAR [UR4], URZ ;  /* 0x000000ff040073e9 */ /* 0x0001e200080000ff */
[----:B------:R-:W-:Y:S01]  /*208f0*/  NOP ;  /* 0x0000000000007918 */ /* 0x000fe20000000000 */
.L_x_6:
[----:B0-----:R-:W-:Y:S01]  /*20900*/  UMOV UR4, URZ ;  /* 0x000000ff00047c82 */ /* 0x001fe20008000000 */
[----:B------:R-:W-:Y:S01]  /*20910*/  UMOV UR5, URZ ;  /* 0x000000ff00057c82 */ /* 0x000fe20008000000 */
[----:B------:R-:W-:Y:S01]  /*20920*/  UMOV UR16, UR9 ;  /* 0x0000000900107c82 */ /* 0x000fe20008000000 */
[----:B------:R-:W-:Y:S01]  /*20930*/  UMOV UR17, UR13 ;  /* 0x0000000d00117c82 */ /* 0x000fe20008000000 */
[----:B------:R-:W-:Y:S05]  /*20940*/  @!P3 BRA `(.L_x_7) ;  /* 0x000001180034b947 */ /* 0x000fea0003800000 */
[----:B------:R-:W-:Y:S01]  /*20950*/  SHF.R.S32.HI R5, RZ, 0x1f, R7 ;  /* 0x0000001fff057819 */ /* 0x000fe20000011407 */
[C---:B------:R-:W-:Y:S01]  /*20960*/  IMAD.SHL.U32 R6, R7.reuse, 0x2, RZ ;  /* 0x0000000207067824 */ /* 0x040fe200078e00ff */
[----:B------:R-:W-:Y:S01]  /*20970*/  SHF.R.S32.HI R9, RZ, 0x1f, R8 ;  /* 0x0000001fff097819 */ /* 0x000fe20000011408 */
[----:B------:R-:W-:Y:S01]  /*20980*/  UIADD3.64 UR26, UPT, UPT, UR16, 0x80, URZ ;  /* 0x00000080101a7897 */ /* 0x000fe2000fffe0ff */
[----:B------:R-:W-:Y:S01]  /*20990*/  SHF.L.U64.HI R5, R7, 0x1, R5 ;  /* 0x0000000107057819 */ /* 0x000fe20000010205 */
[----:B------:R-:W-:Y:S01]  /*209a0*/  UIADD3.64 UR28, UPT, UPT, UR20, 0x2, URZ ;  /* 0x00000002141c7897 */ /* 0x000fe2000fffe0ff */
[C---:B------:R-:W-:Y:S01]  /*209b0*/  SHF.L.U64.HI R7, R8.reuse, 0x1, R9 ;  /* 0x0000000108077819 */ /* 0x040fe20000010209 */
[----:B------:R-:W-:Y:S01]  /*209c0*/  IMAD.SHL.U32 R8, R8, 0x2, RZ ;  /* 0x0000000208087824 */ /* 0x000fe200078e00ff */
        /* <DEDUP_REMOVED lines=8> */
[----:B------:R-:W0:Y:S01]  /*20a50*/  LDCU UR23, c[0x0][0x3a0] ;  /* 0x00007400ff1777ac */ /* 0x000e220008000800 */
[----:B------:R-:W-:-:S02]  /*20a60*/  UIADD3.64 UR46, UPT, UPT, UR16, 0x300, URZ ;  /* 0x00000300102e7897 */ /* 0x000fc4000fffe0ff */
[----:B------:R-:W-:Y:S01]  /*20a70*/  UIADD3.64 UR48, UPT, UPT, UR20, 0x804, URZ ;  /* 0x0000080414307897 */ /* 0x000fe2000fffe0ff */
[----:B------:R-:W-:Y:S01]  /*20a80*/  UMOV UR22, 0x1 ;  /* 0x0000000100167882 */ /* 0x000fe20000000000 */
[----:B------:R-:W-:-:S10]  /*20a90*/  UMOV UR6, URZ ;  /* 0x000000ff00067c82 */ /* 0x000fd40008000000 */
.L_x_10:
        /* <DEDUP_REMOVED lines=25> */
[----:B------:R-:W-:-:S02]  /*20c30*/  UIADD3 UR4, UPT, UPT, UR4, 0x1, URZ ;  /* 0x0000000104047890 */ /* 0x000fc4000fffe0ff */
[----:B------:R-:W-:Y:S01]  /*20c40*/  USHF.L.U32 UR5, UR5, 0x1f, URZ ;  /* 0x0000001f05057899 */ /* 0x000fe200080006ff */
[----:B------:R-:W1:Y:S01]  /*20c50*/  S2R R11, SR_TID.X ;  /* 0x00000000000b7919 */ /* 0x000e620000002100 */
[----:B0-----:R-:W-:Y:S01]  /*20c60*/  UIMAD UR9, UR4, -0x80, UR23 ;  /* 0xffffff80040978a4 */ /* 0x001fe2000f8e0217 */
[----:B-1----:R-:W-:-:S04]  /*20c70*/  SHF.R.U32.HI R9, RZ, 0x6, R11 ;  /* 0x00000006ff097819 */ /* 0x002fc8000001160b */
[----:B------:R-:W-:-:S04]  /*20c80*/  SGXT.U32 R9, R9, 0x1 ;  /* 0x000000010909781a */ /* 0x000fc80000000000 */
[----:B------:R-:W-:Y:S02]  /*20c90*/  ISETP.GE.AND P2, PT, R9, UR9, PT ;  /* 0x0000000909007c0c */ /* 0x000fe4000bf46270 */
[-C--:B--2--5:R-:W-:Y:S02]  /*20ca0*/  IADD3 R35, P4, PT, R35, R6.reuse, RZ ;  /* 0x0000000623237210 */ /* 0x0a4fe40007f9e0ff */
[----:B---3--:R-:W-:-:S03]  /*20cb0*/  IADD3 R34, P3, PT, R34, R6, RZ ;  /* 0x0000000622227210 */ /* 0x008fc60007f7e0ff */
[----:B------:R-:W-:Y:S01]  /*20cc0*/  STL [R1+0x210], R35 ;  /* 0x0002102301007387 */ /* 0x000fe20000100800 */
[----:B----4-:R-:W-:-:S03]  /*20cd0*/  IADD3 R33, P6, PT, R33, R6, RZ ;  /* 0x0000000621217210 */ /* 0x010fc60007fde0ff */
[----:B------:R-:W-:Y:S01]  /*20ce0*/  STL [R1+0x220], R34 ;  /* 0x0002202201007387 */ /* 0x000fe20000100800 */
[----:B------:R-:W-:-:S03]  /*20cf0*/  IADD3 R32, P5, PT, R32, R6, RZ ;  /* 0x0000000620207210 */ /* 0x000fc60007fbe0ff */
[----:B------:R-:W-:Y:S01]  /*20d00*/  STL [R1+0x5cc], R33 ;  /* 0x0005cc2101007387 */ /* 0x000fe20000100800 */
[----:B------:R-:W-:-:S03]  /*20d10*/  IMAD.X R31, R31, 0x1, R5, P4 ;  /* 0x000000011f1f7824 */ /* 0x000fc600020e0605 */
        /* <DEDUP_REMOVED lines=25> */
[----:B------:R-:W-:Y:S01]  /*20eb0*/  IADD3 R18, P6, PT, R18, R6, RZ ;  /* 0x0000000612127210 */ /* 0x000fe20007fde0ff */
[----:B------:R-:W-:-:S05]  /*20ec0*/  IMAD.X R10, R10, 0x1, R5, P5 ;  /* 0x000000010a0a7824 */ /* 0x000fca00028e0605 */
[----:B------:R0:W-:Y:S04]  /*20ed0*/  STL [R1+0x978], R10 ;  /* 0x0009780a01007387 */ /* 0x0001e80000100800 */
[----:B------:R-:W-:Y:S04]  /*20ee0*/  STL [R1+0x980], R19 ;  /* 0x0009801301007387 */ /* 0x000fe80000100800 */
[----:B0-----:R-:W2:Y:S01]  /*20ef0*/  LDL.LU R10, [R1+0x964] ;  /* 0x00096400010a7983 */ /* 0x001ea20000300800 */
[-C--:B------:R-:W-:Y:S01]  /*20f00*/  IADD3 R17, P5, PT, R17, R6.reuse, RZ ;  /* 0x0000000611117210 */ /* 0x080fe20007fbe0ff */
[--C-:B------:R-:W-:Y:S01]  /*20f10*/  IMAD.X R16, R16, 0x1, R5.reuse, P4 ;  /* 0x0000000110107824 */ /* 0x100fe200020e0605 */
[-C--:B------:R-:W-:Y:S01]  /*20f20*/  IADD3 R15, P4, PT, R15, R6.reuse, RZ ;  /* 0x000000060f0f7210 */ /* 0x080fe20007f9e0ff */
[----:B------:R-:W-:Y:S01]  /*20f30*/  IMAD.X R14, R14, 0x1, R5, P3 ;  /* 0x000000010e0e7824 */ /* 0x000fe200018e0605 */
[----:B------:R-:W-:Y:S04]  /*20f40*/  STL [R1+0x5b4], R18 ;  /* 0x0005b41201007387 */ /* 0x000fe80000100800 */
[----:B------:R-:W3:Y:S01]  /*20f50*/  LDL.LU R9, [R1+0x5a8] ;  /* 0x0005a80001097983 */ /* 0x000ee20000300800 */
[----:B------:R-:W-:-:S03]  /*20f60*/  IADD3 R13, P3, PT, R13, R6, RZ ;  /* 0x000000060d0d7210 */ /* 0x000fc60007f7e0ff */
[----:B------:R-:W-:Y:S04]  /*20f70*/  STL [R1+0x5ac], R17 ;  /* 0x0005ac1101007387 */ /* 0x000fe80000100800 */
[----:B------:R-:W-:Y:S04]  /*20f80*/  STL [R1+0x214], R16 ;  /* 0x0002141001007387 */ /* 0x000fe80000100800 */
[----:B------:R0:W-:Y:S04]  /*20f90*/  STL [R1+0x5b8], R14 ;  /* 0x0005b80e01007387 */ /* 0x0001e80000100800 */
[----:B------:R-:W-:Y:S01]  /*20fa0*/  STL [R1+0x974], R15 ;  /* 0x0009740f01007387 */ /* 0x000fe20000100800 */
[----:B------:R-:W-:-:S03]  /*20fb0*/  IMAD.X R12, R12, 0x1, R5, P6 ;  /* 0x000000010c0c7824 */ /* 0x000fc600030e0605 */
[----:B0-----:R-:W4:Y:S04]  /*20fc0*/  LDL.LU R14, [R1+0x95c] ;  /* 0x00095c00010e7983 */ /* 0x001f280000300800 */
[----:B------:R0:W-:Y:S04]  /*20fd0*/  STL [R1+0x96c], R13 ;  /* 0x00096c0d01007387 */ /* 0x0001e80000100800 */
[----:B0-----:R-:W4:Y:S04]  /*20fe0*/  LDL.LU R13, [R1+0x970] ;  /* 0x00097000010d7983 */ /* 0x001f280000300800 */
[----:B------:R-:W4:Y:S04]  /*20ff0*/  LDL.LU R36, [R1+0x208] ;  /* 0x0002080001247983 */ /* 0x000f280000300800 */
[----:B------:R-:W4:Y:S04]  /*21000*/  LDL.LU R35, [R1+0x968] ;  /* 0x0009680001237983 */ /* 0x000f280000300800 */
[----:B------:R-:W4:Y:S04]  /*21010*/  LDL.LU R34, [R1+0x5a4] ;  /* 0x0005a40001227983 */ /* 0x000f280000300800 */
[----:B------:R0:W-:Y:S04]  /*21020*/  STL [R1+0x5b0], R12 ;  /* 0x0005b00c01007387 */ /* 0x0001e80000100800 */
        /* <DEDUP_REMOVED lines=17> */
[----:B0-----:R-:W4:Y:S04]  /*21140*/  LDL.LU R12, [R1+0x57c] ;  /* 0x00057c00010c7983 */ /* 0x001f280000300800 */
[----:B------:R-:W4:Y:S04]  /*21150*/  LDL.LU R16, [R1+0x938] ;  /* 0x0009380001107983 */ /* 0x000f280000300800 */
[----:B------:R-:W4:Y:S01]  /*21160*/  LDL.LU R15, [R1+0x574] ;  /* 0x00057400010f7983 */ /* 0x000f220000300800 */
[----:B--2---:R-:W-:-:S05]  /*21170*/  IADD3 R10, P6, PT, R10, R6, RZ ;  /* 0x000000060a0a7210 */ /* 0x004fca0007fde0ff */
[----:B------:R0:W-:Y:S04]  /*21180*/  STL [R1+0x964], R10 ;  /* 0x0009640a01007387 */ /* 0x0001e80000100800 */
[----:B0-----:R-:W2:Y:S01]  /*21190*/  LDL.LU R10, [R1+0x588] ;  /* 0x00058800010a7983 */ /* 0x001ea20000300800 */
[----:B---3--:R-:W-:-:S05]  /*211a0*/  IMAD.X R9, R9, 0x1, R5, P5 ;  /* 0x0000000109097824 */ /* 0x008fca00028e0605 */
[----:B------:R0:W-:Y:S01]  /*211b0*/  STL [R1+0x5a8], R9 ;  /* 0x0005a80901007387 */ /* 0x0001e20000100800 */
[----:B----4-:R-:W-:-:S03]  /*211c0*/  IADD3 R14, P5, PT, R14, R6, RZ ;  /* 0x000000060e0e7210 */ /* 0x010fc60007fbe0ff */
[----:B0-----:R-:W3:Y:S04]  /*211d0*/  LDL.LU R9, [R1+0x934] ;  /* 0x0009340001097983 */ /* 0x001ee80000300800 */
[----:B------:R0:W-:Y:S01]  /*211e0*/  STL [R1+0x95c], R14 ;  /* 0x00095c0e01007387 */ /* 0x0001e20000100800 */
[----:B------:R-:W-:-:S03]  /*211f0*/  IMAD.X R13, R13, 0x1, R5, P4 ;  /* 0x000000010d0d7824 */ /* 0x000fc600020e0605 */
[----:B0-----:R-:W4:Y:S01]  /*21200*/  LDL.LU R14, [R1+0x580] ;  /* 0x00058000010e7983 */ /* 0x001f220000300800 */
[----:B------:R-:W-:-:S03]  /*21210*/  IADD3 R36, P4, PT, R36, R6, RZ ;  /* 0x0000000624247210 */ /* 0x000fc60007f9e0ff */
[----:B------:R0:W-:Y:S01]  /*21220*/  STL [R1+0x970], R13 ;  /* 0x0009700d01007387 */ /* 0x0001e20000100800 */
[--C-:B------:R-:W-:Y:S01]  /*21230*/  IMAD.X R35, R35, 0x1, R5.reuse, P3 ;  /* 0x0000000123237824 */ /* 0x100fe200018e0605 */
[----:B------:R-:W-:Y:S02]  /*21240*/  IADD3 R34, P3, PT, R34, R6, RZ ;  /* 0x0000000622227210 */ /* 0x000fe40007f7e0ff */
[----:B0-----:R-:W4:Y:S01]  /*21250*/  LDL.LU R13, [R1+0x92c] ;  /* 0x00092c00010d7983 */ /* 0x001f220000300800 */
        /* <DEDUP_REMOVED lines=35> */
[----:B------:R-:W-:Y:S04]  /*21490*/  STL [R1+0x948], R19 ;  /* 0x0009481301007387 */ /* 0x000fe80000100800 */
[----:B------:R0:W-:Y:S01]  /*214a0*/  STL [R1+0x57c], R12 ;  /* 0x00057c0c01007387 */ /* 0x0001e20000100800 */
[----:B------:R-:W-:-:S03]  /*214b0*/  IMAD.X R16, R16, 0x1, R5, P5 ;  /* 0x0000000110107824 */ /* 0x000fc600028e0605 */
[----:B------:R-:W-:Y:S04]  /*214c0*/  STL [R1+0x584], R18 ;  /* 0x0005841201007387 */ /* 0x000fe80000100800 */
[----:B0-----:R-:W4:Y:S04]  /*214d0*/  LDL.LU R12, [R1+0x578] ;  /* 0x00057800010c7983 */ /* 0x001f280000300800 */
[----:B------:R-:W-:Y:S01]  /*214e0*/  STL [R1+0x940], R17 ;  /* 0x0009401101007387 */ /* 0x000fe20000100800 */
[----:B--2---:R-:W-:-:S05]  /*214f0*/  IMAD.X R10, R10, 0x1, R5, P4 ;  /* 0x000000010a0a7824 */ /* 0x004fca00020e0605 */
[----:B------:R0:W-:Y:S04]  /*21500*/  STL [R1+0x588], R10 ;  /* 0x0005880a01007387 */ /* 0x0001e80000100800 */
[----:B------:R-:W-:Y:S04]  /*21510*/  STL [R1+0x938], R16 ;  /* 0x0009381001007387 */ /* 0x000fe80000100800 */
[----:B0-----:R-:W2:Y:S01]  /*21520*/  LDL.LU R10, [R1+0x924] ;  /* 0x00092400010a7983 */ /* 0x001ea20000300800 */
[-C--:B------:R-:W-:Y:S02]  /*21530*/  IADD3 R15, P5, PT, R15, R6.reuse, RZ ;  /* 0x000000060f0f7210 */ /* 0x080fe40007fbe0ff */
[----:B---3--:R-:W-:-:S03]  /*21540*/  IADD3 R9, P4, PT, R9, R6, RZ ;  /* 0x0000000609097210 */ /* 0x008fc60007f9e0ff */
[----:B------:R-:W-:Y:S04]  /*21550*/  STL [R1+0x574], R15 ;  /* 0x0005740f01007387 */ /* 0x000fe80000100800 */
[----:B------:R0:W-:Y:S01]  /*21560*/  STL [R1+0x934], R9 ;  /* 0x0009340901007387 */ /* 0x0001e20000100800 */
[----:B----4-:R-:W-:-:S03]  /*21570*/  IMAD.X R14, R14, 0x1, R5, P3 ;  /* 0x000000010e0e7824 */ /* 0x010fc600018e0605 */
[----:B0-----:R-:W3:Y:S04]  /*21580*/  LDL.LU R9, [R1+0x570] ;  /* 0x0005700001097983 */ /* 0x001ee80000300800 */
[----:B------:R0:W-:Y:S01]  /*21590*/  STL [R1+0x580], R14 ;  /* 0x0005800e01007387 */ /* 0x0001e20000100800 */
[----:B------:R-:W-:-:S03]  /*215a0*/  IADD3 R13, P3, PT, R13, R6, RZ ;  /* 0x000000060d0d7210 */ /* 0x000fc60007f7e0ff */
        /* <DEDUP_REMOVED lines=22> */
[----:B------:R-:W-:-:S03]  /*21710*/  IMAD.X R12, R12, 0x1, R5, P6 ;  /* 0x000000010c0c7824 */ /* 0x000fc600030e0605 */
[----:B0-----:R-:W4:Y:S04]  /*21720*/  LDL.LU R13, [R1+0x900] ;  /* 0x00090000010d7983 */ /* 0x001f280000300800 */
[----:B------:R-:W4:Y:S04]  /*21730*/  LDL.LU R16, [R1+0x53c] ;  /* 0x00053c0001107983 */ /* 0x000f280000300800 */
[----:B------:R-:W4:Y:S04]  /*21740*/  LDL.LU R15, [R1+0x8f8] ;  /* 0x0008f800010f7983 */ /* 0x000f280000300800 */
[----:B------:R0:W-:Y:S04]  /*21750*/  STL [R1+0x578], R12 ;  /* 0x0005780c01007387 */ /* 0x0001e80000100800 */
[----:B0-----:R-:W4:Y:S01]  /*21760*/  LDL.LU R12, [R1+0x534] ;  /* 0x00053400010c7983 */ /* 0x001f220000300800 */
[----:B--2---:R-:W-:-:S05]  /*21770*/  IADD3 R10, P6, PT, R10, R6, RZ ;  /* 0x000000060a0a7210 */ /* 0x004fca0007fde0ff */
[----:B------:R0:W-:Y:S04]  /*21780*/  STL [R1+0x924], R10 ;  /* 0x0009240a01007387 */ /* 0x0001e80000100800 */
[----:B0-----:R-:W2:Y:S01]  /*21790*/  LDL.LU R10, [R1+0x548] ;  /* 0x00054800010a7983 */ /* 0x001ea20000300800 */
[----:B---3--:R-:W-:-:S05]  /*217a0*/  IMAD.X R9, R9, 0x1, R5, P5 ;  /* 0x0000000109097824 */ /* 0x008fca00028e0605 */
[----:B------:R0:W-:Y:S01]  /*217b0*/  STL [R1+0x570], R9 ;  /* 0x0005700901007387 */ /* 0x0001e20000100800 */
[----:B----4-:R-:W-:-:S03]  /*217c0*/  IADD3 R14, P5, PT, R14, R6, RZ ;  /* 0x000000060e0e7210 */ /* 0x010fc60007fbe0ff */
[----:B0-----:R-:W3:Y:S01]  /*217d0*/  LDL.LU R9, [R1+0x8f4] ;  /* 0x0008f40001097983 */ /* 0x001ee20000300800 */
[----:B------:R-:W-:-:S03]  /*217e0*/  IMAD.X R36, R36, 0x1, R5, P4 ;  /* 0x0000000124247824 */ /* 0x000fc600020e0605 */
[----:B------:R0:W-:Y:S01]  /*217f0*/  STL [R1+0x91c], R14 ;  /* 0x00091c0e01007387 */ /* 0x0001e20000100800 */
[-C--:B------:R-:W-:Y:S01]  /*21800*/  IADD3 R35, P4, PT, R35, R6.reuse, RZ ;  /* 0x0000000623237210 */ /* 0x080fe20007f9e0ff */
[----:B------:R-:W-:Y:S02]  /*21810*/  IMAD.X R34, R34, 0x1, R5, P3 ;  /* 0x0000000122227824 */ /* 0x000fe400018e0605 */
[----:B0-----:R-:W4:Y:S01]  /*21820*/  LDL.LU R14, [R1+0x540] ;  /* 0x00054000010e7983 */ /* 0x001f220000300800 */
        /* <DEDUP_REMOVED lines=31> */
[----:B------:R-:W-:Y:S04]  /*21a20*/  STL [R1+0x8fc], R21 ;  /* 0x0008fc1501007387 */ /* 0x000fe80000100800 */
[----:B------:R-:W-:Y:S01]  /*21a30*/  STL [R1+0x910], R20 ;  /* 0x0009101401007387 */ /* 0x000fe20000100800 */
[----:B------:R-:W-:-:S03]  /*21a40*/  IMAD.X R13, R13, 0x1, R5, P6 ;  /* 0x000000010d0d7824 */ /* 0x000fc600030e0605 */
[----:B------:R-:W-:Y:S01]  /*21a50*/  STL [R1+0x54c], R19 ;  /* 0x00054c1301007387 */ /* 0x000fe20000100800 */
[----:B------:R-:W-:-:S03]  /*21a60*/  IADD3 R17, P3, PT, R17, R6, RZ ;  /* 0x0000000611117210 */ /* 0x000fc60007f7e0ff */
[----:B------:R0:W-:Y:S01]  /*21a70*/  STL [R1+0x900], R13 ;  /* 0x0009000d01007387 */ /* 0x0001e20000100800 */
[-C--:B------:R-:W-:Y:S01]  /*21a80*/  IADD3 R16, P6, PT, R16, R6.reuse, RZ ;  /* 0x0000000610107210 */ /* 0x080fe20007fde0ff */
[----:B------:R-:W-:Y:S02]  /*21a90*/  IMAD.X R15, R15, 0x1, R5, P5 ;  /* 0x000000010f0f7824 */ /* 0x000fe400028e0605 */
[----:B------:R-:W-:Y:S04]  /*21aa0*/  STL [R1+0x908], R18 ;  /* 0x0009081201007387 */ /* 0x000fe80000100800 */
[----:B0-----:R-:W4:Y:S01]  /*21ab0*/  LDL.LU R13, [R1+0x8ec] ;  /* 0x0008ec00010d7983 */ /* 0x001f220000300800 */
[----:B------:R-:W-:-:S03]  /*21ac0*/  IADD3 R12, P5, PT, R12, R6, RZ ;  /* 0x000000060c0c7210 */ /* 0x000fc60007fbe0ff */
[----:B------:R-:W-:Y:S04]  /*21ad0*/  STL [R1+0x544], R17 ;  /* 0x0005441101007387 */ /* 0x000fe80000100800 */
[----:B------:R0:W-:Y:S04]  /*21ae0*/  STL [R1+0x534], R12 ;  /* 0x0005340c01007387 */ /* 0x0001e80000100800 */
[----:B------:R-:W-:Y:S04]  /*21af0*/  STL [R1+0x53c], R16 ;  /* 0x00053c1001007387 */ /* 0x000fe80000100800 */
[----:B0-----:R-:W4:Y:S04]  /*21b00*/  LDL.LU R12, [R1+0x538] ;  /* 0x00053800010c7983 */ /* 0x001f280000300800 */
[----:B------:R-:W-:Y:S01]  /*21b10*/  STL [R1+0x8f8], R15 ;  /* 0x0008f80f01007387 */ /* 0x000fe20000100800 */
[----:B--2---:R-:W-:-:S05]  /*21b20*/  IMAD.X R10, R10, 0x1, R5, P4 ;  /* 0x000000010a0a7824 */ /* 0x004fca00020e0605 */
[----:B------:R0:W-:Y:S04]  /*21b30*/  STL [R1+0x548], R10 ;  /* 0x0005480a01007387 */ /* 0x0001e80000100800 */
[----:B0-----:R-:W2:Y:S01]  /*21b40*/  LDL.LU R10, [R1+0x8e4] ;  /* 0x0008e400010a7983 */ /* 0x001ea20000300800 */
[----:B---3--:R-:W-:-:S05]  /*21b50*/  IADD3 R9, P4, PT, R9, R6, RZ ;  /* 0x0000000609097210 */ /* 0x008fca0007f9e0ff */
[----:B------:R0:W-:Y:S01]  /*21b60*/  STL [R1+0x8f4], R9 ;  /* 0x0008f40901007387 */ /* 0x0001e20000100800 */
[----:B----4-:R-:W-:-:S03]  /*21b70*/  IMAD.X R14, R14, 0x1, R5, P3 ;  /* 0x000000010e0e7824 */ /* 0x010fc600018e0605 */
[----:B0-----:R-:W3:Y:S04]  /*21b80*/  LDL.LU R9, [R1+0x530] ;  /* 0x0005300001097983 */ /* 0x001ee80000300800 */
        /* <DEDUP_REMOVED lines=21> */
[----:B------:R-:W-:-:S03]  /*21ce0*/  IADD3 R13, P3, PT, R13, R6, RZ ;  /* 0x000000060d0d7210 */ /* 0x000fc60007f7e0ff */
[----:B0-----:R-:W4:Y:S04]  /*21cf0*/  LDL.LU R14, [R1+0x504] ;  /* 0x00050400010e7983 */ /* 0x001f280000300800 */
[----:B------:R-:W4:Y:S04]  /*21d00*/  LDL.LU R16, [R1+0x8c0] ;  /* 0x0008c00001107983 */ /* 0x000f280000300800 */
[----:B------:R-:W4:Y:S04]  /*21d10*/  LDL.LU R15, [R1+0x4fc] ;  /* 0x0004fc00010f7983 */ /* 0x000f280000300800 */
[----:B------:R0:W-:Y:S01]  /*21d20*/  STL [R1+0x8ec], R13 ;  /* 0x0008ec0d01007387 */ /* 0x0001e20000100800 */
[----:B------:R-:W-:-:S03]  /*21d30*/  IMAD.X R12, R12, 0x1, R5, P6 ;  /* 0x000000010c0c7824 */ /* 0x000fc600030e0605 */
[----:B0-----:R-:W4:Y:S04]  /*21d40*/  LDL.LU R13, [R1+0x8b8] ;  /* 0x0008b800010d7983 */ /* 0x001f280000300800 */
[----:B------:R0:W-:Y:S04]  /*21d50*/  STL [R1+0x538], R12 ;  /* 0x0005380c01007387 */ /* 0x0001e80000100800 */
[----:B0-----:R-:W4:Y:S01]  /*21d60*/  LDL.LU R12, [R1+0x4f4] ;  /* 0x0004f400010c7983 */ /* 0x001f220000300800 */
[----:B--2---:R-:W-:-:S05]  /*21d70*/  IADD3 R10, P6, PT, R10, R6, RZ ;  /* 0x000000060a0a7210 */ /* 0x004fca0007fde0ff */
[----:B------:R0:W-:Y:S04]  /*21d80*/  STL [R1+0x8e4], R10 ;  /* 0x0008e40a01007387 */ /* 0x0001e80000100800 */
[----:B0-----:R-:W2:Y:S01]  /*21d90*/  LDL.LU R10, [R1+0x508] ;  /* 0x00050800010a7983 */ /* 0x001ea20000300800 */
[----:B---3--:R-:W-:Y:S01]  /*21da0*/  IMAD.X R9, R9, 0x1, R5, P5 ;  /* 0x0000000109097824 */ /* 0x008fe200028e0605 */
[----:B----4-:R-:W-:-:S04]  /*21db0*/  IADD3 R36, P5, PT, R36, R6, RZ ;  /* 0x0000000624247210 */ /* 0x010fc80007fbe0ff */
[----:B------:R0:W-:Y:S01]  /*21dc0*/  STL [R1+0x530], R9 ;  /* 0x0005300901007387 */ /* 0x0001e20000100800 */
[--C-:B------:R-:W-:Y:S01]  /*21dd0*/  IMAD.X R35, R35, 0x1, R5.reuse, P4 ;  /* 0x0000000123237824 */ /* 0x100fe200020e0605 */
[----:B------:R-:W-:Y:S02]  /*21de0*/  IADD3 R34, P4, PT, R34, R6, RZ ;  /* 0x0000000622227210 */ /* 0x000fe40007f9e0ff */
[----:B0-----:R-:W3:Y:S01]  /*21df0*/  LDL.LU R9, [R1+0x8b4] ;  /* 0x0008b40001097983 */ /* 0x001ee20000300800 */
        /* <DEDUP_REMOVED lines=38> */
[----:B------:R-:W-:Y:S01]  /*22060*/  STL [R1+0x50c], R18 ;  /* 0x00050c1201007387 */ /* 0x000fe20000100800 */
[----:B------:R-:W-:-:S03]  /*22070*/  IADD3 R15, P6, PT, R15, R6, RZ ;  /* 0x000000060f0f7210 */ /* 0x000fc60007fde0ff */
[----:B0-----:R-:W4:Y:S01]  /*22080*/  LDL.LU R14, [R1+0x500] ;  /* 0x00050000010e7983 */ /* 0x001f220000300800 */
[----:B------:R-:W-:-:S03]  /*22090*/  IMAD.X R13, R13, 0x1, R5, P5 ;  /* 0x000000010d0d7824 */ /* 0x000fc600028e0605 */
[----:B------:R-:W-:Y:S04]  /*220a0*/  STL [R1+0x8c8], R17 ;  /* 0x0008c81101007387 */ /* 0x000fe80000100800 */
[----:B------:R0:W-:Y:S04]  /*220b0*/  STL [R1+0x8b8], R13 ;  /* 0x0008b80d01007387 */ /* 0x0001e80000100800 */
[----:B------:R-:W-:Y:S01]  /*220c0*/  STL [R1+0x8c0], R16 ;  /* 0x0008c01001007387 */ /* 0x000fe20000100800 */
[----:B------:R-:W-:-:S03]  /*220d0*/  IADD3 R12, P5, PT, R12, R6, RZ ;  /* 0x000000060c0c7210 */ /* 0x000fc60007fbe0ff */
[----:B0-----:R-:W4:Y:S04]  /*220e0*/  LDL.LU R13, [R1+0x8ac] ;  /* 0x0008ac00010d7983 */ /* 0x001f280000300800 */
[----:B------:R-:W-:Y:S04]  /*220f0*/  STL [R1+0x4fc], R15 ;  /* 0x0004fc0f01007387 */ /* 0x000fe80000100800 */
[----:B------:R0:W-:Y:S04]  /*22100*/  STL [R1+0x4f4], R12 ;  /* 0x0004f40c01007387 */ /* 0x0001e80000100800 */
[----:B0-----:R-:W4:Y:S01]  /*22110*/  LDL.LU R12, [R1+0x4f8] ;  /* 0x0004f800010c7983 */ /* 0x001f220000300800 */
[----:B--2---:R-:W-:-:S05]  /*22120*/  IMAD.X R10, R10, 0x1, R5, P4 ;  /* 0x000000010a0a7824 */ /* 0x004fca00020e0605 */
[----:B------:R0:W-:Y:S04]  /*22130*/  STL [R1+0x508], R10 ;  /* 0x0005080a01007387 */ /* 0x0001e80000100800 */
[----:B0-----:R-:W2:Y:S04]  /*22140*/  LDL.LU R10, [R1+0x8a4] ;  /* 0x0008a400010a7983 */ /* 0x001ea80000300800 */
[----:B------:R-:W2:Y:S01]  /*22150*/  LDL.LU R36, [R1+0x4f0] ;  /* 0x0004f00001247983 */ /* 0x000ea20000300800 */
[----:B---3--:R-:W-:-:S03]  /*22160*/  IADD3 R9, P4, PT, R9, R6, RZ ;  /* 0x0000000609097210 */ /* 0x008fc60007f9e0ff */
[----:B------:R-:W3:Y:S04]  /*22170*/  LDL.LU R35, [R1+0x89c] ;  /* 0x00089c0001237983 */ /* 0x000ee80000300800 */
[----:B------:R-:W3:Y:S04]  /*22180*/  LDL.LU R34, [R1+0x8b0] ;  /* 0x0008b00001227983 */ /* 0x000ee80000300800 */
        /* <DEDUP_REMOVED lines=18> */
[----:B0-----:R-:W3:Y:S04]  /*222b0*/  LDL.LU R9, [R1+0x888] ;  /* 0x0008880001097983 */ /* 0x001ee80000300800 */
[----:B------:R-:W3:Y:S01]  /*222c0*/  LDL.LU R16, [R1+0x4c4] ;  /* 0x0004c40001107983 */ /* 0x000ee20000300800 */
[----:B----4-:R-:W-:-:S03]  /*222d0*/  IMAD.X R14, R14, 0x1, R5, P3 ;  /* 0x000000010e0e7824 */ /* 0x010fc600018e0605 */
[----:B------:R-:W4:Y:S04]  /*222e0*/  LDL.LU R15, [R1+0x880] ;  /* 0x00088000010f7983 */ /* 0x000f280000300800 */
[----:B------:R0:W-:Y:S04]  /*222f0*/  STL [R1+0x500], R14 ;  /* 0x0005000e01007387 */ /* 0x0001e80000100800 */
[----:B0-----:R-:W4:Y:S01]  /*22300*/  LDL.LU R14, [R1+0x4bc] ;  /* 0x0004bc00010e7983 */ /* 0x001f220000300800 */
[----:B------:R-:W-:-:S05]  /*22310*/  IADD3 R13, P3, PT, R13, R6, RZ ;  /* 0x000000060d0d7210 */ /* 0x000fca0007f7e0ff */
[----:B------:R0:W-:Y:S04]  /*22320*/  STL [R1+0x8ac], R13 ;  /* 0x0008ac0d01007387 */ /* 0x0001e80000100800 */
[----:B0-----:R-:W4:Y:S01]  /*22330*/  LDL.LU R13, [R1+0x878] ;  /* 0x00087800010d7983 */ /* 0x001f220000300800 */
[----:B------:R-:W-:-:S05]  /*22340*/  IMAD.X R12, R12, 0x1, R5, P6 ;  /* 0x000000010c0c7824 */ /* 0x000fca00030e0605 */
[----:B------:R0:W-:Y:S04]  /*22350*/  STL [R1+0x4f8], R12 ;  /* 0x0004f80c01007387 */ /* 0x0001e80000100800 */
[----:B0-----:R-:W4:Y:S01]  /*22360*/  LDL.LU R12, [R1+0x4b4] ;  /* 0x0004b400010c7983 */ /* 0x001f220000300800 */
[----:B--2---:R-:W-:-:S05]  /*22370*/  IADD3 R10, P6, PT, R10, R6, RZ ;  /* 0x000000060a0a7210 */ /* 0x004fca0007fde0ff */
[----:B------:R0:W-:Y:S04]  /*22380*/  STL [R1+0x8a4], R10 ;  /* 0x0008a40a01007387 */ /* 0x0001e80000100800 */
[----:B0-----:R-:W2:Y:S01]  /*22390*/  LDL.LU R10, [R1+0x4c8] ;  /* 0x0004c800010a7983 */ /* 0x001ea20000300800 */
[--C-:B------:R-:W-:Y:S01]  /*223a0*/  IMAD.X R36, R36, 0x1, R5.reuse, P5 ;  /* 0x0000000124247824 */ /* 0x100fe200028e0605 */
[-C--:B---3--:R-:W-:Y:S01]  /*223b0*/  IADD3 R35, P5, PT, R35, R6.reuse, RZ ;  /* 0x0000000623237210 */ /* 0x088fe20007fbe0ff */
[--C-:B------:R-:W-:Y:S01]  /*223c0*/  IMAD.X R34, R34, 0x1, R5.reuse, P4 ;  /* 0x0000000122227824 */ /* 0x100fe200020e0605 */
[----:B------:R-:W-:Y:S02]  /*223d0*/  IADD3 R33, P4, PT, R33, R6, RZ ;  /* 0x0000000621217210 */ /* 0x000fe40007f9e0ff */
        /* <DEDUP_REMOVED lines=37> */
[----:B----4-:R-:W-:Y:S02]  /*22630*/  IMAD.X R15, R15, 0x1, R5, P6 ;  /* 0x000000010f0f7824 */ /* 0x010fe400030e0605 */
[----:B------:R-:W-:Y:S04]  /*22640*/  STL [R1+0x890], R18 ;  /* 0x0008901201007387 */ /* 0x000fe80000100800 */
[----:B0-----:R-:W3:Y:S01]  /*22650*/  LDL.LU R9, [R1+0x874] ;  /* 0x0008740001097983 */ /* 0x001ee20000300800 */
[----:B------:R-:W-:-:S03]  /*22660*/  IADD3 R14, P6, PT, R14, R6, RZ ;  /* 0x000000060e0e7210 */ /* 0x000fc60007fde0ff */
[----:B------:R-:W-:Y:S04]  /*22670*/  STL [R1+0x4cc], R17 ;  /* 0x0004cc1101007387 */ /* 0x000fe80000100800 */
[----:B------:R0:W-:Y:S04]  /*22680*/  STL [R1+0x4bc], R14 ;  /* 0x0004bc0e01007387 */ /* 0x0001e80000100800 */
[----:B------:R-:W-:Y:S04]  /*22690*/  STL [R1+0x4c4], R16 ;  /* 0x0004c41001007387 */ /* 0x000fe80000100800 */
[----:B0-----:R-:W4:Y:S01]  /*226a0*/  LDL.LU R14, [R1+0x4c0] ;  /* 0x0004c000010e7983 */ /* 0x001f220000300800 */
[----:B------:R-:W-:-:S03]  /*226b0*/  IMAD.X R13, R13, 0x1, R5, P5 ;  /* 0x000000010d0d7824 */ /* 0x000fc600028e0605 */
[----:B------:R-:W-:Y:S04]  /*226c0*/  STL [R1+0x880], R15 ;  /* 0x0008800f01007387 */ /* 0x000fe80000100800 */
[----:B------:R0:W-:Y:S04]  /*226d0*/  STL [R1+0x878], R13 ;  /* 0x0008780d01007387 */ /* 0x0001e80000100800 */
[----:B0-----:R-:W4:Y:S01]  /*226e0*/  LDL.LU R13, [R1+0x86c] ;  /* 0x00086c00010d7983 */ /* 0x001f220000300800 */
[----:B------:R-:W-:-:S05]  /*226f0*/  IADD3 R12, P5, PT, R12, R6, RZ ;  /* 0x000000060c0c7210 */ /* 0x000fca0007fbe0ff */
[----:B------:R0:W-:Y:S04]  /*22700*/  STL [R1+0x4b4], R12 ;  /* 0x0004b40c01007387 */ /* 0x0001e80000100800 */
[----:B0-----:R-:W4:Y:S04]  /*22710*/  LDL.LU R12, [R1+0x4b8] ;  /* 0x0004b800010c7983 */ /* 0x001f280000300800 */
[----:B------:R-:W4:Y:S04]  /*22720*/  LDL.LU R36, [R1+0x864] ;  /* 0x0008640001247983 */ /* 0x000f280000300800 */
[----:B------:R-:W4:Y:S04]  /*22730*/  LDL.LU R35, [R1+0x4b0] ;  /* 0x0004b00001237983 */ /* 0x000f280000300800 */
[----:B------:R-:W4:Y:S01]  /*22740*/  LDL.LU R34, [R1+0x85c] ;  /* 0x00085c0001227983 */ /* 0x000f220000300800 */
[----:B--2---:R-:W-:-:S05]  /*22750*/  IMAD.X R10, R10, 0x1, R5, P4 ;  /* 0x000000010a0a7824 */ /* 0x004fca00020e0605 */
[----:B------:R0:W-:Y:S04]  /*22760*/  STL [R1+0x4c8], R10 ;  /* 0x0004c80a01007387 */ /* 0x0001e80000100800 */
[----:B------:R-:W2:Y:S04]  /*22770*/  LDL.LU R33, [R1+0x870] ;  /* 0x0008700001217983 */ /* 0x000ea80000300800 */
        /* <DEDUP_REMOVED lines=16> */
[----:B0-----:R-:W2:Y:S04]  /*22880*/  LDL.LU R10, [R1+0x48c] ;  /* 0x00048c00010a7983 */ /* 0x001ea80000300800 */
[----:B------:R-:W2:Y:S04]  /*22890*/  LDL.LU R16, [R1+0x848] ;  /* 0x0008480001107983 */ /* 0x000ea80000300800 */
[----:B------:R-:W2:Y:S01]  /*228a0*/  LDL.LU R15, [R1+0x484] ;  /* 0x00048400010f7983 */ /* 0x000ea20000300800 */
[----:B---3--:R-:W-:-:S05]  /*228b0*/  IADD3 R9, P4, PT, R9, R6, RZ ;  /* 0x0000000609097210 */ /* 0x008fca0007f9e0ff */
[----:B------:R0:W-:Y:S04]  /*228c0*/  STL [R1+0x874], R9 ;  /* 0x0008740901007387 */ /* 0x0001e80000100800 */
[----:B0-----:R-:W3:Y:S01]  /*228d0*/  LDL.LU R9, [R1+0x840] ;  /* 0x0008400001097983 */ /* 0x001ee20000300800 */
[----:B----4-:R-:W-:-:S05]  /*228e0*/  IMAD.X R14, R14, 0x1, R5, P3 ;  /* 0x000000010e0e7824 */ /* 0x010fca00018e0605 */
[----:B------:R0:W-:Y:S04]  /*228f0*/  STL [R1+0x4c0], R14 ;  /* 0x0004c00e01007387 */ /* 0x0001e80000100800 */
[----:B0-----:R-:W4:Y:S01]  /*22900*/  LDL.LU R14, [R1+0x47c] ;  /* 0x00047c00010e7983 */ /* 0x001f220000300800 */
[----:B------:R-:W-:-:S05]  /*22910*/  IADD3 R13, P3, PT, R13, R6, RZ ;  /* 0x000000060d0d7210 */ /* 0x000fca0007f7e0ff */
[----:B------:R0:W-:Y:S04]  /*22920*/  STL [R1+0x86c], R13 ;  /* 0x00086c0d01007387 */ /* 0x0001e80000100800 */
[----:B0-----:R-:W4:Y:S01]  /*22930*/  LDL.LU R13, [R1+0x838] ;  /* 0x00083800010d7983 */ /* 0x001f220000300800 */
[----:B------:R-:W-:Y:S01]  /*22940*/  IMAD.X R12, R12, 0x1, R5, P6 ;  /* 0x000000010c0c7824 */ /* 0x000fe200030e0605 */
[----:B------:R-:W-:-:S04]  /*22950*/  IADD3 R36, P6, PT, R36, R6, RZ ;  /* 0x0000000624247210 */ /* 0x000fc80007fde0ff */
[----:B------:R0:W-:Y:S01]  /*22960*/  STL [R1+0x4b8], R12 ;  /* 0x0004b80c01007387 */ /* 0x0001e20000100800 */
[--C-:B------:R-:W-:Y:S01]  /*22970*/  IMAD.X R35, R35, 0x1, R5.reuse, P5 ;  /* 0x0000000123237824 */ /* 0x100fe200028e0605 */
[-C--:B------:R-:W-:Y:S02]  /*22980*/  IADD3 R34, P5, PT, R34, R6.reuse, RZ ;  /* 0x0000000622227210 */ /* 0x080fe40007fbe0ff */
[----:B0-----:R-:W4:Y:S04]  /*22990*/  LDL.LU R12, [R1+0x474] ;  /* 0x00047400010c7983 */ /* 0x001f280000300800 */
[----:B------:R-:W-:Y:S04]  /*229a0*/  STL [R1+0x864], R36 ;  /* 0x0008642401007387 */ /* 0x000fe80000100800 */
[----:B------:R-:W-:Y:S04]  /*229b0*/  STL [R1+0x4b0], R35 ;  /* 0x0004b02301007387 */ /* 0x000fe80000100800 */
[----:B------:R-:W-:Y:S01]  /*229c0*/  STL [R1+0x85c], R34 ;  /* 0x00085c2201007387 */ /* 0x000fe20000100800 */
[----:B--2---:R-:W-:Y:S01]  /*229d0*/  IMAD.X R33, R33, 0x1, R5, P4 ;  /* 0x0000000121217824 */ /* 0x004fe200020e0605 */
[----:B------:R-:W-:-:S04]  /*229e0*/  IADD3 R32, P4, PT, R32, R6, RZ ;  /* 0x0000000620207210 */ /* 0x000fc80007f9e0ff */
        /* <DEDUP_REMOVED lines=27> */
[-C--:B------:R-:W-:Y:S01]  /*22ba0*/  IADD3 R18, P5, PT, R18, R6.reuse, RZ ;  /* 0x0000000612127210 */ /* 0x080fe20007fbe0ff */
[--C-:B------:R-:W-:Y:S01]  /*22bb0*/  IMAD.X R17, R17, 0x1, R5.reuse, P4 ;  /* 0x0000000111117824 */ /* 0x100fe200020e0605 */
[-C--:B------:R-:W-:Y:S01]  /*22bc0*/  IADD3 R10, P4, PT, R10, R6.reuse, RZ ;  /* 0x000000060a0a7210 */ /* 0x080fe20007f9e0ff */
[----:B------:R-:W-:Y:S04]  /*22bd0*/  STL [R1+0x490], R19 ;  /* 0x0004901301007387 */ /* 0x000fe80000100800 */
[----:B------:R0:W-:Y:S04]  /*22be0*/  STL [R1+0x48c], R10 ;  /* 0x00048c0a01007387 */ /* 0x0001e80000100800 */
[----:B------:R-:W-:Y:S04]  /*22bf0*/  STL [R1+0x83c], R18 ;  /* 0x00083c1201007387 */ /* 0x000fe80000100800 */
[----:B0-----:R-:W2:Y:S01]  /*22c00*/  LDL.LU R10, [R1+0x488] ;  /* 0x00048800010a7983 */ /* 0x001ea20000300800 */
[----:B------:R-:W-:Y:S01]  /*22c10*/  IMAD.X R16, R16, 0x1, R5, P3 ;  /* 0x0000000110107824 */ /* 0x000fe200018e0605 */
[----:B------:R-:W-:-:S02]  /*22c20*/  IADD3 R15, P3, PT, R15, R6, RZ ;  /* 0x000000060f0f7210 */ /* 0x000fc40007f7e0ff */
[----:B------:R-:W-:Y:S01]  /*22c30*/  STL [R1+0x850], R17 ;  /* 0x0008501101007387 */ /* 0x000fe20000100800 */
[----:B---3--:R-:W-:-:S05]  /*22c40*/  IMAD.X R9, R9, 0x1, R5, P6 ;  /* 0x0000000109097824 */ /* 0x008fca00030e0605 */
[----:B------:R0:W-:Y:S04]  /*22c50*/  STL [R1+0x840], R9 ;  /* 0x0008400901007387 */ /* 0x0001e80000100800 */
[----:B------:R-:W-:Y:S04]  /*22c60*/  STL [R1+0x848], R16 ;  /* 0x0008481001007387 */ /* 0x000fe80000100800 */
[----:B0-----:R-:W3:Y:S01]  /*22c70*/  LDL.LU R9, [R1+0x834] ;  /* 0x0008340001097983 */ /* 0x001ee20000300800 */
[----:B----4-:R-:W-:-:S03]  /*22c80*/  IADD3 R14, P6, PT, R14, R6, RZ ;  /* 0x000000060e0e7210 */ /* 0x010fc60007fde0ff */
[----:B------:R-:W-:Y:S04]  /*22c90*/  STL [R1+0x484], R15 ;  /* 0x0004840f01007387 */ /* 0x000fe80000100800 */
[----:B------:R0:W-:Y:S04]  /*22ca0*/  STL [R1+0x47c], R14 ;  /* 0x00047c0e01007387 */ /* 0x0001e80000100800 */
[----:B0-----:R-:W4:Y:S01]  /*22cb0*/  LDL.LU R14, [R1+0x480] ;  /* 0x00048000010e7983 */ /* 0x001f220000300800 */
[----:B------:R-:W-:-:S05]  /*22cc0*/  IMAD.X R13, R13, 0x1, R5, P5 ;  /* 0x000000010d0d7824 */ /* 0x000fca00028e0605 */
[----:B------:R0:W-:Y:S04]  /*22cd0*/  STL [R1+0x838], R13 ;  /* 0x0008380d01007387 */ /* 0x0001e80000100800 */
[----:B0-----:R-:W4:Y:S01]  /*22ce0*/  LDL.LU R13, [R1+0x82c] ;  /* 0x00082c00010d7983 */ /* 0x001f220000300800 */
[----:B------:R-:W-:-:S03]  /*22cf0*/  IADD3 R12, P5, PT, R12, R6, RZ ;  /* 0x000000060c0c7210 */ /* 0x000fc60007fbe0ff */
        /* <DEDUP_REMOVED lines=24> */
[----:B--2---:R-:W-:-:S05]  /*22e80*/  IMAD.X R10, R10, 0x1, R5, P4 ;  /* 0x000000010a0a7824 */ /* 0x004fca00020e0605 */
[----:B------:R0:W-:Y:S04]  /*22e90*/  STL [R1+0x488], R10 ;  /* 0x0004880a01007387 */ /* 0x0001e80000100800 */
[----:B0-----:R-:W2:Y:S01]  /*22ea0*/  LDL.LU R10, [R1+0x444] ;  /* 0x00044400010a7983 */ /* 0x001ea20000300800 */
[----:B---3--:R-:W-:-:S05]  /*22eb0*/  IADD3 R9, P4, PT, R9, R6, RZ ;  /* 0x0000000609097210 */ /* 0x008fca0007f9e0ff */
[----:B------:R0:W-:Y:S04]  /*22ec0*/  STL [R1+0x834], R9 ;  /* 0x0008340901007387 */ /* 0x0001e80000100800 */
[----:B0-----:R-:W3:Y:S01]  /*22ed0*/  LDL.LU R9, [R1+0x800] ;  /* 0x0008000001097983 */ /* 0x001ee20000300800 */
[----:B----4-:R-:W-:-:S05]  /*22ee0*/  IMAD.X R14, R14, 0x1, R5, P3 ;  /* 0x000000010e0e7824 */ /* 0x010fca00018e0605 */
[----:B------:R0:W-:Y:S04]  /*22ef0*/  STL [R1+0x480], R14 ;  /* 0x0004800e01007387 */ /* 0x0001e80000100800 */
[----:B0-----:R-:W4:Y:S01]  /*22f00*/  LDL.LU R14, [R1+0x43c] ;  /* 0x00043c00010e7983 */ /* 0x001f220000300800 */
[----:B------:R-:W-:Y:S01]  /*22f10*/  IADD3 R13, P3, PT, R13, R6, RZ ;  /* 0x000000060d0d7210 */ /* 0x000fe20007f7e0ff */
[----:B------:R-:W-:-:S04]  /*22f20*/  IMAD.X R36, R36, 0x1, R5, P6 ;  /* 0x0000000124247824 */ /* 0x000fc800030e0605 */
        /* <DEDUP_REMOVED lines=44> */
[----:B0-----:R-:W4:Y:S04]  /*231f0*/  LDL.LU R12, [R1+0x434] ;  /* 0x00043400010c7983 */ /* 0x001f280000300800 */
[----:B------:R-:W-:Y:S01]  /*23200*/  STL [R1+0x7fc], R17 ;  /* 0x0007fc1101007387 */ /* 0x000fe20000100800 */
[----:B--2---:R-:W-:-:S05]  /*23210*/  IADD3 R10, P3, PT, R10, R6, RZ ;  /* 0x000000060a0a7210 */ /* 0x004fca0007f7e0ff */
[----:B------:R0:W-:Y:S04]  /*23220*/  STL [R1+0x444], R10 ;  /* 0x0004440a01007387 */ /* 0x0001e80000100800 */
[----:B------:R-:W-:Y:S04]  /*23230*/  STL [R1+0x44c], R16 ;  /* 0x00044c1001007387 */ /* 0x000fe80000100800 */
[----:B0-----:R-:W2:Y:S04]  /*23240*/  LDL.LU R10, [R1+0x448] ;  /* 0x00044800010a7983 */ /* 0x001ea80000300800 */
[----:B------:R-:W-:Y:S01]  /*23250*/  STL [R1+0x808], R15 ;  /* 0x0008080f01007387 */ /* 0x000fe20000100800 */
[----:B---3--:R-:W-:-:S05]  /*23260*/  IMAD.X R9, R9, 0x1, R5, P6 ;  /* 0x0000000109097824 */ /* 0x008fca00030e0605 */
[----:B------:R0:W-:Y:S04]  /*23270*/  STL [R1+0x800], R9 ;  /* 0x0008000901007387 */ /* 0x0001e80000100800 */
[----:B0-----:R-:W3:Y:S01]  /*23280*/  LDL.LU R9, [R1+0x7f4] ;  /* 0x0007f40001097983 */ /* 0x001ee20000300800 */
[----:B----4-:R-:W-:-:S05]  /*23290*/  IADD3 R14, P6, PT, R14, R6, RZ ;  /* 0x000000060e0e7210 */ /* 0x010fca0007fde0ff */
[----:B------:R0:W-:Y:S04]  /*232a0*/  STL [R1+0x43c], R14 ;  /* 0x00043c0e01007387 */ /* 0x0001e80000100800 */
[----:B0-----:R-:W4:Y:S04]  /*232b0*/  LDL.LU R14, [R1+0x440] ;  /* 0x00044000010e7983 */ /* 0x001f280000300800 */
[----:B------:R-:W4:Y:S01]  /*232c0*/  LDL.LU R36, [R1+0x7ec] ;  /* 0x0007ec0001247983 */ /* 0x000f220000300800 */
[----:B------:R-:W-:-:S03]  /*232d0*/  IMAD.X R13, R13, 0x1, R5, P5 ;  /* 0x000000010d0d7824 */ /* 0x000fc600028e0605 */
        /* <DEDUP_REMOVED lines=21> */
[----:B------:R-:W4:Y:S01]  /*23430*/  LDL.LU R16, [R1+0x7d0] ;  /* 0x0007d00001107983 */ /* 0x000f220000300800 */
[----:B------:R-:W-:-:S03]  /*23440*/  IADD3 R12, P5, PT, R12, R6, RZ ;  /* 0x000000060c0c7210 */ /* 0x000fc60007fbe0ff */
[----:B------:R-:W4:Y:S04]  /*23450*/  LDL.LU R15, [R1+0x40c] ;  /* 0x00040c00010f7983 */ /* 0x000f280000300800 */
[----:B------:R0:W-:Y:S04]  /*23460*/  STL [R1+0x434], R12 ;  /* 0x0004340c01007387 */ /* 0x0001e80000100800 */
[----:B0-----:R-:W4:Y:S01]  /*23470*/  LDL.LU R12, [R1+0x7c8] ;  /* 0x0007c800010c7983 */ /* 0x001f220000300800 */
[----:B--2---:R-:W-:-:S05]  /*23480*/  IMAD.X R10, R10, 0x1, R5, P4 ;  /* 0x000000010a0a7824 */ /* 0x004fca00020e0605 */
[----:B------:R0:W-:Y:S04]  /*23490*/  STL [R1+0x448], R10 ;  /* 0x0004480a01007387 */ /* 0x0001e80000100800 */
[----:B0-----:R-:W2:Y:S01]  /*234a0*/  LDL.LU R10, [R1+0x404] ;  /* 0x00040400010a7983 */ /* 0x001ea20000300800 */
[----:B---3--:R-:W-:-:S05]  /*234b0*/  IADD3 R9, P4, PT, R9, R6, RZ ;  /* 0x0000000609097210 */ /* 0x008fca0007f9e0ff */
[----:B------:R0:W-:Y:S04]  /*234c0*/  STL [R1+0x7f4], R9 ;  /* 0x0007f40901007387 */ /* 0x0001e80000100800 */
[----:B0-----:R-:W3:Y:S01]  /*234d0*/  LDL.LU R9, [R1+0x7c0] ;  /* 0x0007c00001097983 */ /* 0x001ee20000300800 */
[----:B----4-:R-:W-:Y:S01]  /*234e0*/  IMAD.X R14, R14, 0x1, R5, P3 ;  /* 0x000000010e0e7824 */ /* 0x010fe200018e0605 */
[----:B------:R-:W-:-:S04]  /*234f0*/  IADD3 R36, P3, PT, R36, R6, RZ ;  /* 0x0000000624247210 */ /* 0x000fc80007f7e0ff */
        /* <DEDUP_REMOVED lines=48> */
[----:B------:R-:W-:Y:S04]  /*23800*/  STL [R1+0x7d0], R16 ;  /* 0x0007d01001007387 */ /* 0x000fe80000100800 */
[----:B0-----:R-:W4:Y:S04]  /*23810*/  LDL.LU R12, [R1+0x3f4] ;  /* 0x0003f400010c7983 */ /* 0x001f280000300800 */
[----:B------:R-:W-:Y:S01]  /*23820*/  STL [R1+0x40c], R15 ;  /* 0x00040c0f01007387 */ /* 0x000fe20000100800 */
[----:B--2---:R-:W-:-:S05]  /*23830*/  IADD3 R10, P3, PT, R10, R6, RZ ;  /* 0x000000060a0a7210 */ /* 0x004fca0007f7e0ff */
[----:B------:R0:W-:Y:S04]  /*23840*/  STL [R1+0x404], R10 ;  /* 0x0004040a01007387 */ /* 0x0001e80000100800 */
[----:B0-----:R-:W2:Y:S01]  /*23850*/  LDL.LU R10, [R1+0x408] ;  /* 0x00040800010a7983 */ /* 0x001ea20000300800 */
[----:B---3--:R-:W-:-:S05]  /*23860*/  IMAD.X R9, R9, 0x1, R5, P6 ;  /* 0x0000000109097824 */ /* 0x008fca00030e0605 */
[----:B------:R0:W-:Y:S04]  /*23870*/  STL [R1+0x7c0], R9 ;  /* 0x0007c00901007387 */ /* 0x0001e80000100800 */
[----:B0-----:R-:W3:Y:S04]  /*23880*/  LDL.LU R9, [R1+0x7b4] ;  /* 0x0007b40001097983 */ /* 0x001ee80000300800 */
[----:B------:R-:W3:Y:S01]  /*23890*/  LDL.LU R36, [R1+0x400] ;  /* 0x0004000001247983 */ /* 0x000ee20000300800 */
[----:B----4-:R-:W-:-:S03]  /*238a0*/  IADD3 R14, P6, PT, R14, R6, RZ ;  /* 0x000000060e0e7210 */ /* 0x010fc60007fde0ff */
        /* <DEDUP_REMOVED lines=22> */
[----:B------:R-:W-:-:S03]  /*23a10*/  IMAD.X R13, R13, 0x1, R5, P5 ;  /* 0x000000010d0d7824 */ /* 0x000fc600028e0605 */
[----:B------:R-:W4:Y:S04]  /*23a20*/  LDL.LU R15, [R1+0x790] ;  /* 0x00079000010f7983 */ /* 0x000f280000300800 */
[----:B------:R0:W-:Y:S04]  /*23a30*/  STL [R1+0x7b8], R13 ;  /* 0x0007b80d01007387 */ /* 0x0001e80000100800 */
[----:B0-----:R-:W4:Y:S01]  /*23a40*/  LDL.LU R13, [R1+0x3cc] ;  /* 0x0003cc00010d7983 */ /* 0x001f220000300800 */
[----:B------:R-:W-:-:S05]  /*23a50*/  IADD3 R12, P5, PT, R12, R6, RZ ;  /* 0x000000060c0c7210 */ /* 0x000fca0007fbe0ff */
[----:B------:R0:W-:Y:S04]  /*23a60*/  STL [R1+0x3f4], R12 ;  /* 0x0003f40c01007387 */ /* 0x0001e80000100800 */
[----:B0-----:R-:W4:Y:S01]  /*23a70*/  LDL.LU R12, [R1+0x788] ;  /* 0x00078800010c7983 */ /* 0x001f220000300800 */
[----:B--2---:R-:W-:-:S05]  /*23a80*/  IMAD.X R10, R10, 0x1, R5, P4 ;  /* 0x000000010a0a7824 */ /* 0x004fca00020e0605 */
[----:B------:R0:W-:Y:S04]  /*23a90*/  STL [R1+0x408], R10 ;  /* 0x0004080a01007387 */ /* 0x0001e80000100800 */
[----:B0-----:R-:W2:Y:S01]  /*23aa0*/  LDL.LU R10, [R1+0x3c4] ;  /* 0x0003c400010a7983 */ /* 0x001ea20000300800 */
[----:B---3--:R-:W-:Y:S01]  /*23ab0*/  IADD3 R9, P4, PT, R9, R6, RZ ;  /* 0x0000000609097210 */ /* 0x008fe20007f9e0ff */
[----:B------:R-:W-:-:S04]  /*23ac0*/  IMAD.X R36, R36, 0x1, R5, P3 ;  /* 0x0000000124247824 */ /* 0x000fc800018e0605 */
[----:B------:R0:W-:Y:S01]  /*23ad0*/  STL [R1+0x7b4], R9 ;  /* 0x0007b40901007387 */ /* 0x0001e20000100800 */
[-C--:B----4-:R-:W-:Y:S01]  /*23ae0*/  IADD3 R35, P3, PT, R35, R6.reuse, RZ ;  /* 0x0000000623237210 */ /* 0x090fe20007f7e0ff */
[----:B------:R-:W-:Y:S02]  /*23af0*/  IMAD.X R34, R34, 0x1, R5, P6 ;  /* 0x0000000122227824 */ /* 0x000fe400030e0605 */
[----:B0-----:R-:W3:Y:S01]  /*23b00*/  LDL.LU R9, [R1+0x780] ;  /* 0x0007800001097983 */ /* 0x001ee20000300800 */
        /* <DEDUP_REMOVED lines=37> */
[----:B------:R0:W-:Y:S01]  /*23d60*/  STL [R1+0x3d0], R14 ;  /* 0x0003d00e01007387 */ /* 0x0001e20000100800 */
[----:B------:R-:W-:-:S03]  /*23d70*/  IMAD.X R15, R15, 0x1, R5, P4 ;  /* 0x000000010f0f7824 */ /* 0x000fc600020e0605 */
[----:B------:R-:W-:Y:S04]  /*23d80*/  STL [R1+0x3d8], R18 ;  /* 0x0003d81201007387 */ /* 0x000fe80000100800 */
[----:B0-----:R-:W4:Y:S01]  /*23d90*/  LDL.LU R14, [R1+0x3bc] ;  /* 0x0003bc00010e7983 */ /* 0x001f220000300800 */
        /* <DEDUP_REMOVED lines=9> */
[----:B--2---:R-:W-:-:S05]  /*23e30*/  IADD3 R10, P3, PT, R10, R6, RZ ;  /* 0x000000060a0a7210 */ /* 0x004fca0007f7e0ff */
[----:B------:R0:W-:Y:S04]  /*23e40*/  STL [R1+0x3c4], R10 ;  /* 0x0003c40a01007387 */ /* 0x0001e80000100800 */
[----:B0-----:R-:W2:Y:S04]  /*23e50*/  LDL.LU R10, [R1+0x3c8] ;  /* 0x0003c800010a7983 */ /* 0x001ea80000300800 */
[----:B------:R-:W2:Y:S04]  /*23e60*/  LDL.LU R36, [R1+0x774] ;  /* 0x0007740001247983 */ /* 0x000ea80000300800 */
[----:B------:R-:W2:Y:S01]  /*23e70*/  LDL.LU R35, [R1+0x3c0] ;  /* 0x0003c00001237983 */ /* 0x000ea20000300800 */
[----:B---3--:R-:W-:-:S03]  /*23e80*/  IMAD.X R9, R9, 0x1, R5, P6 ;  /* 0x0000000109097824 */ /* 0x008fc600030e0605 */
        /* <DEDUP_REMOVED lines=20> */
[----:B------:R-:W3:Y:S04]  /*23fd0*/  LDL.LU R16, [R1+0x390] ;  /* 0x0003900001107983 */ /* 0x000ee80000300800 */
[----:B------:R-:W3:Y:S01]  /*23fe0*/  LDL.LU R15, [R1+0x73c] ;  /* 0x00073c00010f7983 */ /* 0x000ee20000300800 */
[----:B----4-:R-:W-:-:S05]  /*23ff0*/  IADD3 R14, P6, PT, R14, R6, RZ ;  /* 0x000000060e0e7210 */ /* 0x010fca0007fde0ff */
[----:B------:R0:W-:Y:S04]  /*24000*/  STL [R1+0x3bc], R14 ;  /* 0x0003bc0e01007387 */ /* 0x0001e80000100800 */
[----:B0-----:R-:W4:Y:S01]  /*24010*/  LDL.LU R14, [R1+0x750] ;  /* 0x00075000010e7983 */ /* 0x001f220000300800 */
[----:B------:R-:W-:-:S05]  /*24020*/  IMAD.X R13, R13, 0x1, R5, P5 ;  /* 0x000000010d0d7824 */ /* 0x000fca00028e0605 */
        /* <DEDUP_REMOVED lines=8> */
[-C--:B------:R-:W-:Y:S01]  /*240b0*/  IADD3 R36, P4, PT, R36, R6.reuse, RZ ;  /* 0x0000000624247210 */ /* 0x080fe20007f9e0ff */
[--C-:B------:R-:W-:Y:S01]  /*240c0*/  IMAD.X R35, R35, 0x1, R5.reuse, P3 ;  /* 0x0000000123237824 */ /* 0x100fe200018e0605 */
[-C--:B---3--:R-:W-:Y:S01]  /*240d0*/  IADD3 R34, P3, PT, R34, R6.reuse, RZ ;  /* 0x0000000622227210 */ /* 0x088fe20007f7e0ff */
[----:B------:R-:W-:Y:S02]  /*240e0*/  IMAD.X R33, R33, 0x1, R5, P6 ;  /* 0x0000000121217824 */ /* 0x000fe400030e0605 */
        /* <DEDUP_REMOVED lines=39> */
[----:B0-----:R-:W3:Y:S04]  /*24360*/  LDL.LU R9, [R1+0x740] ;  /* 0x0007400001097983 */ /* 0x001ee80000300800 */
[----:B------:R-:W-:Y:S01]  /*24370*/  STL [R1+0x398], R17 ;  /* 0x0003981101007387 */ /* 0x000fe20000100800 */
[----:B----4-:R-:W-:-:S05]  /*24380*/  IMAD.X R14, R14, 0x1, R5, P4 ;  /* 0x000000010e0e7824 */ /* 0x010fca00020e0605 */
[----:B------:R0:W-:Y:S04]  /*24390*/  STL [R1+0x750], R14 ;  /* 0x0007500e01007387 */ /* 0x0001e80000100800 */
[----:B------:R-:W-:Y:S04]  /*243a0*/  STL [R1+0x390], R16 ;  /* 0x0003901001007387 */ /* 0x000fe80000100800 */
[----:B0-----:R-:W4:Y:S01]  /*243b0*/  LDL.LU R14, [R1+0x37c] ;  /* 0x00037c00010e7983 */ /* 0x001f220000300800 */
[----:B------:R-:W-:-:S03]  /*243c0*/  IADD3 R13, P4, PT, R13, R6, RZ ;  /* 0x000000060d0d7210 */ /* 0x000fc60007f9e0ff */
[----:B------:R-:W-:Y:S04]  /*243d0*/  STL [R1+0x73c], R15 ;  /* 0x00073c0f01007387 */ /* 0x000fe80000100800 */
[----:B------:R0:W-:Y:S04]  /*243e0*/  STL [R1+0x38c], R13 ;  /* 0x00038c0d01007387 */ /* 0x0001e80000100800 */
[----:B0-----:R-:W4:Y:S01]  /*243f0*/  LDL.LU R13, [R1+0x738] ;  /* 0x00073800010d7983 */ /* 0x001f220000300800 */
[----:B------:R-:W-:-:S05]  /*24400*/  IMAD.X R12, R12, 0x1, R5, P3 ;  /* 0x000000010c0c7824 */ /* 0x000fca00018e0605 */
[----:B------:R0:W-:Y:S04]  /*24410*/  STL [R1+0x748], R12 ;  /* 0x0007480c01007387 */ /* 0x0001e80000100800 */
[----:B0-----:R-:W4:Y:S04]  /*24420*/  LDL.LU R12, [R1+0x374] ;  /* 0x00037400010c7983 */ /* 0x001f280000300800 */
[----:B------:R-:W4:Y:S04]  /*24430*/  LDL.LU R36, [R1+0x388] ;  /* 0x0003880001247983 */ /* 0x000f280000300800 */
[----:B------:R-:W4:Y:S04]  /*24440*/  LDL.LU R35, [R1+0x734] ;  /* 0x0007340001237983 */ /* 0x000f280000300800 */
[----:B------:R-:W4:Y:S01]  /*24450*/  LDL.LU R34, [R1+0x380] ;  /* 0x0003800001227983 */ /* 0x000f220000300800 */
[----:B--2---:R-:W-:-:S05]  /*24460*/  IADD3 R10, P3, PT, R10, R6, RZ ;  /* 0x000000060a0a7210 */ /* 0x004fca0007f7e0ff */
        /* <DEDUP_REMOVED lines=21> */
[----:B---3--:R-:W-:-:S05]  /*245c0*/  IMAD.X R9, R9, 0x1, R5, P6 ;  /* 0x0000000109097824 */ /* 0x008fca00030e0605 */
[----:B------:R0:W-:Y:S04]  /*245d0*/  STL [R1+0x740], R9 ;  /* 0x0007400901007387 */ /* 0x0001e80000100800 */
[----:B0-----:R-:W3:Y:S01]  /*245e0*/  LDL.LU R9, [R1+0x6fc] ;  /* 0x0006fc0001097983 */ /* 0x001ee20000300800 */
[----:B----4-:R-:W-:-:S05]  /*245f0*/  IADD3 R14, P6, PT, R14, R6, RZ ;  /* 0x000000060e0e7210 */ /* 0x010fca0007fde0ff */
[----:B------:R0:W-:Y:S04]  /*24600*/  STL [R1+0x37c], R14 ;  /* 0x00037c0e01007387 */ /* 0x0001e80000100800 */
[----:B0-----:R-:W4:Y:S01]  /*24610*/  LDL.LU R14, [R1+0x710] ;  /* 0x00071000010e7983 */ /* 0x001f220000300800 */
[----:B------:R-:W-:-:S05]  /*24620*/  IMAD.X R13, R13, 0x1, R5, P5 ;  /* 0x000000010d0d7824 */ /* 0x000fca00028e0605 */
[----:B------:R0:W-:Y:S04]  /*24630*/  STL [R1+0x738], R13 ;  /* 0x0007380d01007387 */ /* 0x0001e80000100800 */
[----:B0-----:R-:W4:Y:S01]  /*24640*/  LDL.LU R13, [R1+0x34c] ;  /* 0x00034c00010d7983 */ /* 0x001f220000300800 */
[----:B------:R-:W-:Y:S01]  /*24650*/  IADD3 R12, P5, PT, R12, R6, RZ ;  /* 0x000000060c0c7210 */ /* 0x000fe20007fbe0ff */
[----:B------:R-:W-:-:S04]  /*24660*/  IMAD.X R36, R36, 0x1, R5, P4 ;  /* 0x0000000124247824 */ /* 0x000fc800020e0605 */
[----:B------:R0:W-:Y:S01]  /*24670*/  STL [R1+0x374], R12 ;  /* 0x0003740c01007387 */ /* 0x0001e20000100800 */
[-C--:B------:R-:W-:Y:S01]  /*24680*/  IADD3 R35, P4, PT, R35, R6.reuse, RZ ;  /* 0x0000000623237210 */ /* 0x080fe20007f9e0ff */
[--C-:B------:R-:W-:Y:S02]  /*24690*/  IMAD.X R34, R34, 0x1, R5.reuse, P3 ;  /* 0x0000000122227824 */ /* 0x100fe400018e0605 */
[----:B0-----:R-:W4:Y:S04]  /*246a0*/  LDL.LU R12, [R1+0x708] ;  /* 0x00070800010c7983 */ /* 0x001f280000300800 */
[----:B------:R-:W-:Y:S04]  /*246b0*/  STL [R1+0x388], R36 ;  /* 0x0003882401007387 */ /* 0x000fe80000100800 */
[----:B------:R-:W-:Y:S04]  /*246c0*/  STL [R1+0x734], R35 ;  /* 0x0007342301007387 */ /* 0x000fe80000100800 */
[----:B------:R-:W-:Y:S01]  /*246d0*/  STL [R1+0x380], R34 ;  /* 0x0003802201007387 */ /* 0x000fe20000100800 */
[----:B--2---:R-:W-:Y:S01]  /*246e0*/  IADD3 R33, P3, PT, R33, R6, RZ ;  /* 0x0000000621217210 */ /* 0x004fe20007f7e0ff */
[----:B------:R-:W-:-:S04]  /*246f0*/  IMAD.X R32, R32, 0x1, R5, P6 ;  /* 0x0000000120207824 */ /* 0x000fc800030e0605 */
        /* <DEDUP_REMOVED lines=29> */
[----:B------:R-:W-:-:S05]  /*248d0*/  IMAD.X R10, R10, 0x1, R5, P6 ;  /* 0x000000010a0a7824 */ /* 0x000fca00030e0605 */
[----:B------:R0:W-:Y:S04]  /*248e0*/  STL [R1+0x358], R10 ;  /* 0x0003580a01007387 */ /* 0x0001e80000100800 */
[----:B------:R-:W-:Y:S04]  /*248f0*/  STL [R1+0x360], R18 ;  /* 0x0003601201007387 */ /* 0x000fe80000100800 */
[----:B0-----:R-:W2:Y:S01]  /*24900*/  LDL.LU R10, [R1+0x344] ;  /* 0x00034400010a7983 */ /* 0x001ea20000300800 */
[-C--:B------:R-:W-:Y:S01]  /*24910*/  IADD3 R17, P3, PT, R17, R6.reuse, RZ ;  /* 0x0000000611117210 */ /* 0x080fe20007f7e0ff */
[----:B------:R-:W-:Y:S01]  /*24920*/  IMAD.X R15, R15, 0x1, R5, P5 ;  /* 0x000000010f0f7824 */ /* 0x000fe200028e0605 */
[----:B------:R-:W-:-:S03]  /*24930*/  IADD3 R16, P6, PT, R16, R6, RZ ;  /* 0x0000000610107210 */ /* 0x000fc60007fde0ff */
[----:B------:R-:W-:Y:S01]  /*24940*/  STL [R1+0x70c], R17 ;  /* 0x00070c1101007387 */ /* 0x000fe20000100800 */
[----:B---3--:R-:W-:-:S05]  /*24950*/  IADD3 R9, P5, PT, R9, R6, RZ ;  /* 0x0000000609097210 */ /* 0x008fca0007fbe0ff */
[----:B------:R0:W-:Y:S04]  /*24960*/  STL [R1+0x6fc], R9 ;  /* 0x0006fc0901007387 */ /* 0x0001e80000100800 */
[----:B------:R-:W-:Y:S04]  /*24970*/  STL [R1+0x704], R16 ;  /* 0x0007041001007387 */ /* 0x000fe80000100800 */
[----:B0-----:R-:W3:Y:S04]  /*24980*/  LDL.LU R9, [R1+0x700] ;  /* 0x0007000001097983 */ /* 0x001ee80000300800 */
[----:B------:R-:W-:Y:S01]  /*24990*/  STL [R1+0x350], R15 ;  /* 0x0003500f01007387 */ /* 0x000fe20000100800 */
[----:B----4-:R-:W-:-:S05]  /*249a0*/  IMAD.X R14, R14, 0x1, R5, P4 ;  /* 0x000000010e0e7824 */ /* 0x010fca00020e0605 */
[----:B------:R0:W-:Y:S04]  /*249b0*/  STL [R1+0x710], R14 ;  /* 0x0007100e01007387 */ /* 0x0001e80000100800 */
[----:B0-----:R-:W4:Y:S01]  /*249c0*/  LDL.LU R14, [R1+0x33c] ;  /* 0x00033c00010e7983 */ /* 0x001f220000300800 */
[----:B------:R-:W-:-:S05]  /*249d0*/  IADD3 R13, P4, PT, R13, R6, RZ ;  /* 0x000000060d0d7210 */ /* 0x000fca0007f9e0ff */
        /* <DEDUP_REMOVED lines=31> */
[----:B------:R0:W-:Y:S04]  /*24bd0*/  STL [R1+0x700], R9 ;  /* 0x0007000901007387 */ /* 0x0001e80000100800 */
[----:B0-----:R-:W3:Y:S01]  /*24be0*/  LDL.LU R9, [R1+0x6bc] ;  /* 0x0006bc0001097983 */ /* 0x001ee20000300800 */
[----:B----4-:R-:W-:-:S05]  /*24bf0*/  IADD3 R14, P6, PT, R14, R6, RZ ;  /* 0x000000060e0e7210 */ /* 0x010fca0007fde0ff */
[----:B------:R0:W-:Y:S04]  /*24c00*/  STL [R1+0x33c], R14 ;  /* 0x00033c0e01007387 */ /* 0x0001e80000100800 */
[----:B0-----:R-:W4:Y:S01]  /*24c10*/  LDL.LU R14, [R1+0x6d0] ;  /* 0x0006d000010e7983 */ /* 0x001f220000300800 */
[----:B------:R-:W-:Y:S01]  /*24c20*/  IMAD.X R13, R13, 0x1, R5, P5 ;  /* 0x000000010d0d7824 */ /* 0x000fe200028e0605 */
        /* <DEDUP_REMOVED lines=50> */
[----:B------:R-:W-:-:S05]  /*24f50*/  IADD3 R15, P6, PT, R15, R6, RZ ;  /* 0x000000060f0f7210 */ /* 0x000fca0007fde0ff */
[----:B------:R-:W-:Y:S01]  /*24f60*/  STL [R1+0x6c4], R15 ;  /* 0x0006c40f01007387 */ /* 0x000fe20000100800 */
[----:B---3--:R-:W-:-:S05]  /*24f70*/  IADD3 R9, P5, PT, R9, R6, RZ ;  /* 0x0000000609097210 */ /* 0x008fca0007fbe0ff */
[----:B------:R0:W-:Y:S04]  /*24f80*/  STL [R1+0x6bc], R9 ;  /* 0x0006bc0901007387 */ /* 0x0001e80000100800 */
[----:B0-----:R-:W3:Y:S01]  /*24f90*/  LDL.LU R9, [R1+0x6c0] ;  /* 0x0006c00001097983 */ /* 0x001ee20000300800 */
[----:B----4-:R-:W-:-:S05]  /*24fa0*/  IMAD.X R14, R14, 0x1, R5, P4 ;  /* 0x000000010e0e7824 */ /* 0x010fca00020e0605 */
[----:B------:R0:W-:Y:S04]  /*24fb0*/  STL [R1+0x6d0], R14 ;  /* 0x0006d00e01007387 */ /* 0x0001e80000100800 */
[----:B0-----:R-:W4:Y:S04]  /*24fc0*/  LDL.LU R14, [R1+0x2fc] ;  /* 0x0002fc00010e7983 */ /* 0x001f280000300800 */
[----:B------:R-:W4:Y:S01]  /*24fd0*/  LDL.LU R36, [R1+0x6b8] ;  /* 0x0006b80001247983 */ /* 0x000f220000300800 */
[----:B------:R-:W-:-:S03]  /*24fe0*/  IADD3 R13, P4, PT, R13, R6, RZ ;  /* 0x000000060d0d7210 */ /* 0x000fc60007f9e0ff */
        /* <DEDUP_REMOVED lines=26> */
[----:B--2---:R-:W-:-:S05]  /*25190*/  IADD3 R10, P3, PT, R10, R6, RZ ;  /* 0x000000060a0a7210 */ /* 0x004fca0007f7e0ff */
[----:B------:R0:W-:Y:S04]  /*251a0*/  STL [R1+0x304], R10 ;  /* 0x0003040a01007387 */ /* 0x0001e80000100800 */
[----:B0-----:R-:W2:Y:S01]  /*251b0*/  LDL.LU R10, [R1+0x2d0] ;  /* 0x0002d000010a7983 */ /* 0x001ea20000300800 */
[----:B---3--:R-:W-:-:S05]  /*251c0*/  IMAD.X R9, R9, 0x1, R5, P6 ;  /* 0x0000000109097824 */ /* 0x008fca00030e0605 */
[----:B------:R0:W-:Y:S04]  /*251d0*/  STL [R1+0x6c0], R9 ;  /* 0x0006c00901007387 */ /* 0x0001e80000100800 */
[----:B0-----:R-:W3:Y:S01]  /*251e0*/  LDL.LU R9, [R1+0x67c] ;  /* 0x00067c0001097983 */ /* 0x001ee20000300800 */
[----:B----4-:R-:W-:Y:S01]  /*251f0*/  IADD3 R14, P6, PT, R14, R6, RZ ;  /* 0x000000060e0e7210 */ /* 0x010fe20007fde0ff */
        /* <DEDUP_REMOVED lines=56> */
[----:B------:R0:W-:Y:S04]  /*25580*/  STL [R1+0x67c], R9 ;  /* 0x00067c0901007387 */ /* 0x0001e80000100800 */
[----:B0-----:R-:W3:Y:S04]  /*25590*/  LDL.LU R9, [R1+0x680] ;  /* 0x0006800001097983 */ /* 0x001ee80000300800 */
[----:B------:R-:W3:Y:S04]  /*255a0*/  LDL.LU R36, [R1+0x2bc] ;  /* 0x0002bc0001247983 */ /* 0x000ee80000300800 */
[----:B------:R-:W3:Y:S01]  /*255b0*/  LDL.LU R35, [R1+0x678] ;  /* 0x0006780001237983 */ /* 0x000ee20000300800 */
[----:B----4-:R-:W-:-:S03]  /*255c0*/  IMAD.X R14, R14, 0x1, R5, P4 ;  /* 0x000000010e0e7824 */ /* 0x010fc600020e0605 */
        /* <DEDUP_REMOVED lines=31> */
[----:B---3--:R-:W-:-:S05]  /*257c0*/  IMAD.X R9, R9, 0x1, R5, P6 ;  /* 0x0000000109097824 */ /* 0x008fca00030e0605 */
[----:B------:R0:W-:Y:S01]  /*257d0*/  STL [R1+0x680], R9 ;  /* 0x0006800901007387 */ /* 0x0001e20000100800 */
[-C--:B------:R-:W-:Y:S01]  /*257e0*/  IADD3 R36, P6, PT, R36, R6.reuse, RZ ;  /* 0x0000000624247210 */ /* 0x080fe20007fde0ff */
[--C-:B------:R-:W-:Y:S01]  /*257f0*/  IMAD.X R35, R35, 0x1, R5.reuse, P5 ;  /* 0x0000000123237824 */ /* 0x100fe200028e0605 */
[----:B----4-:R-:W-:Y:S01]  /*25800*/  IADD3 R34, P5, PT, R34, R6, RZ ;  /* 0x0000000622227210 */ /* 0x010fe20007fbe0ff */
        /* <DEDUP_REMOVED lines=38> */
[----:B------:R0:W-:Y:S04]  /*25a70*/  STL [R1+0x648], R14 ;  /* 0x0006480e01007387 */ /* 0x0001e80000100800 */
[----:B------:R-:W-:Y:S01]  /*25a80*/  STL [R1+0x650], R18 ;  /* 0x0006501201007387 */ /* 0x000fe20000100800 */
[----:B------:R-:W-:-:S03]  /*25a90*/  IADD3 R15, P3, PT, R15, R6, RZ ;  /* 0x000000060f0f7210 */ /* 0x000fc60007f7e0ff */
[----:B0-----:R-:W4:Y:S04]  /*25aa0*/  LDL.LU R14, [R1+0x644] ;  /* 0x00064400010e7983 */ /* 0x001f280000300800 */
[----:B------:R-:W-:Y:S01]  /*25ab0*/  STL [R1+0x2ac], R17 ;  /* 0x0002ac1101007387 */ /* 0x000fe20000100800 */
[----:B------:R-:W-:-:S05]  /*25ac0*/  IMAD.X R13, R13, 0x1, R5, P6 ;  /* 0x000000010d0d7824 */ /* 0x000fca00030e0605 */
[----:B------:R0:W-:Y:S04]  /*25ad0*/  STL [R1+0x29c], R13 ;  /* 0x00029c0d01007387 */ /* 0x0001e80000100800 */
[----:B------:R-:W-:Y:S04]  /*25ae0*/  STL [R1+0x2a4], R16 ;  /* 0x0002a41001007387 */ /* 0x000fe80000100800 */
[----:B0-----:R-:W4:Y:S01]  /*25af0*/  LDL.LU R13, [R1+0x298] ;  /* 0x00029800010d7983 */ /* 0x001f220000300800 */
[----:B------:R-:W-:-:S03]  /*25b00*/  IADD3 R12, P6, PT, R12, R6, RZ ;  /* 0x000000060c0c7210 */ /* 0x000fc60007fde0ff */
[----:B------:R-:W-:Y:S04]  /*25b10*/  STL [R1+0x640], R15 ;  /* 0x0006400f01007387 */ /* 0x000fe80000100800 */
[----:B------:R0:W-:Y:S04]  /*25b20*/  STL [R1+0x638], R12 ;  /* 0x0006380c01007387 */ /* 0x0001e80000100800 */
[----:B0-----:R-:W4:Y:S01]  /*25b30*/  LDL.LU R12, [R1+0x63c] ;  /* 0x00063c00010c7983 */ /* 0x001f220000300800 */
[----:B--2---:R-:W-:-:S05]  /*25b40*/  IMAD.X R10, R10, 0x1, R5, P5 ;  /* 0x000000010a0a7824 */ /* 0x004fca00028e0605 */
[----:B------:R0:W-:Y:S04]  /*25b50*/  STL [R1+0x64c], R10 ;  /* 0x00064c0a01007387 */ /* 0x0001e80000100800 */
[----:B0-----:R-:W2:Y:S04]  /*25b60*/  LDL.LU R10, [R1+0x290] ;  /* 0x00029000010a7983 */ /* 0x001ea80000300800 */
[----:B------:R-:W2:Y:S04]  /*25b70*/  LDL.LU R36, [R1+0x634] ;  /* 0x0006340001247983 */ /* 0x000ea80000300800 */
[----:B------:R-:W2:Y:S01]  /*25b80*/  LDL.LU R35, [R1+0x288] ;  /* 0x0002880001237983 */ /* 0x000ea20000300800 */
[----:B---3--:R-:W-:-:S03]  /*25b90*/  IADD3 R9, P5, PT, R9, R6, RZ ;  /* 0x0000000609097210 */ /* 0x008fc60007fbe0ff */
        /* <DEDUP_REMOVED lines=22> */
[----:B----4-:R-:W-:-:S05]  /*25d00*/  IMAD.X R14, R14, 0x1, R5, P4 ;  /* 0x000000010e0e7824 */ /* 0x010fca00020e0605 */
        /* <DEDUP_REMOVED lines=12> */
[-C--:B------:R-:W-:Y:S01]  /*25dd0*/  IADD3 R35, P6, PT, R35, R6.reuse, RZ ;  /* 0x0000000623237210 */ /* 0x080fe20007fde0ff */
[--C-:B---3--:R-:W-:Y:S01]  /*25de0*/  IMAD.X R34, R34, 0x1, R5.reuse, P5 ;  /* 0x0000000122227824 */ /* 0x108fe200028e0605 */
        /* <DEDUP_REMOVED lines=36> */
[----:B------:R0:W-:Y:S04]  /*26030*/  STL [R1+0x27c], R9 ;  /* 0x00027c0901007387 */ /* 0x0001e80000100800 */
[----:B------:R-:W-:Y:S01]  /*26040*/  STL [R1+0x604], R18 ;  /* 0x0006041201007387 */ /* 0x000fe20000100800 */
[----:B------:R-:W-:Y:S01]  /*26050*/  IMAD.X R15, R15, 0x1, R5, P3 ;  /* 0x000000010f0f7824 */ /* 0x000fe200018e0605 */
[-C--:B------:R-:W-:Y:S02]  /*26060*/  IADD3 R16, P4, PT, R16, R6.reuse, RZ ;  /* 0x0000000610107210 */ /* 0x080fe40007f9e0ff */
[----:B0-----:R-:W3:Y:S04]  /*26070*/  LDL.LU R9, [R1+0x5e0] ;  /* 0x0005e00001097983 */ /* 0x001ee80000300800 */
[----:B------:R-:W-:Y:S01]  /*26080*/  STL [R1+0x600], R17 ;  /* 0x0006001101007387 */ /* 0x000fe20000100800 */
[----:B----4-:R-:W-:-:S05]  /*26090*/  IADD3 R14, P3, PT, R14, R6, RZ ;  /* 0x000000060e0e7210 */ /* 0x010fca0007f7e0ff */
[----:B------:R0:W-:Y:S04]  /*260a0*/  STL [R1+0x5f0], R14 ;  /* 0x0005f00e01007387 */ /* 0x0001e80000100800 */
[----:B------:R-:W-:Y:S04]  /*260b0*/  STL [R1+0x5f8], R16 ;  /* 0x0005f81001007387 */ /* 0x000fe80000100800 */
[----:B0-----:R-:W4:Y:S04]  /*260c0*/  LDL.LU R14, [R1+0x5f4] ;  /* 0x0005f400010e7983 */ /* 0x001f280000300800 */
[----:B------:R-:W-:Y:S01]  /*260d0*/  STL [R1+0x274], R15 ;  /* 0x0002740f01007387 */ /* 0x000fe20000100800 */
[----:B------:R-:W-:-:S05]  /*260e0*/  IMAD.X R13, R13, 0x1, R5, P6 ;  /* 0x000000010d0d7824 */ /* 0x000fca00030e0605 */
        /* <DEDUP_REMOVED lines=79> */
[----:B------:R-:W-:Y:S01]  /*265e0*/  IADD3 R10, P5, PT, R10, R6, RZ ;  /* 0x000000060a0a7210 */ /* 0x000fe20007fbe0ff */
[----:B------:R-:W-:Y:S04]  /*265f0*/  STL [R1+0x240], R19 ;  /* 0x0002401301007387 */ /* 0x000fe80000100800 */
[----:B------:R0:W-:Y:S04]  /*26600*/  STL [R1+0x1fc], R10 ;  /* 0x0001fc0a01007387 */ /* 0x0001e80000100800 */
[----:B------:R-:W-:Y:S04]  /*26610*/  STL [R1+0x224], R18 ;  /* 0x0002241201007387 */ /* 0x000fe80000100800 */
[----:B0-----:R-:W2:Y:S01]  /*26620*/  LDL.LU R10, [R1+0x1f8] ;  /* 0x0001f800010a7983 */ /* 0x001ea20000300800 */
[----:B------:R-:W-:-:S03]  /*26630*/  IMAD.X R16, R16, 0x1, R5, P4 ;  /* 0x0000000110107824 */ /* 0x000fc600020e0605 */
[----:B------:R-:W-:Y:S01]  /*26640*/  STL [R1+0x238], R17 ;  /* 0x0002381101007387 */ /* 0x000fe20000100800 */
[----:B---3--:R-:W-:Y:S01]  /*26650*/  IMAD.X R9, R9, 0x1, R5, P3 ;  /* 0x0000000109097824 */ /* 0x008fe200018e0605 */
[----:B------:R-:W-:-:S04]  /*26660*/  IADD3 R15, P4, PT, R15, R6, RZ ;  /* 0x000000060f0f7210 */ /* 0x000fc80007f9e0ff */
[----:B------:R0:W-:Y:S04]  /*26670*/  STL [R1+0x228], R9 ;  /* 0x0002280901007387 */ /* 0x0001e80000100800 */
[----:B------:R-:W-:Y:S04]  /*26680*/  STL [R1+0x230], R16 ;  /* 0x0002301001007387 */ /* 0x000fe80000100800 */
[----:B0-----:R-:W3:Y:S04]  /*26690*/  LDL.LU R9, [R1+0x1dc] ;  /* 0x0001dc0001097983 */ /* 0x001ee80000300800 */
[----:B------:R-:W-:Y:S01]  /*266a0*/  STL [R1+0x1f4], R15 ;  /* 0x0001f40f01007387 */ /* 0x000fe20000100800 */
[----:B----4-:R-:W-:-:S05]  /*266b0*/  IADD3 R14, P3, PT, R14, R6, RZ ;  /* 0x000000060e0e7210 */ /* 0x010fca0007f7e0ff */
[----:B------:R0:W-:Y:S04]  /*266c0*/  STL [R1+0x1ec], R14 ;  /* 0x0001ec0e01007387 */ /* 0x0001e80000100800 */
[----:B0-----:R-:W4:Y:S01]  /*266d0*/  LDL.LU R14, [R1+0x1f0] ;  /* 0x0001f000010e7983 */ /* 0x001f220000300800 */
[----:B------:R-:W-:-:S05]  /*266e0*/  IMAD.X R13, R13, 0x1, R5, P6 ;  /* 0x000000010d0d7824 */ /* 0x000fca00030e0605 */
        /* <DEDUP_REMOVED lines=95> */
[----:B------:R-:W4:Y:S04]  /*26ce0*/  LDL.LU R36, [R1+0x154] ;  /* 0x0001540001247983 */ /* 0x000f280000300800 */
[----:B------:R-:W4:Y:S01]  /*26cf0*/  LDL.LU R35, [R1+0x168] ;  /* 0x0001680001237983 */ /* 0x000f220000300800 */
[----:B------:R-:W-:-:S03]  /*26d00*/  IMAD.X R13, R13, 0x1, R7, P6 ;  /* 0x000000010d0d7824 */ /* 0x000fc600030e0607 */
        /* <DEDUP_REMOVED lines=74> */
[----:B------:R0:W-:Y:S01]  /*271b0*/  STL [R1+0x104], R13 ;  /* 0x0001040d01007387 */ /* 0x0001e20000100800 */
[----:B------:R-:W-:-:S03]  /*271c0*/  IADD3 R15, P5, PT, R15, R8, RZ ;  /* 0x000000080f0f7210 */ /* 0x000fc60007fbe0ff */
[----:B------:R-:W-:Y:S04]  /*271d0*/  STL [R1+0x10c], R18 ;  /* 0x00010c1201007387 */ /* 0x000fe80000100800 */
[----:B0-----:R-:W4:Y:S04]  /*271e0*/  LDL.LU R13, [R1+0x100] ;  /* 0x00010000010d7983 */ /* 0x001f280000300800 */
[----:B------:R-:W-:Y:S01]  /*271f0*/  STL [R1+0x120], R17 ;  /* 0x0001201101007387 */ /* 0x000fe20000100800 */
[----:B------:R-:W-:-:S05]  /*27200*/  IMAD.X R12, R12, 0x1, R7, P4 ;  /* 0x000000010c0c7824 */ /* 0x000fca00020e0607 */
        /* <DEDUP_REMOVED lines=10> */
[----:B------:R-:W3:Y:S04]  /*272b0*/  LDL.LU R36, [R1+0xf0] ;  /* 0x0000f00001247983 */ /* 0x000ee80000300800 */
[----:B------:R-:W3:Y:S01]  /*272c0*/  LDL.LU R35, [R1+0xd4] ;  /* 0x0000d40001237983 */ /* 0x000ee20000300800 */
[----:B----4-:R-:W-:-:S03]  /*272d0*/  IADD3 R14, P3, PT, R14, R8, RZ ;  /* 0x000000080e0e7210 */ /* 0x010fc60007f7e0ff */
        /* <DEDUP_REMOVED lines=31> */
[----:B---3--:R-:W-:-:S05]  /*274d0*/  IADD3 R9, P5, PT, R9, R8, RZ ;  /* 0x0000000809097210 */ /* 0x008fca0007fbe0ff */
[----:B------:R0:W-:Y:S01]  /*274e0*/  STL [R1+0xdc], R9 ;  /* 0x0000dc0901007387 */ /* 0x0001e20000100800 */
[--C-:B------:R-:W-:Y:S01]  /*274f0*/  IMAD.X R36, R36, 0x1, R7.reuse, P4 ;  /* 0x0000000124247824 */ /* 0x100fe200020e0607 */
[-C--:B------:R-:W-:Y:S01]  /*27500*/  IADD3 R35, P4, PT, R35, R8.reuse, RZ ;  /* 0x0000000823237210 */ /* 0x080fe20007f9e0ff */
[----:B----4-:R-:W-:Y:S01]  /*27510*/  IMAD.X R34, R34, 0x1, R7, P3 ;  /* 0x0000000122227824 */ /* 0x010fe200018e0607 */
        /* <DEDUP_REMOVED lines=43> */
[----:B------:R-:W-:-:S05]  /*277d0*/  IADD3 R13, P5, PT, R13, R8, RZ ;  /* 0x000000080d0d7210 */ /* 0x000fca0007fbe0ff */
[----:B------:R0:W-:Y:S04]  /*277e0*/  STL [R1+0x7c], R13 ;  /* 0x00007c0d01007387 */ /* 0x0001e80000100800 */
[----:B------:R-:W-:Y:S04]  /*277f0*/  STL [R1+0x84], R16 ;  /* 0x0000841001007387 */ /* 0x000fe80000100800 */
[----:B0-----:R-:W4:Y:S04]  /*27800*/  LDL.LU R13, [R1+0x80] ;  /* 0x00008000010d7983 */ /* 0x001f280000300800 */
[----:B------:R-:W-:Y:S01]  /*27810*/  STL [R1+0x98], R15 ;  /* 0x0000980f01007387 */ /* 0x000fe20000100800 */
[----:B------:R-:W-:-:S05]  /*27820*/  IMAD.X R12, R12, 0x1, R7, P4 ;  /* 0x000000010c0c7824 */ /* 0x000fca00020e0607 */
        /* <DEDUP_REMOVED lines=41> */
[----:B0-----:R-:W2:Y:S01]  /*27ac0*/  LDL.LU R10, [R1] ;  /* 0x00000000010a7983 */ /* 0x001ea20000300800 */
        /* <DEDUP_REMOVED lines=37> */
[----:B------:R-:W-:Y:S04]  /*27d20*/  STL [R1+0x30], R19 ;  /* 0x0000301301007387 */ /* 0x000fe80000100800 */
[----:B------:R0:W-:Y:S02]  /*27d30*/  STL [R1+0xc], R9 ;  /* 0x00000c0901007387 */ /* 0x0001e40000100800 */
[----:B0-----:R-:W-:Y:S02]  /*27d40*/  IMAD.U32 R9, RZ, RZ, UR5 ;  /* 0x00000005ff097e24 */ /* 0x001fe4000f8e00ff */
[--C-:B------:R-:W-:Y:S01]  /*27d50*/  IMAD.X R16, R16, 0x1, R7.reuse, P6 ;  /* 0x0000000110107824 */ /* 0x100fe200030e0607 */
[-C--:B------:R-:W-:Y:S01]  /*27d60*/  IADD3 R15, P6, PT, R15, R8.reuse, RZ ;  /* 0x000000080f0f7210 */ /* 0x080fe20007fde0ff */
[----:B----4-:R-:W-:Y:S01]  /*27d70*/  IMAD.X R14, R14, 0x1, R7, P5 ;  /* 0x000000010e0e7824 */ /* 0x010fe200028e0607 */
[----:B------:R-:W0:Y:S01]  /*27d80*/  SYNCS.PHASECHK.TRANS64.TRYWAIT P5, [UR8], R9 ;  /* 0x00000009ff0075a7 */ /* 0x000e2200080a1108 */
[----:B------:R-:W-:-:S05]  /*27d90*/  IADD3 R18, P4, PT, R18, R8, RZ ;  /* 0x0000000812127210 */ /* 0x000fca0007f9e0ff */
[----:B------:R-:W-:Y:S04]  /*27da0*/  STL [R1+0x14], R18 ;  /* 0x0000141201007387 */ /* 0x000fe80000100800 */
[----:B------:R-:W-:Y:S04]  /*27db0*/  STL [R1+0x28], R17 ;  /* 0x0000281101007387 */ /* 0x000fe80000100800 */
[----:B------:R-:W-:Y:S04]  /*27dc0*/  STL [R1+0x20], R16 ;  /* 0x0000201001007387 */ /* 0x000fe80000100800 */
[----:B------:R-:W-:Y:S01]  /*27dd0*/  STL [R1+0x4], R15 ;  /* 0x0000040f01007387 */ /* 0x000fe20000100800 */
[----:B------:R-:W-:Y:S01]  /*27de0*/  IMAD.X R13, R13, 0x1, R7, P4 ;  /* 0x000000010d0d7824 */ /* 0x000fe200020e0607 */
[----:B-----5:R-:W-:-:S02]  /*27df0*/  IADD3 R165, P4, PT, R165, R8, RZ ;  /* 0x00000008a5a57210 */ /* 0x020fc40007f9e0ff */
[----:B------:R-:W-:Y:S03]  /*27e00*/  STL [R1+0x18], R14 ;  /* 0x0000180e01007387 */ /* 0x000fe60000100800 */
[--C-:B------:R-:W-:Y:S01]  /*27e10*/  IMAD.X R164, R164, 0x1, R7.reuse, P4 ;  /* 0x00000001a4a47824 */ /* 0x100fe200020e0607 */
[-C--:B------:R-:W-:Y:S01]  /*27e20*/  IADD3 R159, P4, PT, R159, R8.reuse, RZ ;  /* 0x000000089f9f7210 */ /* 0x080fe20007f9e0ff */
[----:B------:R-:W-:Y:S04]  /*27e30*/  STL [R1+0x10], R13 ;  /* 0x0000100d01007387 */ /* 0x000fe80000100800 */
[--C-:B------:R-:W-:Y:S01]  /*27e40*/  IMAD.X R158, R158, 0x1, R7.reuse, P4 ;  /* 0x000000019e9e7824 */ /* 0x100fe200020e0607 */
[-C--:B------:R-:W-:Y:S01]  /*27e50*/  IADD3 R153, P4, PT, R153, R8.reuse, RZ ;  /* 0x0000000899997210 */ /* 0x080fe20007f9e0ff */
[----:B------:R-:W-:Y:S01]  /*27e60*/  IMAD.X R12, R12, 0x1, R7, P3 ;  /* 0x000000010c0c7824 */ /* 0x000fe200018e0607 */
[----:B------:R-:W-:-:S05]  /*27e70*/  IADD3 R163, P3, PT, R163, R8, RZ ;  /* 0x00000008a3a37210 */ /* 0x000fca0007f7e0ff */
[--C-:B------:R-:W-:Y:S01]  /*27e80*/  IMAD.X R162, R162, 0x1, R7.reuse, P3 ;  /* 0x00000001a2a27824 */ /* 0x100fe200018e0607 */
[-C--:B------:R-:W-:Y:S01]  /*27e90*/  IADD3 R157, P3, PT, R157, R8.reuse, RZ ;  /* 0x000000089d9d7210 */ /* 0x080fe20007f7e0ff */
[----:B------:R-:W-:Y:S04]  /*27ea0*/  STL [R1+0x8], R12 ;  /* 0x0000080c01007387 */ /* 0x000fe80000100800 */
[--C-:B------:R-:W-:Y:S01]  /*27eb0*/  IMAD.X R156, R156, 0x1, R7.reuse, P3 ;  /* 0x000000019c9c7824 */ /* 0x100fe200018e0607 */
[-C--:B------:R-:W-:Y:S01]  /*27ec0*/  IADD3 R151, P3, PT, R151, R8.reuse, RZ ;  /* 0x0000000897977210 */ /* 0x080fe20007f7e0ff */
[----:B------:R-:W-:Y:S01]  /*27ed0*/  IMAD.X R152, R152, 0x1, R7, P4 ;  /* 0x0000000198987824 */ /* 0x000fe200020e0607 */
[----:B------:R-:W-:-:S03]  /*27ee0*/  IADD3 R147, P4, PT, R147, R8, RZ ;  /* 0x0000000893937210 */ /* 0x000fc60007f9e0ff */
[--C-:B------:R-:W-:Y:S01]  /*27ef0*/  IMAD.X R150, R150, 0x1, R7.reuse, P3 ;  /* 0x0000000196967824 */ /* 0x100fe200018e0607 */
[----:B------:R-:W-:Y:S01]  /*27f00*/  IADD3 R145, P3, PT, R145, R8, RZ ;  /* 0x0000000891917210 */ /* 0x000fe20007f7e0ff */
[----:B------:R-:W-:-:S04]  /*27f10*/  IMAD.X R146, R146, 0x1, R7, P4 ;  /* 0x0000000192927824 */ /* 0x000fc800020e0607 */
[--C-:B------:R-:W-:Y:S01]  /*27f20*/  IMAD.X R144, R144, 0x1, R7.reuse, P3 ;  /* 0x0000000190907824 */ /* 0x100fe200018e0607 */
[----:B------:R-:W-:Y:S01]  /*27f30*/  PRMT R78, RZ, 0x7610, R78 ;  /* 0x00007610ff4e7816 */ /* 0x000fe2000000004e */
[----:B--2---:R-:W-:Y:S01]  /*27f40*/  IMAD.X R10, R10, 0x1, R7, P6 ;  /* 0x000000010a0a7824 */ /* 0x004fe200030e0607 */
[----:B------:R-:W-:-:S05]  /*27f50*/  IADD3 R161, P6, PT, R161, R8, RZ ;  /* 0x00000008a1a17210 */ /* 0x000fca0007fde0ff */
[--C-:B------:R-:W-:Y:S01]  /*27f60*/  IMAD.X R160, R160, 0x1, R7.reuse, P6 ;  /* 0x00000001a0a07824 */ /* 0x100fe200030e0607 */
[-C--:B------:R-:W-:Y:S01]  /*27f70*/  IADD3 R155, P6, PT, R155, R8.reuse, RZ ;  /* 0x000000089b9b7210 */ /* 0x080fe20007fde0ff */
[----:B------:R1:W-:Y:S04]  /*27f80*/  STL [R1], R10 ;  /* 0x0000000a01007387 */ /* 0x0003e80000100800 */
[----:B------:R-:W-:Y:S01]  /*27f90*/  IMAD.X R154, R154, 0x1, R7, P6 ;  /* 0x000000019a9a7824 */ /* 0x000fe200030e0607 */
[-C--:B------:R-:W-:Y:S02]  /*27fa0*/  IADD3 R149, P6, PT, R149, R8.reuse, RZ ;  /* 0x0000000895957210 */ /* 0x080fe40007fde0ff */
[--C-:B-1----:R-:W-:Y:S02]  /*27fb0*/  SHF.R.U32.HI R10, RZ, 0x6, R11.reuse ;  /* 0x00000006ff0a7819 */ /* 0x102fe4000001160b */
[----:B------:R-:W-:Y:S01]  /*27fc0*/  SHF.R.U32.HI R11, RZ, 0x6, R11 ;  /* 0x00000006ff0b7819 */ /* 0x000fe2000001160b */
[----:B------:R-:W-:Y:S01]  /*27fd0*/  IMAD.X R148, R148, 0x1, R7, P6 ;  /* 0x0000000194947824 */ /* 0x000fe200030e0607 */
[----:B------:R-:W-:-:S02]  /*27fe0*/  IADD3 R143, P6, PT, R143, R8, RZ ;  /* 0x000000088f8f7210 */ /* 0x000fc40007fde0ff */
[----:B------:R-:W-:Y:S02]  /*27ff0*/  SGXT.U32 R10, R10, 0x1 ;  /* 0x000000010a0a781a */ /* 0x000fe40000000000 */
[----:B------:R-:W-:Y:S01]  /*28000*/  SGXT.U32 R11, R11, 0x1 ;  /* 0x000000010b0b781a */ /* 0x000fe20000000000 */
[----:B------:R-:W-:Y:S01]  /*28010*/  IMAD.X R142, R142, 0x1, R7, P6 ;  /* 0x000000018e8e7824 */ /* 0x000fe200030e0607 */
[----:B------:R-:W-:Y:S02]  /*28020*/  LOP3.LUT R10, R10, 0x4, RZ, 0xfc, !PT ;  /* 0x000000040a0a7812 */ /* 0x000fe400078efcff */
[----:B------:R-:W-:Y:S02]  /*28030*/  LOP3.LUT R11, R11, 0x2, RZ, 0xfc, !PT ;  /* 0x000000020b0b7812 */ /* 0x000fe400078efcff */
[----:B------:R-:W-:Y:S02]  /*28040*/  IADD3 R141, P6, PT, R141, R8, RZ ;  /* 0x000000088d8d7210 */ /* 0x000fe40007fde0ff */
[----:B------:R-:W-:-:S02]  /*28050*/  ISETP.GE.AND P4, PT, R11, UR9, PT ;  /* 0x000000090b007c0c */ /* 0x000fc4000bf86270 */
[----:B------:R-:W-:Y:S01]  /*28060*/  ISETP.GE.AND P3, PT, R10, UR9, PT ;  /* 0x000000090a007c0c */ /* 0x000fe2000bf66270 */
[----:B------:R-:W-:Y:S01]  /*28070*/  IMAD.X R140, R140, 0x1, R7, P6 ;  /* 0x000000018c8c7824 */ /* 0x000fe200030e0607 */
[----:B0-----:R-:W-:Y:S11]  /*28080*/  @!P5 BRA `(.L_x_8) ;  /* 0x000000ec001cd947 */ /* 0x001ff60003800000 */
.L_x_16:
[----:B------:R-:W0:Y:S01]  /*28090*/  S2R R10, SR_TID.X ;  /* 0x00000000000a7919 */ /* 0x000e220000002100 */
[----:B------:R-:W-:Y:S01]  /*280a0*/  @!P2 IMAD.MOV.U32 R11, RZ, RZ, R140 ;  /* 0x000000ffff0ba224 */ /* 0x000fe200078e008c */
[----:B------:R-:W-:Y:S01]  /*280b0*/  PRMT R102, RZ, 0x7610, R102 ;  /* 0x00007610ff667816 */ /* 0x000fe20000000066 */
[----:B------:R-:W1:Y:S01]  /*280c0*/  S2R R40, SR_TID.X ;  /* 0x0000000000287919 */ /* 0x000e620000002100 */
[----:B------:R2:W-:Y:S01]  /*280d0*/  STL [R1+0xb24], R7 ;  /* 0x000b240701007387 */ /* 0x0005e20000100800 */
[----:B------:R-:W-:Y:S02]  /*280e0*/  PRMT R89, RZ, 0x7610, R89 ;  /* 0x00007610ff597816 */ /* 0x000fe40000000059 */
[----:B------:R-:W-:Y:S01]  /*280f0*/  PRMT R31, RZ, 0x7610, R31 ;  /* 0x00007610ff1f7816 */ /* 0x000fe2000000001f */
[----:B------:R3:W-:Y:S01]  /*28100*/  STL [R1+0xb20], R6 ;  /* 0x000b200601007387 */ /* 0x0007e20000100800 */
[----:B------:R-:W-:Y:S02]  /*28110*/  PRMT R83, RZ, 0x7610, R83 ;  /* 0x00007610ff537816 */ /* 0x000fe40000000053 */
[----:B------:R-:W-:Y:S01]  /*28120*/  PRMT R104, RZ, 0x7610, R104 ;  /* 0x00007610ff687816 */ /* 0x000fe20000000068 */
[----:B------:R-:W-:Y:S04]  /*28130*/  STL [R1+0xb1c], R5 ;  /* 0x000b1c0501007387 */ /* 0x000fe80000100800 */
[----:B------:R4:W-:Y:S01]  /*28140*/  STL [R1+0xb18], R0 ;  /* 0x000b180001007387 */ /* 0x0009e20000100800 */
[----:B------:R-:W-:-:S02]  /*28150*/  PRMT R87, RZ, 0x7610, R87 ;  /* 0x00007610ff577816 */ /* 0x000fc40000000057 */
[----:B------:R-:W-:Y:S01]  /*28160*/  PRMT R30, RZ, 0x7610, R30 ;  /* 0x00007610ff1e7816 */ /* 0x000fe2000000001e */
[----:B--2---:R-:W2:Y:S01]  /*28170*/  LDL R7, [R1+0x4] ;  /* 0x0000040001077983 */ /* 0x004ea20000100800 */
[----:B------:R-:W-:Y:S02]  /*28180*/  PRMT R39, RZ, 0x7610, R39 ;  /* 0x00007610ff277816 */ /* 0x000fe40000000027 */
[----:B------:R-:W-:Y:S01]  /*28190*/  PRMT R105, RZ, 0x7610, R105 ;  /* 0x00007610ff697816 */ /* 0x000fe20000000069 */
[----:B------:R-:W2:Y:S01]  /*281a0*/  LDL R2, [R1+0x8] ;  /* 0x0000080001027983 */ /* 0x000ea20000100800 */
[----:B0-----:R-:W-:-:S03]  /*281b0*/  SHF.R.U32.HI R10, RZ, 0x6, R10 ;  /* 0x00000006ff0a7819 */ /* 0x001fc6000001160a */
[----:B---3--:R-:W3:Y:S01]  /*281c0*/  LDL R6, [R1+0x10] ;  /* 0x0000100001067983 */ /* 0x008ee20000100800 */
[----:B------:R-:W-:Y:S02]  /*281d0*/  SGXT.U32 R10, R10, 0x1 ;  /* 0x000000010a0a781a */ /* 0x000fe40000000000 */
[----:B-1----:R-:W-:Y:S02]  /*281e0*/  SHF.R.U32.HI R41, RZ, 0x6, R40 ;  /* 0x00000006ff297819 */ /* 0x002fe40000011628 */
[----:B------:R-:W-:Y:S02]  /*281f0*/  LOP3.LUT R10, R10, 0x6, RZ, 0xfc, !PT ;  /* 0x000000060a0a7812 */ /* 0x000fe400078efcff */
[----:B------:R-:W-:Y:S02]  /*28200*/  SGXT.U32 R41, R41, 0x1 ;  /* 0x000000012929781a */ /* 0x000fe40000000000 */
[----:B------:R-:W-:Y:S01]  /*28210*/  ISETP.GE.AND P5, PT, R10, UR9, PT ;  /* 0x000000090a007c0c */ /* 0x000fe2000bfa6270 */
[----:B------:R-:W-:Y:S01]  /*28220*/  @!P2 IMAD.MOV.U32 R10, RZ, RZ, R141 ;  /* 0x000000ffff0aa224 */ /* 0x000fe200078e008d */
[----:B------:R-:W-:-:S04]  /*28230*/  LOP3.LUT R41, R41, 0x8, RZ, 0xfc, !PT ;  /* 0x0000000829297812 */ /* 0x000fc800078efcff */
[----:B------:R0:W3:Y:S01]  /*28240*/  @!P2 LDG.E.U16 R78, desc[UR24][R10.64] ;  /* 0x000000180a4ea981 */ /* 0x0000e2000c1e1500 */
[----:B------:R-:W-:Y:S02]  /*28250*/  ISETP.GE.AND P2, PT, R41, UR9, PT ;  /* 0x0000000929007c0c */ /* 0x000fe4000bf46270 */
[----:B------:R-:W-:-:S04]  /*28260*/  SHF.R.U32.HI R41, RZ, 0x6, R40 ;  /* 0x00000006ff297819 */ /* 0x000fc80000011628 */
[----:B------:R-:W-:Y:S01]  /*28270*/  SGXT.U32 R41, R41, 0x1 ;  /* 0x000000012929781a */ /* 0x000fe20000000000 */
[----:B0-----:R-:W-:-:S03]  /*28280*/  @!P4 IMAD.MOV.U32 R10, RZ, RZ, R143 ;  /* 0x000000ffff0ac224 */ /* 0x001fc600078e008f */
[----:B------:R-:W-:Y:S01]  /*28290*/  LOP3.LUT R41, R41, 0xa, RZ, 0xfc, !PT ;  /* 0x0000000a29297812 */ /* 0x000fe200078efcff */
[----:B------:R-:W-:-:S05]  /*282a0*/  @!P4 IMAD.MOV.U32 R11, RZ, RZ, R142 ;  /* 0x000000ffff0bc224 */ /* 0x000fca00078e008e */
        /* <DEDUP_REMOVED lines=16> */
[--C-:B------:R-:W-:Y:S02]  /*283b0*/  SHF.R.U32.HI R41, RZ, 0x6, R40.reuse ;  /* 0x00000006ff297819 */ /* 0x100fe40000011628 */
[----:B----4-:R-:W-:Y:S02]  /*283c0*/  SHF.R.U32.HI R0, RZ, 0x6, R40 ;  /* 0x00000006ff007819 */ /* 0x010fe40000011628 */
[----:B------:R-:W-:Y:S01]  /*283d0*/  SGXT.U32 R41, R41, 0x1 ;  /* 0x000000012929781a */ /* 0x000fe20000000000 */
[----:B0-----:R-:W-:-:S03]  /*283e0*/  @!P2 IMAD.MOV.U32 R10, RZ, RZ, R149 ;  /* 0x000000ffff0aa224 */ /* 0x001fc600078e0095 */
[----:B------:R-:W-:Y:S01]  /*283f0*/  LOP3.LUT R41, R41, 0x10, RZ, 0xfc, !PT ;  /* 0x0000001029297812 */ /* 0x000fe200078efcff */
[----:B------:R-:W-:-:S05]  /*28400*/  @!P2 IMAD.MOV.U32 R11, RZ, RZ, R148 ;  /* 0x000000ffff0ba224 */ /* 0x000fca00078e0094 */
[----:B------:R0:W4:Y:S01]  /*28410*/  @!P2 LDG.E.U16 R83, desc[UR24][R10.64] ;  /* 0x000000180a53a981 */ /* 0x000122000c1e1500 */
[----:B------:R-:W-:Y:S02]  /*28420*/  SGXT.U32 R0, R0, 0x1 ;  /* 0x000000010000781a */ /* 0x000fe40000000000 */
[----:B------:R-:W-:Y:S02]  /*28430*/  ISETP.GE.AND P2, PT, R41, UR9, PT ;  /* 0x0000000929007c0c */ /* 0x000fe4000bf46270 */
[----:B------:R-:W-:Y:S01]  /*28440*/  SHF.R.U32.HI R41, RZ, 0x6, R40 ;  /* 0x00000006ff297819 */ /* 0x000fe20000011628 */
[----:B0-----:R-:W-:Y:S02]  /*28450*/  @!P4 IMAD.MOV.U32 R10, RZ, RZ, R151 ;  /* 0x000000ffff0ac224 */ /* 0x001fe400078e0097 */
[----:B------:R-:W-:Y:S01]  /*28460*/  @!P4 IMAD.MOV.U32 R11, RZ, RZ, R150 ;  /* 0x000000ffff0bc224 */ /* 0x000fe200078e0096 */
[----:B------:R-:W-:Y:S02]  /*28470*/  LOP3.LUT R0, R0, 0x14, RZ, 0xfc, !PT ;  /* 0x0000001400007812 */ /* 0x000fe400078efcff */
[----:B------:R-:W-:-:S02]  /*28480*/  SGXT.U32 R41, R41, 0x1 ;  /* 0x000000012929781a */ /* 0x000fc40000000000 */
[----:B------:R0:W3:Y:S02]  /*28490*/  @!P4 LDG.E.U16 R104, desc[UR24][R10.64] ;  /* 0x000000180a68c981 */ /* 0x0000e4000c1e1500 */
[----:B------:R-:W-:Y:S01]  /*284a0*/  LOP3.LUT R41, R41, 0x12, RZ, 0xfc, !PT ;  /* 0x0000001229297812 */ /* 0x000fe200078efcff */
[----:B0-----:R-:W-:Y:S02]  /*284b0*/  @!P3 IMAD.MOV.U32 R10, RZ, RZ, R153 ;  /* 0x000000ffff0ab224 */ /* 0x001fe400078e0099 */
[----:B------:R-:W-:-:S05]  /*284c0*/  @!P3 IMAD.MOV.U32 R11, RZ, RZ, R152 ;  /* 0x000000ffff0bb224 */ /* 0x000fca00078e0098 */
[----:B------:R0:W3:Y:S01]  /*284d0*/  @!P3 LDG.E.U16 R87, desc[UR24][R10.64] ;  /* 0x000000180a57b981 */ /* 0x0000e2000c1e1500 */
[----:B------:R-:W-:Y:S02]  /*284e0*/  ISETP.GE.AND P3, PT, R0, UR9, PT ;  /* 0x0000000900007c0c */ /* 0x000fe4000bf66270 */
[----:B------:R-:W-:Y:S02]  /*284f0*/  SHF.R.U32.HI R0, RZ, 0x6, R40 ;  /* 0x00000006ff007819 */ /* 0x000fe40000011628 */
[----:B------:R-:W-:Y:S02]  /*28500*/  ISETP.GE.AND P4, PT, R41, UR9, PT ;  /* 0x0000000929007c0c */ /* 0x000fe4000bf86270 */
[----:B------:R-:W-:Y:S01]  /*28510*/  SGXT.U32 R0, R0, 0x1 ;  /* 0x000000010000781a */ /* 0x000fe20000000000 */
[----:B------:R-:W3:Y:S01]  /*28520*/  LDL R41, [R1] ;  /* 0x0000000001297983 */ /* 0x000ee20000100800 */
[----:B0-----:R-:W-:Y:S02]  /*28530*/  @!P5 IMAD.MOV.U32 R10, RZ, RZ, R155 ;  /* 0x000000ffff0ad224 */ /* 0x001fe400078e009b */
[----:B------:R-:W-:Y:S01]  /*28540*/  @!P5 IMAD.MOV.U32 R11, RZ, RZ, R154 ;  /* 0x000000ffff0bd224 */ /* 0x000fe200078e009a */
[----:B------:R-:W-:-:S04]  /*28550*/  LOP3.LUT R0, R0, 0x16, RZ, 0xfc, !PT ;  /* 0x0000001600007812 */ /* 0x000fc800078efcff */
[----:B------:R0:W4:Y:S01]  /*28560*/  @!P5 LDG.E.U16 R30, desc[UR24][R10.64] ;  /* 0x000000180a1ed981 */ /* 0x000122000c1e1500 */
[----:B------:R-:W-:Y:S02]  /*28570*/  ISETP.GE.AND P5, PT, R0, UR9, PT ;  /* 0x0000000900007c0c */ /* 0x000fe4000bfa6270 */
[----:B------:R-:W-:Y:S01]  /*28580*/  SHF.R.U32.HI R0, RZ, 0x6, R40 ;  /* 0x00000006ff007819 */ /* 0x000fe20000011628 */
[----:B0-----:R-:W-:Y:S02]  /*28590*/  @!P2 IMAD.MOV.U32 R10, RZ, RZ, R157 ;  /* 0x000000ffff0aa224 */ /* 0x001fe400078e009d */
[----:B------:R-:W-:Y:S01]  /*285a0*/  @!P2 IMAD.MOV.U32 R11, RZ, RZ, R156 ;  /* 0x000000ffff0ba224 */ /* 0x000fe200078e009c */
[----:B------:R-:W-:Y:S02]  /*285b0*/  SGXT.U32 R0, R0, 0x1 ;  /* 0x000000010000781a */ /* 0x000fe40000000000 */
[----:B------:R-:W-:Y:S02]  /*285c0*/  SHF.R.U32.HI R5, RZ, 0x6, R40 ;  /* 0x00000006ff057819 */ /* 0x000fe40000011628 */
[----:B------:R0:W4:Y:S01]  /*285d0*/  @!P2 LDG.E.U16 R39, desc[UR24][R10.64] ;  /* 0x000000180a27a981 */ /* 0x000122000c1e1500 */
[----:B------:R-:W-:-:S02]  /*285e0*/  LOP3.LUT R0, R0, 0x18, RZ, 0xfc, !PT ;  /* 0x0000001800007812 */ /* 0x000fc400078efcff */
[----:B------:R-:W-:Y:S02]  /*285f0*/  SGXT.U32 R5, R5, 0x1 ;  /* 0x000000010505781a */ /* 0x000fe40000000000 */
[----:B------:R-:W-:Y:S01]  /*28600*/  PRMT R85, RZ, 0x7610, R85 ;  /* 0x00007610ff557816 */ /* 0x000fe20000000055 */
[----:B0-----:R-:W-:Y:S02]  /*28610*/  @!P4 IMAD.MOV.U32 R10, RZ, RZ, R159 ;  /* 0x000000ffff0ac224 */ /* 0x001fe400078e009f */
[----:B------:R-:W-:Y:S01]  /*28620*/  @!P4 IMAD.MOV.U32 R11, RZ, RZ, R158 ;  /* 0x000000ffff0bc224 */ /* 0x000fe200078e009e */
[----:B------:R-:W-:Y:S02]  /*28630*/  ISETP.GE.AND P2, PT, R0, UR9, PT ;  /* 0x0000000900007c0c */ /* 0x000fe4000bf46270 */
[----:B------:R-:W-:Y:S02]  /*28640*/  SHF.R.U32.HI R0, RZ, 0x6, R40 ;  /* 0x00000006ff007819 */ /* 0x000fe40000011628 */
[----:B------:R0:W4:Y:S01]  /*28650*/  @!P4 LDG.E.U16 R105, desc[UR24][R10.64] ;  /* 0x000000180a69c981 */ /* 0x000122000c1e1500 */
[----:B------:R-:W-:-:S02]  /*28660*/  LOP3.LUT R5, R5, 0x1c, RZ, 0xfc, !PT ;  /* 0x0000001c05057812 */ /* 0x000fc400078efcff */
[----:B------:R-:W-:Y:S01]  /*28670*/  SGXT.U32 R0, R0, 0x1 ;  /* 0x000000010000781a */ /* 0x000fe20000000000 */
[----:B0-----:R-:W-:Y:S02]  /*28680*/  @!P3 IMAD.MOV.U32 R10, RZ, RZ, R161 ;  /* 0x000000ffff0ab224 */ /* 0x001fe400078e00a1 */
[----:B------:R-:W-:Y:S01]  /*28690*/  @!P3 IMAD.MOV.U32 R11, RZ, RZ, R160 ;  /* 0x000000ffff0bb224 */ /* 0x000fe200078e00a0 */
[----:B------:R-:W-:-:S04]  /*286a0*/  LOP3.LUT R0, R0, 0x1a, RZ, 0xfc, !PT ;  /* 0x0000001a00007812 */ /* 0x000fc800078efcff */
[----:B------:R0:W4:Y:S01]  /*286b0*/  @!P3 LDG.E.U16 R85, desc[UR24][R10.64] ;  /* 0x000000180a55b981 */ /* 0x000122000c1e1500 */
[----:B------:R-:W-:Y:S02]  /*286c0*/  ISETP.GE.AND P3, PT, R5, UR9, PT ;  /* 0x0000000905007c0c */ /* 0x000fe4000bf66270 */
[----:B------:R-:W-:Y:S02]  /*286d0*/  SHF.R.U32.HI R5, RZ, 0x6, R40 ;  /* 0x00000006ff057819 */ /* 0x000fe40000011628 */
[----:B------:R-:W-:Y:S02]  /*286e0*/  PRMT R29, RZ, 0x7610, R29 ;  /* 0x00007610ff1d7816 */ /* 0x000fe4000000001d */
[----:B------:R-:W-:Y:S02]  /*286f0*/  SGXT.U32 R5, R5, 0x1 ;  /* 0x000000010505781a */ /* 0x000fe40000000000 */
[----:B------:R-:W-:Y:S01]  /*28700*/  ISETP.GE.AND P4, PT, R0, UR9, PT ;  /* 0x0000000900007c0c */ /* 0x000fe2000bf86270 */
[----:B0-----:R-:W-:Y:S01]  /*28710*/  @!P5 IMAD.MOV.U32 R10, RZ, RZ, R163 ;  /* 0x000000ffff0ad224 */ /* 0x001fe200078e00a3 */
[----:B------:R-:W4:Y:S01]  /*28720*/  LDL R0, [R1+0xc] ;  /* 0x00000c0001007983 */ /* 0x000f220000100800 */
[----:B------:R-:W-:Y:S01]  /*28730*/  @!P5 IMAD.MOV.U32 R11, RZ, RZ, R162 ;  /* 0x000000ffff0bd224 */ /* 0x000fe200078e00a2 */
[----:B------:R-:W-:-:S04]  /*28740*/  LOP3.LUT R5, R5, 0x1e, RZ, 0xfc, !PT ;  /* 0x0000001e05057812 */ /* 0x000fc800078efcff */
[----:B------:R0:W4:Y:S01]  /*28750*/  @!P5 LDG.E.U16 R29, desc[UR24][R10.64] ;  /* 0x000000180a1dd981 */ /* 0x000122000c1e1500 */
[----:B------:R-:W-:-:S03]  /*28760*/  ISETP.GE.AND P5, PT, R5, UR9, PT ;  /* 0x0000000905007c0c */ /* 0x000fc6000bfa6270 */
[----:B------:R-:W4:Y:S01]  /*28770*/  LDL R5, [R1+0x14] ;  /* 0x0000140001057983 */ /* 0x000f220000100800 */
[----:B------:R-:W-:Y:S01]  /*28780*/  PRMT R74, RZ, 0x7610, R74 ;  /* 0x00007610ff4a7816 */ /* 0x000fe2000000004a */
[----:B0-----:R-:W-:Y:S02]  /*28790*/  @!P2 IMAD.MOV.U32 R10, RZ, RZ, R165 ;  /* 0x000000ffff0aa224 */ /* 0x001fe400078e00a5 */
[----:B------:R-:W-:Y:S01]  /*287a0*/  @!P2 IMAD.MOV.U32 R11, RZ, RZ, R164 ;  /* 0x000000ffff0ba224 */ /* 0x000fe200078e00a4 */
[----:B------:R-:W-:-:S04]  /*287b0*/  PRMT R108, RZ, 0x7610, R108 ;  /* 0x00007610ff6c7816 */ /* 0x000fc8000000006c */
[----:B------:R2:W4:Y:S01]  /*287c0*/  @!P2 LDG.E.U16 R74, desc[UR24][R10.64] ;  /* 0x000000180a4aa981 */ /* 0x000522000c1e1500 */
[--C-:B------:R-:W-:Y:S02]  /*287d0*/  SHF.R.U32.HI R79, RZ, 0x6, R40.reuse ;  /* 0x00000006ff4f7819 */ /* 0x100fe40000011628 */
[----:B------:R-:W-:Y:S02]  /*287e0*/  PRMT R81, RZ, 0x7610, R81 ;  /* 0x00007610ff517816 */ /* 0x000fe40000000051 */
[----:B------:R-:W-:Y:S02]  /*287f0*/  SHF.R.U32.HI R40, RZ, 0x6, R40 ;  /* 0x00000006ff287819 */ /* 0x000fe40000011628 */
[----:B------:R-:W-:Y:S02]  /*28800*/  PRMT R28, RZ, 0x7610, R28 ;  /* 0x00007610ff1c7816 */ /* 0x000fe4000000001c */
[----:B------:R-:W-:-:S04]  /*28810*/  SGXT.U32 R40, R40, 0x1 ;  /* 0x000000012828781a */ /* 0x000fc80000000000 */
[----:B------:R-:W-:Y:S01]  /*28820*/  LOP3.LUT R40, R40, 0x22, RZ, 0xfc, !PT ;  /* 0x0000002228287812 */ /* 0x000fe200078efcff */
[----:B--2---:R-:W-:Y:S02]  /*28830*/  @!P4 IMAD.MOV.U32 R10, RZ, RZ, R7 ;  /* 0x000000ffff0ac224 */ /* 0x004fe400078e0007 */
[----:B------:R-:W2:Y:S01]  /*28840*/  LDL R7, [R1+0x1c] ;  /* 0x00001c0001077983 */ /* 0x000ea20000100800 */
[----:B---3--:R-:W-:-:S03]  /*28850*/  @!P4 IMAD.MOV.U32 R11, RZ, RZ, R41 ;  /* 0x000000ffff0bc224 */ /* 0x008fc600078e0029 */
[----:B------:R-:W3:Y:S04]  /*28860*/  LDL R41, [R1+0x20] ;  /* 0x0000200001297983 */ /* 0x000ee80000100800 */
[----:B------:R0:W3:Y:S02]  /*28870*/  @!P4 LDG.E.U16 R108, desc[UR24][R10.64] ;  /* 0x000000180a6cc981 */ /* 0x0000e4000c1e1500 */
[----:B0-----:R-:W-:Y:S01]  /*28880*/  @!P3 IMAD.MOV.U32 R11, RZ, RZ, R2 ;  /* 0x000000ffff0bb224 */ /* 0x001fe200078e0002 */
[----:B------:R-:W-:Y:S01]  /*28890*/  ISETP.GE.AND P4, PT, R40, UR9, PT ;  /* 0x0000000928007c0c */ /* 0x000fe2000bf86270 */
[----:B------:R-:W3:Y:S04]  /*288a0*/  LDL R2, [R1+0x28] ;  /* 0x0000280001027983 */ /* 0x000ee80000100800 */
[----:B------:R-:W3:Y:S01]  /*288b0*/  LDL R40, [R1+0x24] ;  /* 0x0000240001287983 */ /* 0x000ee20000100800 */
[----:B----4-:R-:W-:-:S03]  /*288c0*/  @!P3 IMAD.MOV.U32 R10, RZ, RZ, R0 ;  /* 0x000000ffff0ab224 */ /* 0x010fc600078e0000 */
[----:B------:R-:W4:Y:S04]  /*288d0*/  LDL R0, [R1+0x2c] ;  /* 0x00002c0001007983 */ /* 0x000f280000100800 */
[----:B------:R0:W3:Y:S02]  /*288e0*/  @!P3 LDG.E.U16 R81, desc[UR24][R10.64] ;  /* 0x000000180a51b981 */ /* 0x0000e4000c1e1500 */
[----:B0-----:R-:W-:Y:S02]  /*288f0*/  @!P5 IMAD.MOV.U32 R10, RZ, RZ, R5 ;  /* 0x000000ffff0ad224 */ /* 0x001fe400078e0005 */
[----:B------:R-:W-:Y:S01]  /*28900*/  @!P5 IMAD.MOV.U32 R11, RZ, RZ, R6 ;  /* 0x000000ffff0bd224 */ /* 0x000fe200078e0006 */
[----:B------:R-:W3:Y:S04]  /*28910*/  LDL R5, [R1+0x34] ;  /* 0x0000340001057983 */ /* 0x000ee80000100800 */
[----:B------:R0:W3:Y:S04]  /*28920*/  @!P5 LDG.E.U16 R28, desc[UR24][R10.64] ;  /* 0x000000180a1cd981 */ /* 0x0000e8000c1e1500 */
[----:B------:R-:W3:Y:S04]  /*28930*/  LDL R6, [R1+0x30] ;  /* 0x0000300001067983 */ /* 0x000ee80000100800 */
[----:B------:R-:W3:Y:S01]  /*28940*/  LDL R11, [R1+0x18] ;  /* 0x00001800010b7983 */ /* 0x000ee20000100800 */
[----:B------:R-:W-:-:S04]  /*28950*/  SGXT.U32 R79, R79, 0x1 ;  /* 0x000000014f4f781a */ /* 0x000fc80000000000 */
[----:B------:R-:W-:-:S04]  /*28960*/  LOP3.LUT R79, R79, 0x20, RZ, 0xfc, !PT ;  /* 0x000000204f4f7812 */ /* 0x000fc800078efcff */
[----:B------:R-:W-:Y:S02]  /*28970*/  ISETP.GE.AND P2, PT, R79, UR9, PT ;  /* 0x000000094f007c0c */ /* 0x000fe4000bf46270 */
[----:B------:R-:W1:Y:S02]  /*28980*/  S2R R79, SR_TID.X ;  /* 0x00000000004f7919 */ /* 0x000e640000002100 */
[----:B-1----:R-:W-:-:S04]  /*28990*/  SHF.R.U32.HI R79, RZ, 0x6, R79 ;  /* 0x00000006ff4f7819 */ /* 0x002fc8000001164f */
[----:B------:R-:W-:-:S04]  /*289a0*/  SGXT.U32 R79, R79, 0x1 ;  /* 0x000000014f4f781a */ /* 0x000fc80000000000 */
[----:B------:R-:W-:-:S04]  /*289b0*/  LOP3.LUT R79, R79, 0x24, RZ, 0xfc, !PT ;  /* 0x000000244f4f7812 */ /* 0x000fc800078efcff */
[----:B------:R-:W-:Y:S02]  /*289c0*/  ISETP.GE.AND P3, PT, R79, UR9, PT ;  /* 0x000000094f007c0c */ /* 0x000fe4000bf66270 */
[----:B------:R-:W0:Y:S01]  /*289d0*/  S2R R79, SR_TID.X ;  /* 0x00000000004f7919 */ /* 0x000e220000002100 */
[----:B------:R-:W-:Y:S02]  /*289e0*/  PRMT R76, RZ, 0x7610, R76 ;  /* 0x00007610ff4c7816 */ /* 0x000fe4000000004c */
[----:B------:R-:W-:Y:S02]  /*289f0*/  PRMT R109, RZ, 0x7610, R109 ;  /* 0x00007610ff6d7816 */ /* 0x000fe4000000006d */
[----:B------:R-:W-:Y:S02]  /*28a00*/  PRMT R80, RZ, 0x7610, R80 ;  /* 0x00007610ff507816 */ /* 0x000fe40000000050 */
[----:B0-----:R-:W-:-:S04]  /*28a10*/  SHF.R.U32.HI R10, RZ, 0x6, R79 ;  /* 0x00000006ff0a7819 */ /* 0x001fc8000001164f */
[----:B------:R-:W-:-:S04]  /*28a20*/  SGXT.U32 R10, R10, 0x1 ;  /* 0x000000010a0a781a */ /* 0x000fc80000000000 */
[----:B------:R-:W-:-:S04]  /*28a30*/  LOP3.LUT R10, R10, 0x26, RZ, 0xfc, !PT ;  /* 0x000000260a0a7812 */ /* 0x000fc800078efcff */
[----:B------:R-:W-:Y:S01]  /*28a40*/  ISETP.GE.AND P5, PT, R10, UR9, PT ;  /* 0x000000090a007c0c */ /* 0x000fe2000bfa6270 */
[----:B--2---:R-:W-:Y:S01]  /*28a50*/  @!P2 IMAD.MOV.U32 R10, RZ, RZ, R7 ;  /* 0x000000ffff0aa224 */ /* 0x004fe200078e0007 */
[----:B------:R-:W-:-:S04]  /*28a60*/  SHF.R.U32.HI R7, RZ, 0x6, R79 ;  /* 0x00000006ff077819 */ /* 0x000fc8000001164f */
[----:B------:R-:W-:-:S04]  /*28a70*/  SGXT.U32 R7, R7, 0x1 ;  /* 0x000000010707781a */ /* 0x000fc80000000000 */
[----:B------:R-:W-:Y:S02]  /*28a80*/  LOP3.LUT R7, R7, 0x28, RZ, 0xfc, !PT ;  /* 0x0000002807077812 */ /* 0x000fe400078efcff */
[----:B------:R-:W-:Y:S01]  /*28a90*/  PRMT R27, RZ, 0x7610, R27 ;  /* 0x00007610ff1b7816 */ /* 0x000fe2000000001b */
[----:B---3--:R0:W2:Y:S02]  /*28aa0*/  @!P2 LDG.E.U16 R76, desc[UR24][R10.64] ;  /* 0x000000180a4ca981 */ /* 0x0080a4000c1e1500 */
[----:B0-----:R-:W-:Y:S02]  /*28ab0*/  @!P4 IMAD.MOV.U32 R10, RZ, RZ, R40 ;  /* 0x000000ffff0ac224 */ /* 0x001fe400078e0028 */
[----:B------:R-:W-:Y:S01]  /*28ac0*/  @!P4 IMAD.MOV.U32 R11, RZ, RZ, R41 ;  /* 0x000000ffff0bc224 */ /* 0x000fe200078e0029 */
[----:B------:R-:W-:Y:S01]  /*28ad0*/  ISETP.GE.AND P2, PT, R7, UR9, PT ;  /* 0x0000000907007c0c */ /* 0x000fe2000bf46270 */
[----:B------:R-:W0:Y:S03]  /*28ae0*/  S2R R40, SR_TID.X ;  /* 0x0000000000287919 */ /* 0x000e260000002100 */
[----:B------:R4:W3:Y:S01]  /*28af0*/  @!P4 LDG.E.U16 R109, desc[UR24][R10.64] ;  /* 0x000000180a6dc981 */ /* 0x0008e2000c1e1500 */
[----:B------:R-:W-:-:S03]  /*28b00*/  SHF.R.U32.HI R7, RZ, 0x6, R79 ;  /* 0x00000006ff077819 */ /* 0x000fc6000001164f */
[----:B------:R-:W2:Y:S04]  /*28b10*/  LDL R79, [R1+0x3c] ;  /* 0x00003c00014f7983 */ /* 0x000ea80000100800 */
[----:B------:R-:W3:Y:S01]  /*28b20*/  LDL R41, [R1+0x48] ;  /* 0x0000480001297983 */ /* 0x000ee20000100800 */
[----:B----4-:R-:W-:Y:S02]  /*28b30*/  @!P3 IMAD.MOV.U32 R10, RZ, RZ, R0 ;  /* 0x000000ffff0ab224 */ /* 0x010fe400078e0000 */
[----:B------:R-:W-:Y:S01]  /*28b40*/  @!P3 IMAD.MOV.U32 R11, RZ, RZ, R2 ;  /* 0x000000ffff0bb224 */ /* 0x000fe200078e0002 */
[----:B------:R-:W4:Y:S04]  /*28b50*/  LDL R0, [R1+0x44] ;  /* 0x0000440001007983 */ /* 0x000f280000100800 */
[----:B------:R1:W3:Y:S04]  /*28b60*/  @!P3 LDG.E.U16 R80, desc[UR24][R10.64] ;  /* 0x000000180a50b981 */ /* 0x0002e8000c1e1500 */
[----:B------:R-:W3:Y:S01]  /*28b70*/  LDL R2, [R1+0x40] ;  /* 0x0000400001027983 */ /* 0x000ee20000100800 */
[----:B-1----:R-:W-:-:S02]  /*28b80*/  @!P5 IMAD.MOV.U32 R10, RZ, RZ, R5 ;  /* 0x000000ffff0ad224 */ /* 0x002fc400078e0005 */
[----:B------:R-:W-:Y:S01]  /*28b90*/  @!P5 IMAD.MOV.U32 R11, RZ, RZ, R6 ;  /* 0x000000ffff0bd224 */ /* 0x000fe200078e0006 */
[----:B------:R-:W-:Y:S01]  /*28ba0*/  SGXT.U32 R7, R7, 0x1 ;  /* 0x000000010707781a */ /* 0x000fe20000000000 */
[----:B------:R-:W3:Y:S04]  /*28bb0*/  LDL R6, [R1+0x50] ;  /* 0x0000500001067983 */ /* 0x000ee80000100800 */
[----:B------:R1:W3:Y:S01]  /*28bc0*/  @!P5 LDG.E.U16 R27, desc[UR24][R10.64] ;  /* 0x000000180a1bd981 */ /* 0x0002e2000c1e1500 */
[----:B------:R-:W-:-:S03]  /*28bd0*/  PRMT R82, RZ, 0x7610, R82 ;  /* 0x00007610ff527816 */ /* 0x000fc60000000052 */
[----:B------:R-:W3:Y:S04]  /*28be0*/  LDL R5, [R1+0x54] ;  /* 0x0000540001057983 */ /* 0x000ee80000100800 */
[----:B------:R-:W3:Y:S01]  /*28bf0*/  LDL R11, [R1+0x38] ;  /* 0x00003800010b7983 */ /* 0x000ee20000100800 */
[----:B------:R-:W-:-:S04]  /*28c00*/  LOP3.LUT R7, R7, 0x2a, RZ, 0xfc, !PT ;  /* 0x0000002a07077812 */ /* 0x000fc800078efcff */
[----:B------:R-:W-:Y:S02]  /*28c10*/  ISETP.GE.AND P4, PT, R7, UR9, PT ;  /* 0x0000000907007c0c */ /* 0x000fe4000bf86270 */
[--C-:B0-----:R-:W-:Y:S02]  /*28c20*/  SHF.R.U32.HI R7, RZ, 0x6, R40.reuse ;  /* 0x00000006ff077819 */ /* 0x101fe40000011628 */
[----:B-1----:R-:W-:Y:S02]  /*28c30*/  SHF.R.U32.HI R10, RZ, 0x6, R40 ;  /* 0x00000006ff0a7819 */ /* 0x002fe40000011628 */
[----:B------:R-:W-:Y:S02]  /*28c40*/  SGXT.U32 R7, R7, 0x1 ;  /* 0x000000010707781a */ /* 0x000fe40000000000 */
[----:B------:R-:W-:Y:S02]  /*28c50*/  SGXT.U32 R10, R10, 0x1 ;  /* 0x000000010a0a781a */ /* 0x000fe40000000000 */
[----:B------:R-:W-:-:S02]  /*28c60*/  LOP3.LUT R7, R7, 0x2c, RZ, 0xfc, !PT ;  /* 0x0000002c07077812 */ /* 0x000fc400078efcff */
[----:B------:R-:W-:Y:S02]  /*28c70*/  LOP3.LUT R10, R10, 0x2e, RZ, 0xfc, !PT ;  /* 0x0000002e0a0a7812 */ /* 0x000fe400078efcff */
[----:B------:R-:W-:Y:S02]  /*28c80*/  ISETP.GE.AND P3, PT, R7, UR9, PT ;  /* 0x0000000907007c0c */ /* 0x000fe4000bf66270 */
[----:B------:R-:W4:Y:S01]  /*28c90*/  LDL R7, [R1+0x4c] ;  /* 0x00004c0001077983 */ /* 0x000f220000100800 */
[----:B------:R-:W-:Y:S01]  /*28ca0*/  ISETP.GE.AND P5, PT, R10, UR9, PT ;  /* 0x000000090a007c0c */ /* 0x000fe2000bfa6270 */
[----:B--2---:R-:W-:-:S05]  /*28cb0*/  @!P2 IMAD.MOV.U32 R10, RZ, RZ, R79 ;  /* 0x000000ffff0aa224 */ /* 0x004fca00078e004f */
[----:B---3--:R4:W2:Y:S02]  /*28cc0*/  @!P2 LDG.E.U16 R82, desc[UR24][R10.64] ;  /* 0x000000180a52a981 */ /* 0x0088a4000c1e1500 */
[----:B----4-:R-:W-:Y:S02]  /*28cd0*/  @!P4 IMAD.MOV.U32 R10, RZ, RZ, R0 ;  /* 0x000000ffff0ac224 */ /* 0x010fe400078e0000 */
[----:B------:R-:W-:Y:S01]  /*28ce0*/  @!P4 IMAD.MOV.U32 R11, RZ, RZ, R2 ;  /* 0x000000ffff0bc224 */ /* 0x000fe200078e0002 */
[----:B------:R-:W3:Y:S04]  /*28cf0*/  LDL R0, [R1+0x5c] ;  /* 0x00005c0001007983 */ /* 0x000ee80000100800 */
[----:B------:R-:W4:Y:S01]  /*28d00*/  LDL R2, [R1+0x58] ;  /* 0x0000580001027983 */ /* 0x000f220000100800 */
[----:B------:R-:W-:-:S04]  /*28d10*/  SHF.R.U32.HI R40, RZ, 0x6, R40 ;  /* 0x00000006ff287819 */ /* 0x000fc80000011628 */
[----:B------:R-:W-:-:S04]  /*28d20*/  SGXT.U32 R40, R40, 0x1 ;  /* 0x000000012828781a */ /* 0x000fc80000000000 */
[----:B------:R-:W-:-:S04]  /*28d30*/  LOP3.LUT R40, R40, 0x30, RZ, 0xfc, !PT ;  /* 0x0000003028287812 */ /* 0x000fc800078efcff */
[----:B------:R-:W-:Y:S02]  /*28d40*/  ISETP.GE.AND P2, PT, R40, UR9, PT ;  /* 0x0000000928007c0c */ /* 0x000fe4000bf46270 */
[----:B------:R-:W0:Y:S01]  /*28d50*/  S2R R40, SR_TID.X ;  /* 0x0000000000287919 */ /* 0x000e220000002100 */
[----:B------:R-:W-:Y:S02]  /*28d60*/  PRMT R111, RZ, 0x7610, R111 ;  /* 0x00007610ff6f7816 */ /* 0x000fe4000000006f */
[----:B------:R-:W-:-:S04]  /*28d70*/  PRMT R77, RZ, 0x7610, R77 ;  /* 0x00007610ff4d7816 */ /* 0x000fc8000000004d */
[----:B------:R1:W2:Y:S01]  /*28d80*/  @!P4 LDG.E.U16 R111, desc[UR24][R10.64] ;  /* 0x000000180a6fc981 */ /* 0x0002a2000c1e1500 */
[----:B------:R-:W-:Y:S01]  /*28d90*/  PRMT R26, RZ, 0x7610, R26 ;  /* 0x00007610ff1a7816 */ /* 0x000fe2000000001a */
[----:B-1----:R-:W-:Y:S02]  /*28da0*/  @!P3 IMAD.MOV.U32 R10, RZ, RZ, R7 ;  /* 0x000000ffff0ab224 */ /* 0x002fe400078e0007 */
[----:B------:R-:W-:Y:S01]  /*28db0*/  @!P3 IMAD.MOV.U32 R11, RZ, RZ, R41 ;  /* 0x000000ffff0bb224 */ /* 0x000fe200078e0029 */
[----:B------:R-:W-:Y:S01]  /*28dc0*/  PRMT R112, RZ, 0x7610, R112 ;  /* 0x00007610ff707816 */ /* 0x000fe20000000070 */
[----:B------:R-:W2:Y:S04]  /*28dd0*/  LDL R7, [R1+0x64] ;  /* 0x0000640001077983 */ /* 0x000ea80000100800 */
[----:B------:R1:W2:Y:S04]  /*28de0*/  @!P3 LDG.E.U16 R77, desc[UR24][R10.64] ;  /* 0x000000180a4db981 */ /* 0x0002a8000c1e1500 */
[----:B------:R-:W2:Y:S01]  /*28df0*/  LDL R41, [R1+0x68] ;  /* 0x0000680001297983 */ /* 0x000ea20000100800 */
[----:B0-----:R-:W-:-:S02]  /*28e00*/  SHF.R.U32.HI R79, RZ, 0x6, R40 ;  /* 0x00000006ff4f7819 */ /* 0x001fc40000011628 */
[----:B------:R-:W-:Y:S01]  /*28e10*/  SHF.R.U32.HI R40, RZ, 0x6, R40 ;  /* 0x00000006ff287819 */ /* 0x000fe20000011628 */
[----:B-1----:R-:W-:Y:S02]  /*28e20*/  @!P5 IMAD.MOV.U32 R10, RZ, RZ, R5 ;  /* 0x000000ffff0ad224 */ /* 0x002fe400078e0005 */
[----:B------:R-:W-:Y:S01]  /*28e30*/  @!P5 IMAD.MOV.U32 R11, RZ, RZ, R6 ;  /* 0x000000ffff0bd224 */ /* 0x000fe200078e0006 */
[----:B------:R-:W-:Y:S01]  /*28e40*/  SGXT.U32 R40, R40, 0x1 ;  /* 0x000000012828781a */ /* 0x000fe20000000000 */
[----:B------:R-:W2:Y:S04]  /*28e50*/  LDL R6, [R1+0x70] ;  /* 0x0000700001067983 */ /* 0x000ea80000100800 */
[----:B------:R3:W2:Y:S01]  /*28e60*/  @!P5 LDG.E.U16 R26, desc[UR24][R10.64] ;  /* 0x000000180a1ad981 */ /* 0x0006a2000c1e1500 */
[----:B------:R-:W-:-:S03]  /*28e70*/  LOP3.LUT R40, R40, 0x34, RZ, 0xfc, !PT ;  /* 0x0000003428287812 */ /* 0x000fc600078efcff */
[----:B------:R-:W2:Y:S01]  /*28e80*/  LDL R5, [R1+0x74] ;  /* 0x0000740001057983 */ /* 0x000ea20000100800 */
[----:B------:R-:W-:-:S03]  /*28e90*/  ISETP.GE.AND P3, PT, R40, UR9, PT ;  /* 0x0000000928007c0c */ /* 0x000fc6000bf66270 */
[----:B------:R-:W2:Y:S01]  /*28ea0*/  LDL R40, [R1+0x6c] ;  /* 0x00006c0001287983 */ /* 0x000ea20000100800 */
[----:B------:R-:W-:-:S04]  /*28eb0*/  SGXT.U32 R79, R79, 0x1 ;  /* 0x000000014f4f781a */ /* 0x000fc80000000000 */
[----:B------:R-:W-:-:S04]  /*28ec0*/  LOP3.LUT R79, R79, 0x32, RZ, 0xfc, !PT ;  /* 0x000000324f4f7812 */ /* 0x000fc800078efcff */
[----:B------:R-:W-:Y:S02]  /*28ed0*/  ISETP.GE.AND P4, PT, R79, UR9, PT ;  /* 0x000000094f007c0c */ /* 0x000fe4000bf86270 */
[----:B------:R-:W0:Y:S01]  /*28ee0*/  S2R R79, SR_TID.X ;  /* 0x00000000004f7919 */ /* 0x000e220000002100 */
[----:B---3--:R-:W-:Y:S02]  /*28ef0*/  @!P2 IMAD.MOV.U32 R10, RZ, RZ, R0 ;  /* 0x000000ffff0aa224 */ /* 0x008fe400078e0000 */
[----:B------:R-:W3:Y:S01]  /*28f00*/  LDL R0, [R1+0x7c] ;  /* 0x00007c0001007983 */ /* 0x000ee20000100800 */
[----:B----4-:R-:W-:-:S03]  /*28f10*/  @!P2 IMAD.MOV.U32 R11, RZ, RZ, R2 ;  /* 0x000000ffff0ba224 */ /* 0x010fc600078e0002 */
[----:B------:R-:W4:Y:S04]  /*28f20*/  LDL R2, [R1+0x78] ;  /* 0x0000780001027983 */ /* 0x000f280000100800 */
[----:B------:R1:W3:Y:S04]  /*28f30*/  @!P2 LDG.E.U16 R112, desc[UR24][R10.64] ;  /* 0x000000180a70a981 */ /* 0x0002e8000c1e1500 */
[----:B------:R-:W3:Y:S01]  /*28f40*/  LDL R11, [R1+0x60] ;  /* 0x00006000010b7983 */ /* 0x000ee20000100800 */
[----:B0-----:R-:W-:-:S04]  /*28f50*/  SHF.R.U32.HI R79, RZ, 0x6, R79 ;  /* 0x00000006ff4f7819 */ /* 0x001fc8000001164f */
[----:B------:R-:W-:-:S04]  /*28f60*/  SGXT.U32 R79, R79, 0x1 ;  /* 0x000000014f4f781a */ /* 0x000fc80000000000 */
[----:B------:R-:W-:-:S04]  /*28f70*/  LOP3.LUT R79, R79, 0x36, RZ, 0xfc, !PT ;  /* 0x000000364f4f7812 */ /* 0x000fc800078efcff */
[----:B------:R-:W-:Y:S02]  /*28f80*/  ISETP.GE.AND P5, PT, R79, UR9, PT ;  /* 0x000000094f007c0c */ /* 0x000fe4000bfa6270 */
[----:B------:R-:W1:Y:S01]  /*28f90*/  S2R R79, SR_TID.X ;  /* 0x00000000004f7919 */ /* 0x000e620000002100 */
[----:B------:R-:W-:Y:S02]  /*28fa0*/  PRMT R110, RZ, 0x7610, R110 ;  /* 0x00007610ff6e7816 */ /* 0x000fe4000000006e */
[----:B------:R-:W-:Y:S02]  /*28fb0*/  PRMT R75, RZ, 0x7610, R75 ;  /* 0x00007610ff4b7816 */ /* 0x000fe4000000004b */
[----:B------:R-:W-:Y:S02]  /*28fc0*/  PRMT R25, RZ, 0x7610, R25 ;  /* 0x00007610ff197816 */ /* 0x000fe40000000019 */
[----:B-1----:R-:W-:-:S04]  /*28fd0*/  SHF.R.U32.HI R10, RZ, 0x6, R79 ;  /* 0x00000006ff0a7819 */ /* 0x002fc8000001164f */
        /* <DEDUP_REMOVED lines=17> */
[----:B-1----:R-:W-:Y:S02]  /*290f0*/  @!P5 IMAD.MOV.U32 R10, RZ, RZ, R5 ;  /* 0x000000ffff0ad224 */ /* 0x002fe400078e0005 */
[----:B------:R-:W-:Y:S01]  /*29100*/  @!P5 IMAD.MOV.U32 R11, RZ, RZ, R6 ;  /* 0x000000ffff0bd224 */ /* 0x000fe200078e0006 */
[----:B------:R-:W3:Y:S04]  /*29110*/  LDL R5, [R1+0x8c] ;  /* 0x00008c0001057983 */ /* 0x000ee80000100800 */
[----:B------:R1:W3:Y:S04]  /*29120*/  @!P5 LDG.E.U16 R25, desc[UR24][R10.64] ;  /* 0x000000180a19d981 */ /* 0x0002e8000c1e1500 */
[----:B------:R-:W3:Y:S01]  /*29130*/  LDL R6, [R1+0x88] ;  /* 0x0000880001067983 */ /* 0x000ee20000100800 */
[----:B-1----:R-:W-:-:S02]  /*29140*/  @!P2 IMAD.MOV.U32 R10, RZ, RZ, R0 ;  /* 0x000000ffff0aa224 */ /* 0x002fc400078e0000 */
[----:B----4-:R-:W-:Y:S01]  /*29150*/  @!P2 IMAD.MOV.U32 R11, RZ, RZ, R2 ;  /* 0x000000ffff0ba224 */ /* 0x010fe200078e0002 */
[----:B------:R-:W-:Y:S01]  /*29160*/  SGXT.U32 R7, R7, 0x1 ;  /* 0x000000010707781a */ /* 0x000fe20000000000 */
[----:B------:R-:W4:Y:S04]  /*29170*/  LDL R2, [R1+0x98] ;  /* 0x0000980001027983 */ /* 0x000f280000100800 */
        /* <DEDUP_REMOVED lines=17> */
[----:B0-----:R-:W-:Y:S02]  /*29290*/  @!P3 IMAD.MOV.U32 R10, RZ, RZ, R5 ;  /* 0x000000ffff0ab224 */ /* 0x001fe400078e0005 */
[----:B------:R-:W-:Y:S01]  /*292a0*/  @!P3 IMAD.MOV.U32 R11, RZ, RZ, R6 ;  /* 0x000000ffff0bb224 */ /* 0x000fe200078e0006 */
[----:B------:R-:W3:Y:S04]  /*292b0*/  LDL R5, [R1+0xa4] ;  /* 0x0000a40001057983 */ /* 0x000ee80000100800 */
[----:B------:R-:W2:Y:S01]  /*292c0*/  LDL R6, [R1+0xa0] ;  /* 0x0000a00001067983 */ /* 0x000ea20000100800 */
        /* <DEDUP_REMOVED lines=9> */
[----:B----4-:R-:W-:Y:S02]  /*29360*/  @!P5 IMAD.MOV.U32 R10, RZ, RZ, R7 ;  /* 0x000000ffff0ad224 */ /* 0x010fe400078e0007 */
[----:B------:R-:W-:Y:S01]  /*29370*/  @!P5 IMAD.MOV.U32 R11, RZ, RZ, R41 ;  /* 0x000000ffff0bd224 */ /* 0x000fe200078e0029 */
[----:B------:R-:W-:Y:S01]  /*29380*/  PRMT R106, RZ, 0x7610, R106 ;  /* 0x00007610ff6a7816 */ /* 0x000fe2000000006a */
[----:B------:R-:W4:Y:S04]  /*29390*/  LDL R7, [R1+0xac] ;  /* 0x0000ac0001077983 */ /* 0x000f280000100800 */
[----:B------:R1:W4:Y:S04]  /*293a0*/  @!P5 LDG.E.U16 R24, desc[UR24][R10.64] ;  /* 0x000000180a18d981 */ /* 0x000328000c1e1500 */
[----:B------:R-:W4:Y:S01]  /*293b0*/  LDL R41, [R1+0xb0] ;  /* 0x0000b00001297983 */ /* 0x000f220000100800 */
[----:B0-----:R-:W-:-:S02]  /*293c0*/  SHF.R.U32.HI R79, RZ, 0x6, R40 ;  /* 0x00000006ff4f7819 */ /* 0x001fc40000011628 */
[----:B------:R-:W-:Y:S01]  /*293d0*/  SHF.R.U32.HI R40, RZ, 0x6, R40 ;  /* 0x00000006ff287819 */ /* 0x000fe20000011628 */
[----:B-1----:R-:W-:Y:S02]  /*293e0*/  @!P2 IMAD.MOV.U32 R10, RZ, RZ, R0 ;  /* 0x000000ffff0aa224 */ /* 0x002fe400078e0000 */
[----:B------:R-:W-:Y:S01]  /*293f0*/  @!P2 IMAD.MOV.U32 R11, RZ, RZ, R2 ;  /* 0x000000ffff0ba224 */ /* 0x000fe200078e0002 */
[----:B------:R-:W-:Y:S01]  /*29400*/  SGXT.U32 R40, R40, 0x1 ;  /* 0x000000012828781a */ /* 0x000fe20000000000 */
[----:B------:R-:W4:Y:S04]  /*29410*/  LDL R2, [R1+0xb8] ;  /* 0x0000b80001027983 */ /* 0x000f280000100800 */
[----:B------:R3:W4:Y:S01]  /*29420*/  @!P2 LDG.E.U16 R86, desc[UR24][R10.64] ;  /* 0x000000180a56a981 */ /* 0x000722000c1e1500 */
[----:B------:R-:W-:-:S03]  /*29430*/  LOP3.LUT R40, R40, 0x46, RZ, 0xfc, !PT ;  /* 0x0000004628287812 */ /* 0x000fc600078efcff */
[----:B------:R-:W4:Y:S01]  /*29440*/  LDL R0, [R1+0xbc] ;  /* 0x0000bc0001007983 */ /* 0x000f220000100800 */
[----:B------:R-:W-:-:S03]  /*29450*/  ISETP.GE.AND P5, PT, R40, UR9, PT ;  /* 0x0000000928007c0c */ /* 0x000fc6000bfa6270 */
[----:B------:R-:W4:Y:S01]  /*29460*/  LDL R40, [R1+0xb4] ;  /* 0x0000b40001287983 */ /* 0x000f220000100800 */
[----:B------:R-:W-:-:S04]  /*29470*/  SGXT.U32 R79, R79, 0x1 ;  /* 0x000000014f4f781a */ /* 0x000fc80000000000 */
[----:B------:R-:W-:-:S04]  /*29480*/  LOP3.LUT R79, R79, 0x44, RZ, 0xfc, !PT ;  /* 0x000000444f4f7812 */ /* 0x000fc800078efcff */
[----:B------:R-:W-:Y:S02]  /*29490*/  ISETP.GE.AND P3, PT, R79, UR9, PT ;  /* 0x000000094f007c0c */ /* 0x000fe4000bf66270 */
[----:B------:R-:W0:Y:S01]  /*294a0*/  S2R R79, SR_TID.X ;  /* 0x00000000004f7919 */ /* 0x000e220000002100 */
[----:B---3--:R-:W-:Y:S02]  /*294b0*/  @!P4 IMAD.MOV.U32 R10, RZ, RZ, R5 ;  /* 0x000000ffff0ac224 */ /* 0x008fe400078e0005 */
[----:B------:R-:W3:Y:S01]  /*294c0*/  LDL R5, [R1+0xc4] ;  /* 0x0000c40001057983 */ /* 0x000ee20000100800 */
[----:B--2---:R-:W-:-:S03]  /*294d0*/  @!P4 IMAD.MOV.U32 R11, RZ, RZ, R6 ;  /* 0x000000ffff0bc224 */ /* 0x004fc600078e0006 */
[----:B------:R-:W2:Y:S04]  /*294e0*/  LDL R6, [R1+0xc0] ;  /* 0x0000c00001067983 */ /* 0x000ea80000100800 */
[----:B------:R1:W2:Y:S04]  /*294f0*/  @!P4 LDG.E.U16 R106, desc[UR24][R10.64] ;  /* 0x000000180a6ac981 */ /* 0x0002a8000c1e1500 */
[----:B------:R-:W2:Y:S01]  /*29500*/  LDL R11, [R1+0xa8] ;  /* 0x0000a800010b7983 */ /* 0x000ea20000100800 */
        /* <DEDUP_REMOVED lines=12> */
[----:B----4-:R-:W-:Y:S01]  /*295d0*/  @!P3 IMAD.MOV.U32 R10, RZ, RZ, R7 ;  /* 0x000000ffff0ab224 */ /* 0x010fe200078e0007 */
[----:B------:R-:W-:-:S04]  /*295e0*/  SHF.R.U32.HI R7, RZ, 0x6, R79 ;  /* 0x00000006ff077819 */ /* 0x000fc8000001164f */
[----:B------:R-:W-:-:S04]  /*295f0*/  SGXT.U32 R7, R7, 0x1 ;  /* 0x000000010707781a */ /* 0x000fc80000000000 */
[----:B------:R-:W-:Y:S02]  /*29600*/  LOP3.LUT R7, R7, 0x4c, RZ, 0xfc, !PT ;  /* 0x0000004c07077812 */ /* 0x000fe400078efcff */
[----:B------:R-:W-:Y:S01]  /*29610*/  PRMT R103, RZ, 0x7610, R103 ;  /* 0x00007610ff677816 */ /* 0x000fe20000000067 */
[----:B--2---:R0:W2:Y:S02]  /*29620*/  @!P3 LDG.E.U16 R72, desc[UR24][R10.64] ;  /* 0x000000180a48b981 */ /* 0x0040a4000c1e1500 */
[----:B0-----:R-:W-:Y:S02]  /*29630*/  @!P5 IMAD.MOV.U32 R10, RZ, RZ, R40 ;  /* 0x000000ffff0ad224 */ /* 0x001fe400078e0028 */
[----:B------:R-:W-:Y:S01]  /*29640*/  @!P5 IMAD.MOV.U32 R11, RZ, RZ, R41 ;  /* 0x000000ffff0bd224 */ /* 0x000fe200078e0029 */
[----:B------:R-:W-:Y:S01]  /*29650*/  ISETP.GE.AND P3, PT, R7, UR9, PT ;  /* 0x0000000907007c0c */ /* 0x000fe2000bf66270 */
[----:B------:R-:W0:Y:S03]  /*29660*/  S2R R40, SR_TID.X ;  /* 0x0000000000287919 */ /* 0x000e260000002100 */
[----:B------:R1:W4:Y:S01]  /*29670*/  @!P5 LDG.E.U16 R23, desc[UR24][R10.64] ;  /* 0x000000180a17d981 */ /* 0x000322000c1e1500 */
[----:B------:R-:W-:-:S03]  /*29680*/  SHF.R.U32.HI R7, RZ, 0x6, R79 ;  /* 0x00000006ff077819 */ /* 0x000fc6000001164f */
[----:B------:R-:W2:Y:S04]  /*29690*/  LDL R79, [R1+0xcc] ;  /* 0x0000cc00014f7983 */ /* 0x000ea80000100800 */
[----:B------:R-:W4:Y:S01]  /*296a0*/  LDL R41, [R1+0xd8] ;  /* 0x0000d80001297983 */ /* 0x000f220000100800 */
[----:B-1----:R-:W-:Y:S02]  /*296b0*/  @!P2 IMAD.MOV.U32 R10, RZ, RZ, R0 ;  /* 0x000000ffff0aa224 */ /* 0x002fe400078e0000 */
[----:B------:R-:W-:Y:S01]  /*296c0*/  @!P2 IMAD.MOV.U32 R11, RZ, RZ, R2 ;  /* 0x000000ffff0ba224 */ /* 0x000fe200078e0002 */
[----:B------:R-:W4:Y:S04]  /*296d0*/  LDL R0, [R1+0xd4] ;  /* 0x0000d40001007983 */ /* 0x000f280000100800 */
[----:B------:R3:W4:Y:S04]  /*296e0*/  @!P2 LDG.E.U16 R88, desc[UR24][R10.64] ;  /* 0x000000180a58a981 */ /* 0x000728000c1e1500 */
[----:B------:R-:W4:Y:S01]  /*296f0*/  LDL R2, [R1+0xd0] ;  /* 0x0000d00001027983 */ /* 0x000f220000100800 */
[----:B---3--:R-:W-:-:S02]  /*29700*/  @!P4 IMAD.MOV.U32 R10, RZ, RZ, R5 ;  /* 0x000000ffff0ac224 */ /* 0x008fc400078e0005 */
[----:B------:R-:W-:Y:S01]  /*29710*/  @!P4 IMAD.MOV.U32 R11, RZ, RZ, R6 ;  /* 0x000000ffff0bc224 */ /* 0x000fe200078e0006 */
[----:B------:R-:W-:Y:S01]  /*29720*/  SGXT.U32 R7, R7, 0x1 ;  /* 0x000000010707781a */ /* 0x000fe20000000000 */
[----:B------:R-:W3:Y:S04]  /*29730*/  LDL R6, [R1+0xe0] ;  /* 0x0000e00001067983 */ /* 0x000ee80000100800 */
[----:B------:R1:W3:Y:S04]  /*29740*/  @!P4 LDG.E.U16 R103, desc[UR24][R10.64] ;  /* 0x000000180a67c981 */ /* 0x0002e8000c1e1500 */
[----:B------:R-:W3:Y:S04]  /*29750*/  LDL R5, [R1+0xe4] ;  /* 0x0000e40001057983 */ /* 0x000ee80000100800 */
[----:B------:R-:W3:Y:S01]  /*29760*/  LDL R11, [R1+0xc8] ;  /* 0x0000c800010b7983 */ /* 0x000ee20000100800 */
[----:B------:R-:W-:-:S04]  /*29770*/  LOP3.LUT R7, R7, 0x4e, RZ, 0xfc, !PT ;  /* 0x0000004e07077812 */ /* 0x000fc800078efcff */
[----:B------:R-:W-:Y:S02]  /*29780*/  ISETP.GE.AND P5, PT, R7, UR9, PT ;  /* 0x0000000907007c0c */ /* 0x000fe4000bfa6270 */
[----:B0-----:R-:W-:-:S04]  /*29790*/  SHF.R.U32.HI R7, RZ, 0x6, R40 ;  /* 0x00000006ff077819 */ /* 0x001fc80000011628 */
[----:B------:R-:W-:-:S04]  /*297a0*/  SGXT.U32 R7, R7, 0x1 ;  /* 0x000000010707781a */ /* 0x000fc80000000000 */
[----:B------:R-:W-:-:S04]  /*297b0*/  LOP3.LUT R7, R7, 0x50, RZ, 0xfc, !PT ;  /* 0x0000005007077812 */ /* 0x000fc800078efcff */
[----:B------:R-:W-:Y:S02]  /*297c0*/  ISETP.GE.AND P2, PT, R7, UR9, PT ;  /* 0x0000000907007c0c */ /* 0x000fe4000bf46270 */
[----:B------:R-:W4:Y:S01]  /*297d0*/  LDL R7, [R1+0xdc] ;  /* 0x0000dc0001077983 */ /* 0x000f220000100800 */
[----:B-1----:R-:W-:-:S04]  /*297e0*/  SHF.R.U32.HI R10, RZ, 0x6, R40 ;  /* 0x00000006ff0a7819 */ /* 0x002fc80000011628 */
[----:B------:R-:W-:-:S04]  /*297f0*/  SGXT.U32 R10, R10, 0x1 ;  /* 0x000000010a0a781a */ /* 0x000fc80000000000 */
[----:B------:R-:W-:Y:S02]  /*29800*/  LOP3.LUT R10, R10, 0x52, RZ, 0xfc, !PT ;  /* 0x000000520a0a7812 */ /* 0x000fe400078efcff */
[----:B------:R-:W-:Y:S02]  /*29810*/  PRMT R38, RZ, 0x7610, R38 ;  /* 0x00007610ff267816 */ /* 0x000fe40000000026 */
[----:B------:R-:W-:Y:S02]  /*29820*/  ISETP.GE.AND P4, PT, R10, UR9, PT ;  /* 0x000000090a007c0c */ /* 0x000fe4000bf86270 */
[----:B------:R-:W-:-:S04]  /*29830*/  SHF.R.U32.HI R40, RZ, 0x6, R40 ;  /* 0x00000006ff287819 */ /* 0x000fc80000011628 */
[----:B------:R-:W-:-:S04]  /*29840*/  SGXT.U32 R40, R40, 0x1 ;  /* 0x000000012828781a */ /* 0x000fc80000000000 */
[----:B------:R-:W-:Y:S01]  /*29850*/  LOP3.LUT R40, R40, 0x54, RZ, 0xfc, !PT ;  /* 0x0000005428287812 */ /* 0x000fe200078efcff */
[----:B--2---:R-:W-:-:S05]  /*29860*/  @!P3 IMAD.MOV.U32 R10, RZ, RZ, R79 ;  /* 0x000000ffff0ab224 */ /* 0x004fca00078e004f */
[----:B---3--:R4:W2:Y:S02]  /*29870*/  @!P3 LDG.E.U16 R38, desc[UR24][R10.64] ;  /* 0x000000180a26b981 */ /* 0x0088a4000c1e1500 */
[----:B----4-:R-:W-:Y:S02]  /*29880*/  @!P5 IMAD.MOV.U32 R10, RZ, RZ, R0 ;  /* 0x000000ffff0ad224 */ /* 0x010fe400078e0000 */
[----:B------:R-:W-:Y:S01]  /*29890*/  @!P5 IMAD.MOV.U32 R11, RZ, RZ, R2 ;  /* 0x000000ffff0bd224 */ /* 0x000fe200078e0002 */
[----:B------:R-:W3:Y:S04]  /*298a0*/  LDL R0, [R1+0xec] ;  /* 0x0000ec0001007983 */ /* 0x000ee80000100800 */
[----:B------:R-:W4:Y:S01]  /*298b0*/  LDL R2, [R1+0xe8] ;  /* 0x0000e80001027983 */ /* 0x000f220000100800 */
[----:B------:R-:W-:-:S02]  /*298c0*/  ISETP.GE.AND P3, PT, R40, UR9, PT ;  /* 0x0000000928007c0c */ /* 0x000fc4000bf66270 */
[----:B------:R-:W0:Y:S01]  /*298d0*/  S2R R40, SR_TID.X ;  /* 0x0000000000287919 */ /* 0x000e220000002100 */
[----:B------:R-:W-:-:S06]  /*298e0*/  PRMT R22, RZ, 0x7610, R22 ;  /* 0x00007610ff167816 */ /* 0x000fcc0000000016 */
[----:B------:R1:W2:Y:S01]  /*298f0*/  @!P5 LDG.E.U16 R22, desc[UR24][R10.64] ;  /* 0x000000180a16d981 */ /* 0x0002a2000c1e1500 */
[----:B0-----:R-:W-:-:S04]  /*29900*/  SHF.R.U32.HI R79, RZ, 0x6, R40 ;  /* 0x00000006ff4f7819 */ /* 0x001fc80000011628 */
[----:B------:R-:W-:-:S04]  /*29910*/  SGXT.U32 R79, R79, 0x1 ;  /* 0x000000014f4f781a */ /* 0x000fc80000000000 */
[----:B------:R-:W-:-:S04]  /*29920*/  LOP3.LUT R79, R79, 0x56, RZ, 0xfc, !PT ;  /* 0x000000564f4f7812 */ /* 0x000fc800078efcff */
[----:B------:R-:W-:Y:S02]  /*29930*/  ISETP.GE.AND P5, PT, R79, UR9, PT ;  /* 0x000000094f007c0c */ /* 0x000fe4000bfa6270 */
[----:B------:R-:W0:Y:S01]  /*29940*/  S2R R79, SR_TID.X ;  /* 0x00000000004f7919 */ /* 0x000e220000002100 */
[----:B------:R-:W-:Y:S01]  /*29950*/  PRMT R90, RZ, 0x7610, R90 ;  /* 0x00007610ff5a7816 */ /* 0x000fe2000000005a */
[----:B-1----:R-:W-:Y:S02]  /*29960*/  @!P2 IMAD.MOV.U32 R10, RZ, RZ, R7 ;  /* 0x000000ffff0aa224 */ /* 0x002fe400078e0007 */
[----:B------:R-:W-:Y:S01]  /*29970*/  @!P2 IMAD.MOV.U32 R11, RZ, RZ, R41 ;  /* 0x000000ffff0ba224 */ /* 0x000fe200078e0029 */
[----:B------:R-:W-:Y:S01]  /*29980*/  PRMT R101, RZ, 0x7610, R101 ;  /* 0x00007610ff657816 */ /* 0x000fe20000000065 */
[----:B------:R-:W2:Y:S04]  /*29990*/  LDL R7, [R1+0xf4] ;  /* 0x0000f40001077983 */ /* 0x000ea80000100800 */
[----:B------:R1:W2:Y:S01]  /*299a0*/  @!P2 LDG.E.U16 R90, desc[UR24][R10.64] ;  /* 0x000000180a5aa981 */ /* 0x0002a2000c1e1500 */
[----:B------:R-:W-:-:S02]  /*299b0*/  SHF.R.U32.HI R40, RZ, 0x6, R40 ;  /* 0x00000006ff287819 */ /* 0x000fc40000011628 */
[----:B------:R-:W-:Y:S01]  /*299c0*/  PRMT R37, RZ, 0x7610, R37 ;  /* 0x00007610ff257816 */ /* 0x000fe20000000025 */
[----:B------:R-:W2:Y:S01]  /*299d0*/  LDL R41, [R1+0xf8] ;  /* 0x0000f80001297983 */ /* 0x000ea20000100800 */
[----:B-1----:R-:W-:Y:S02]  /*299e0*/  @!P4 IMAD.MOV.U32 R10, RZ, RZ, R5 ;  /* 0x000000ffff0ac224 */ /* 0x002fe400078e0005 */
[----:B------:R-:W-:Y:S01]  /*299f0*/  @!P4 IMAD.MOV.U32 R11, RZ, RZ, R6 ;  /* 0x000000ffff0bc224 */ /* 0x000fe200078e0006 */
[----:B------:R-:W-:Y:S01]  /*29a00*/  SGXT.U32 R40, R40, 0x1 ;  /* 0x000000012828781a */ /* 0x000fe20000000000 */
[----:B------:R-:W2:Y:S04]  /*29a10*/  LDL R6, [R1+0x100] ;  /* 0x0001000001067983 */ /* 0x000ea80000100800 */
[----:B------:R0:W2:Y:S04]  /*29a20*/  @!P4 LDG.E.U16 R101, desc[UR24][R10.64] ;  /* 0x000000180a65c981 */ /* 0x0000a8000c1e1500 */
[----:B------:R-:W2:Y:S01]  /*29a30*/  LDL R5, [R1+0x104] ;  /* 0x0001040001057983 */ /* 0x000ea20000100800 */
[----:B0-----:R-:W-:-:S04]  /*29a40*/  SHF.R.U32.HI R11, RZ, 0x6, R79 ;  /* 0x00000006ff0b7819 */ /* 0x001fc8000001164f */
[----:B------:R-:W-:-:S04]  /*29a50*/  SGXT.U32 R11, R11, 0x1 ;  /* 0x000000010b0b781a */ /* 0x000fc80000000000 */
[----:B------:R-:W-:Y:S02]  /*29a60*/  LOP3.LUT R11, R11, 0x5a, RZ, 0xfc, !PT ;  /* 0x0000005a0b0b7812 */ /* 0x000fe400078efcff */
[----:B------:R-:W-:Y:S02]  /*29a70*/  LOP3.LUT R40, R40, 0x58, RZ, 0xfc, !PT ;  /* 0x0000005828287812 */ /* 0x000fe400078efcff */
[----:B------:R-:W-:Y:S02]  /*29a80*/  ISETP.GE.AND P4, PT, R11, UR9, PT ;  /* 0x000000090b007c0c */ /* 0x000fe4000bf86270 */
[----:B------:R-:W-:Y:S02]  /*29a90*/  ISETP.GE.AND P2, PT, R40, UR9, PT ;  /* 0x0000000928007c0c */ /* 0x000fe4000bf46270 */
[----:B------:R-:W2:Y:S01]  /*29aa0*/  LDL R40, [R1+0xfc] ;  /* 0x0000fc0001287983 */ /* 0x000ea20000100800 */
[----:B---3--:R-:W-:Y:S02]  /*29ab0*/  @!P3 IMAD.MOV.U32 R10, RZ, RZ, R0 ;  /* 0x000000ffff0ab224 */ /* 0x008fe400078e0000 */
[----:B----4-:R-:W-:Y:S01]  /*29ac0*/  @!P3 IMAD.MOV.U32 R11, RZ, RZ, R2 ;  /* 0x000000ffff0bb224 */ /* 0x010fe200078e0002 */
[----:B------:R-:W-:Y:S01]  /*29ad0*/  SHF.R.U32.HI R0, RZ, 0x6, R79 ;  /* 0x00000006ff007819 */ /* 0x000fe2000001164f */
[----:B------:R-:W3:Y:S04]  /*29ae0*/  LDL R2, [R1+0x108] ;  /* 0x0001080001027983 */ /* 0x000ee80000100800 */
[----:B------:R2:W4:Y:S01]  /*29af0*/  @!P3 LDG.E.U16 R37, desc[UR24][R10.64] ;  /* 0x000000180a25b981 */ /* 0x000522000c1e1500 */
[----:B------:R-:W-:-:S03]  /*29b00*/  SGXT.U32 R0, R0, 0x1 ;  /* 0x000000010000781a */ /* 0x000fc60000000000 */
[----:B------:R-:W3:Y:S01]  /*29b10*/  LDL R11, [R1+0xf0] ;  /* 0x0000f000010b7983 */ /* 0x000ee20000100800 */
[----:B------:R-:W-:-:S04]  /*29b20*/  LOP3.LUT R0, R0, 0x5c, RZ, 0xfc, !PT ;  /* 0x0000005c00007812 */ /* 0x000fc800078efcff */
[----:B------:R-:W-:Y:S02]  /*29b30*/  ISETP.GE.AND P3, PT, R0, UR9, PT ;  /* 0x0000000900007c0c */ /* 0x000fe4000bf66270 */
[----:B------:R-:W4:Y:S01]  /*29b40*/  LDL R0, [R1+0x10c] ;  /* 0x00010c0001007983 */ /* 0x000f220000100800 */
[----:B------:R-:W-:Y:S02]  /*29b50*/  PRMT R21, RZ, 0x7610, R21 ;  /* 0x00007610ff157816 */ /* 0x000fe40000000015 */
[----:B------:R-:W-:Y:S02]  /*29b60*/  PRMT R92, RZ, 0x7610, R92 ;  /* 0x00007610ff5c7816 */ /* 0x000fe4000000005c */
[----:B------:R-:W-:Y:S02]  /*29b70*/  PRMT R99, RZ, 0x7610, R99 ;  /* 0x00007610ff637816 */ /* 0x000fe40000000063 */
[----:B------:R-:W-:Y:S01]  /*29b80*/  PRMT R36, RZ, 0x7610, R36 ;  /* 0x00007610ff247816 */ /* 0x000fe20000000024 */
[----:B--2---:R-:W-:Y:S01]  /*29b90*/  @!P5 IMAD.MOV.U32 R10, RZ, RZ, R7 ;  /* 0x000000ffff0ad224 */ /* 0x004fe200078e0007 */
[----:B------:R-:W-:-:S04]  /*29ba0*/  SHF.R.U32.HI R7, RZ, 0x6, R79 ;  /* 0x00000006ff077819 */ /* 0x000fc8000001164f */
[----:B------:R-:W-:-:S04]  /*29bb0*/  SGXT.U32 R7, R7, 0x1 ;  /* 0x000000010707781a */ /* 0x000fc80000000000 */
[----:B------:R-:W-:Y:S01]  /*29bc0*/  LOP3.LUT R7, R7, 0x5e, RZ, 0xfc, !PT ;  /* 0x0000005e07077812 */ /* 0x000fe200078efcff */
[----:B---3--:R0:W2:Y:S02]  /*29bd0*/  @!P5 LDG.E.U16 R21, desc[UR24][R10.64] ;  /* 0x000000180a15d981 */ /* 0x0080a4000c1e1500 */
[----:B0-----:R-:W-:Y:S02]  /*29be0*/  @!P2 IMAD.MOV.U32 R10, RZ, RZ, R40 ;  /* 0x000000ffff0aa224 */ /* 0x001fe400078e0028 */
[----:B------:R-:W-:Y:S01]  /*29bf0*/  @!P2 IMAD.MOV.U32 R11, RZ, RZ, R41 ;  /* 0x000000ffff0ba224 */ /* 0x000fe200078e0029 */
[----:B------:R-:W-:Y:S01]  /*29c00*/  ISETP.GE.AND P5, PT, R7, UR9, PT ;  /* 0x0000000907007c0c */ /* 0x000fe2000bfa6270 */
[----:B------:R-:W3:Y:S04]  /*29c10*/  LDL R41, [R1+0x11c] ;  /* 0x00011c0001297983 */ /* 0x000ee80000100800 */
[----:B------:R0:W2:Y:S02]  /*29c20*/  @!P2 LDG.E.U16 R92, desc[UR24][R10.64] ;  /* 0x000000180a5ca981 */ /* 0x0000a4000c1e1500 */
[----:B0-----:R-:W-:-:S02]  /*29c30*/  @!P4 IMAD.MOV.U32 R10, RZ, RZ, R5 ;  /* 0x000000ffff0ac224 */ /* 0x001fc400078e0005 */
[----:B------:R-:W-:Y:S01]  /*29c40*/  @!P4 IMAD.MOV.U32 R11, RZ, RZ, R6 ;  /* 0x000000ffff0bc224 */ /* 0x000fe200078e0006 */
[----:B------:R-:W-:Y:S01]  /*29c50*/  SHF.R.U32.HI R7, RZ, 0x6, R79 ;  /* 0x00000006ff077819 */ /* 0x000fe2000001164f */
[----:B------:R-:W2:Y:S04]  /*29c60*/  LDL R6, [R1+0x120] ;  /* 0x0001200001067983 */ /* 0x000ea80000100800 */
[----:B------:R4:W2:Y:S04]  /*29c70*/  @!P4 LDG.E.U16 R99, desc[UR24][R10.64] ;  /* 0x000000180a63c981 */ /* 0x0008a8000c1e1500 */
[----:B------:R-:W2:Y:S04]  /*29c80*/  LDL R79, [R1+0x118] ;  /* 0x00011800014f7983 */ /* 0x000ea80000100800 */
[----:B------:R-:W2:Y:S01]  /*29c90*/  LDL R5, [R1+0x124] ;  /* 0x0001240001057983 */ /* 0x000ea20000100800 */
[----:B----4-:R-:W-:-:S02]  /*29ca0*/  @!P3 IMAD.MOV.U32 R10, RZ, RZ, R0 ;  /* 0x000000ffff0ab224 */ /* 0x010fc400078e0000 */
[----:B------:R-:W-:Y:S01]  /*29cb0*/  @!P3 IMAD.MOV.U32 R11, RZ, RZ, R2 ;  /* 0x000000ffff0bb224 */ /* 0x000fe200078e0002 */
[----:B------:R-:W4:Y:S04]  /*29cc0*/  LDL R0, [R1+0x12c] ;  /* 0x00012c0001007983 */ /* 0x000f280000100800 */
[----:B------:R0:W2:Y:S04]  /*29cd0*/  @!P3 LDG.E.U16 R36, desc[UR24][R10.64] ;  /* 0x000000180a24b981 */ /* 0x0000a8000c1e1500 */
[----:B------:R-:W2:Y:S04]  /*29ce0*/  LDL R2, [R1+0x128] ;  /* 0x0001280001027983 */ /* 0x000ea80000100800 */
[----:B------:R-:W0:Y:S04]  /*29cf0*/  LDL R10, [R1+0x110] ;  /* 0x00011000010a7983 */ /* 0x000e280000100800 */
[----:B------:R-:W0:Y:S01]  /*29d00*/  LDL R11, [R1+0x114] ;  /* 0x00011400010b7983 */ /* 0x000e220000100800 */
[----:B------:R-:W1:Y:S01]  /*29d10*/  S2R R40, SR_TID.X ;  /* 0x0000000000287919 */ /* 0x000e620000002100 */
[----:B------:R-:W-:-:S04]  /*29d20*/  SGXT.U32 R7, R7, 0x1 ;  /* 0x000000010707781a */ /* 0x000fc80000000000 */
[----:B------:R-:W-:-:S04]  /*29d30*/  LOP3.LUT R7, R7, 0x60, RZ, 0xfc, !PT ;  /* 0x0000006007077812 */ /* 0x000fc800078efcff */
[----:B------:R-:W-:Y:S02]  /*29d40*/  ISETP.GE.AND P2, PT, R7, UR9, PT ;  /* 0x0000000907007c0c */ /* 0x000fe4000bf46270 */
[----:B------:R-:W-:Y:S02]  /*29d50*/  PRMT R20, RZ, 0x7610, R20 ;  /* 0x00007610ff147816 */ /* 0x000fe40000000014 */
[----:B-1----:R-:W-:-:S04]  /*29d60*/  SHF.R.U32.HI R7, RZ, 0x6, R40 ;  /* 0x00000006ff077819 */ /* 0x002fc80000011628 */
[----:B------:R-:W-:-:S04]  /*29d70*/  SGXT.U32 R7, R7, 0x1 ;  /* 0x000000010707781a */ /* 0x000fc80000000000 */
[----:B------:R-:W-:-:S04]  /*29d80*/  LOP3.LUT R7, R7, 0x62, RZ, 0xfc, !PT ;  /* 0x0000006207077812 */ /* 0x000fc800078efcff */
[----:B------:R-:W-:Y:S02]  /*29d90*/  ISETP.GE.AND P4, PT, R7, UR9, PT ;  /* 0x0000000907007c0c */ /* 0x000fe4000bf86270 */
[----:B------:R-:W-:-:S04]  /*29da0*/  SHF.R.U32.HI R7, RZ, 0x6, R40 ;  /* 0x00000006ff077819 */ /* 0x000fc80000011628 */
[----:B------:R-:W-:-:S04]  /*29db0*/  SGXT.U32 R7, R7, 0x1 ;  /* 0x000000010707781a */ /* 0x000fc80000000000 */
[----:B------:R-:W-:Y:S02]  /*29dc0*/  LOP3.LUT R7, R7, 0x64, RZ, 0xfc, !PT ;  /* 0x0000006407077812 */ /* 0x000fe400078efcff */
[----:B------:R-:W-:Y:S02]  /*29dd0*/  PRMT R94, RZ, 0x7610, R94 ;  /* 0x00007610ff5e7816 */ /* 0x000fe4000000005e */
[----:B------:R-:W-:Y:S02]  /*29de0*/  ISETP.GE.AND P3, PT, R7, UR9, PT ;  /* 0x0000000907007c0c */ /* 0x000fe4000bf66270 */
[----:B------:R-:W-:Y:S01]  /*29df0*/  PRMT R98, RZ, 0x7610, R98 ;  /* 0x00007610ff627816 */ /* 0x000fe20000000062 */
[----:B------:R-:W5:Y:S01]  /*29e00*/  LDL.LU R7, [R1+0xb24] ;  /* 0x000b240001077983 */ /* 0x000f620000300800 */
[----:B------:R-:W-:Y:S02]  /*29e10*/  PRMT R35, RZ, 0x7610, R35 ;  /* 0x00007610ff237816 */ /* 0x000fe40000000023 */
[----:B0-----:R-:W-:-:S04]  /*29e20*/  @!P5 LOP3.LUT R11, R11, R10, RZ, 0x3c, !PT ;  /* 0x0000000a0b0bd212 */ /* 0x001fc800078e3cff */
[----:B------:R-:W-:-:S04]  /*29e30*/  @!P5 LOP3.LUT R10, R11, R10, RZ, 0x3c, !PT ;  /* 0x0000000a0b0ad212 */ /* 0x000fc800078e3cff */
[----:B------:R-:W-:-:S05]  /*29e40*/  @!P5 LOP3.LUT R11, R11, R10, RZ, 0x3c, !PT ;  /* 0x0000000a0b0bd212 */ /* 0x000fca00078e3cff */
[----:B------:R0:W4:Y:S02]  /*29e50*/  @!P5 LDG.E.U16 R20, desc[UR24][R10.64] ;  /* 0x000000180a14d981 */ /* 0x000124000c1e1500 */
[----:B0-----:R-:W-:-:S04]  /*29e60*/  SHF.R.U32.HI R11, RZ, 0x6, R40 ;  /* 0x00000006ff0b7819 */ /* 0x001fc80000011628 */
[----:B------:R-:W-:-:S04]  /*29e70*/  SGXT.U32 R11, R11, 0x1 ;  /* 0x000000010b0b781a */ /* 0x000fc80000000000 */
[----:B------:R-:W-:Y:S01]  /*29e80*/  LOP3.LUT R11, R11, 0x66, RZ, 0xfc, !PT ;  /* 0x000000660b0b7812 */ /* 0x000fe200078efcff */
[----:B---3--:R-:W-:-:S03]  /*29e90*/  @!P2 IMAD.MOV.U32 R10, RZ, RZ, R41 ;  /* 0x000000ffff0aa224 */ /* 0x008fc600078e0029 */
[----:B------:R-:W-:Y:S01]  /*29ea0*/  ISETP.GE.AND P5, PT, R11, UR9, PT ;  /* 0x000000090b007c0c */ /* 0x000fe2000bfa6270 */
[----:B--2---:R-:W-:Y:S01]  /*29eb0*/  @!P2 IMAD.MOV.U32 R11, RZ, RZ, R79 ;  /* 0x000000ffff0ba224 */ /* 0x004fe200078e004f */
[----:B------:R-:W-:Y:S01]  /*29ec0*/  SHF.R.U32.HI R41, RZ, 0x6, R40 ;  /* 0x00000006ff297819 */ /* 0x000fe20000011628 */
[----:B------:R-:W2:Y:S04]  /*29ed0*/  LDL R79, [R1+0x140] ;  /* 0x00014000014f7983 */ /* 0x000ea80000100800 */
[----:B------:R0:W3:Y:S02]  /*29ee0*/  @!P2 LDG.E.U16 R94, desc[UR24][R10.64] ;  /* 0x000000180a5ea981 */ /* 0x0000e4000c1e1500 */
[----:B0-----:R-:W-:Y:S02]  /*29ef0*/  @!P4 IMAD.MOV.U32 R10, RZ, RZ, R5 ;  /* 0x000000ffff0ac224 */ /* 0x001fe400078e0005 */
[----:B------:R-:W-:Y:S01]  /*29f00*/  @!P4 IMAD.MOV.U32 R11, RZ, RZ, R6 ;  /* 0x000000ffff0bc224 */ /* 0x000fe200078e0006 */
[----:B------:R-:W-:Y:S01]  /*29f10*/  SGXT.U32 R41, R41, 0x1 ;  /* 0x000000012929781a */ /* 0x000fe20000000000 */
[----:B------:R-:W2:Y:S04]  /*29f20*/  LDL R5, [R1+0x13c] ;  /* 0x00013c0001057983 */ /* 0x000ea80000100800 */
[----:B------:R4:W2:Y:S02]  /*29f30*/  @!P4 LDG.E.U16 R98, desc[UR24][R10.64] ;  /* 0x000000180a62c981 */ /* 0x0008a4000c1e1500 */
[----:B----4-:R-:W-:-:S02]  /*29f40*/  @!P3 IMAD.MOV.U32 R10, RZ, RZ, R0 ;  /* 0x000000ffff0ab224 */ /* 0x010fc400078e0000 */
[----:B------:R-:W-:Y:S01]  /*29f50*/  @!P3 IMAD.MOV.U32 R11, RZ, RZ, R2 ;  /* 0x000000ffff0bb224 */ /* 0x000fe200078e0002 */
[----:B------:R-:W-:Y:S01]  /*29f60*/  SHF.R.U32.HI R6, RZ, 0x6, R40 ;  /* 0x00000006ff067819 */ /* 0x000fe20000011628 */
[----:B------:R-:W4:Y:S04]  /*29f70*/  LDL R2, [R1+0x148] ;  /* 0x0001480001027983 */ /* 0x000f280000100800 */
[----:B------:R0:W2:Y:S01]  /*29f80*/  @!P3 LDG.E.U16 R35, desc[UR24][R10.64] ;  /* 0x000000180a23b981 */ /* 0x0000a2000c1e1500 */
[----:B------:R-:W-:Y:S02]  /*29f90*/  LOP3.LUT R41, R41, 0x68, RZ, 0xfc, !PT ;  /* 0x0000006829297812 */ /* 0x000fe400078efcff */
[----:B------:R-:W-:Y:S01]  /*29fa0*/  PRMT R19, RZ, 0x7610, R19 ;  /* 0x00007610ff137816 */ /* 0x000fe20000000013 */
[----:B------:R-:W2:Y:S04]  /*29fb0*/  LDL R0, [R1+0x14c] ;  /* 0x00014c0001007983 */ /* 0x000ea80000100800 */
[----:B------:R-:W0:Y:S04]  /*29fc0*/  LDL R10, [R1+0x130] ;  /* 0x00013000010a7983 */ /* 0x000e280000100800 */
[----:B------:R-:W0:Y:S01]  /*29fd0*/  LDL R11, [R1+0x134] ;  /* 0x00013400010b7983 */ /* 0x000e220000100800 */
[----:B------:R-:W-:-:S04]  /*29fe0*/  SGXT.U32 R6, R6, 0x1 ;  /* 0x000000010606781a */ /* 0x000fc80000000000 */
[----:B------:R-:W-:-:S04]  /*29ff0*/  LOP3.LUT R6, R6, 0x6a, RZ, 0xfc, !PT ;  /* 0x0000006a06067812 */ /* 0x000fc800078efcff */
[----:B------:R-:W-:Y:S02]  /*2a000*/  ISETP.GE.AND P4, PT, R6, UR9, PT ;  /* 0x0000000906007c0c */ /* 0x000fe4000bf86270 */
[----:B------:R-:W-:-:S04]  /*2a010*/  SHF.R.U32.HI R6, RZ, 0x6, R40 ;  /* 0x00000006ff067819 */ /* 0x000fc80000011628 */
[----:B------:R-:W-:-:S04]  /*2a020*/  SGXT.U32 R6, R6, 0x1 ;  /* 0x000000010606781a */ /* 0x000fc80000000000 */
[----:B------:R-:W-:Y:S02]  /*2a030*/  LOP3.LUT R6, R6, 0x6c, RZ, 0xfc, !PT ;  /* 0x0000006c06067812 */ /* 0x000fe400078efcff */
[----:B------:R-:W-:Y:S02]  /*2a040*/  ISETP.GE.AND P2, PT, R41, UR9, PT ;  /* 0x0000000929007c0c */ /* 0x000fe4000bf46270 */
[----:B------:R-:W2:Y:S01]  /*2a050*/  LDL R41, [R1+0x144] ;  /* 0x0001440001297983 */ /* 0x000ea20000100800 */
[----:B------:R-:W-:-:S03]  /*2a060*/  ISETP.GE.AND P3, PT, R6, UR9, PT ;  /* 0x0000000906007c0c */ /* 0x000fc6000bf66270 */
[----:B------:R-:W5:Y:S01]  /*2a070*/  LDL.LU R6, [R1+0xb20] ;  /* 0x000b200001067983 */ /* 0x000f620000300800 */
[----:B0-----:R-:W-:-:S04]  /*2a080*/  @!P5 LOP3.LUT R11, R11, R10, RZ, 0x3c, !PT ;  /* 0x0000000a0b0bd212 */ /* 0x001fc800078e3cff */
[----:B------:R-:W-:-:S04]  /*2a090*/  @!P5 LOP3.LUT R10, R11, R10, RZ, 0x3c, !PT ;  /* 0x0000000a0b0ad212 */ /* 0x000fc800078e3cff */
[----:B------:R-:W-:-:S05]  /*2a0a0*/  @!P5 LOP3.LUT R11, R11, R10, RZ, 0x3c, !PT ;  /* 0x0000000a0b0bd212 */ /* 0x000fca00078e3cff */
[----:B------:R0:W3:Y:S04]  /*2a0b0*/  @!P5 LDG.E.U16 R19, desc[UR24][R10.64] ;  /* 0x000000180a13d981 */ /* 0x0000e8000c1e1500 */
[----:B------:R-:W3:Y:S01]  /*2a0c0*/  LDL R11, [R1+0x138] ;  /* 0x00013800010b7983 */ /* 0x000ee20000100800 */
[----:B0-----:R-:W-:-:S04]  /*2a0d0*/  SHF.R.U32.HI R10, RZ, 0x6, R40 ;  /* 0x00000006ff0a7819 */ /* 0x001fc80000011628 */
[----:B------:R-:W-:-:S04]  /*2a0e0*/  SGXT.U32 R10, R10, 0x1 ;  /* 0x000000010a0a781a */ /* 0x000fc80000000000 */
[----:B------:R-:W-:Y:S02]  /*2a0f0*/  LOP3.LUT R10, R10, 0x6e, RZ, 0xfc, !PT ;  /* 0x0000006e0a0a7812 */ /* 0x000fe400078efcff */
[----:B------:R-:W-:Y:S02]  /*2a100*/  PRMT R96, RZ, 0x7610, R96 ;  /* 0x00007610ff607816 */ /* 0x000fe40000000060 */
[----:B------:R-:W-:Y:S01]  /*2a110*/  ISETP.GE.AND P5, PT, R10, UR9, PT ;  /* 0x000000090a007c0c */ /* 0x000fe2000bfa6270 */
[----:B--2---:R-:W-:Y:S01]  /*2a120*/  @!P2 IMAD.MOV.U32 R10, RZ, RZ, R5 ;  /* 0x000000ffff0aa224 */ /* 0x004fe200078e0005 */
[----:B------:R-:W-:Y:S02]  /*2a130*/  PRMT R95, RZ, 0x7610, R95 ;  /* 0x00007610ff5f7816 */ /* 0x000fe4000000005f */
[----:B------:R-:W-:Y:S01]  /*2a140*/  PRMT R34, RZ, 0x7610, R34 ;  /* 0x00007610ff227816 */ /* 0x000fe20000000022 */
[----:B------:R-:W0:Y:S01]  /*2a150*/  S2R R5, SR_TID.X ;  /* 0x0000000000057919 */ /* 0x000e220000002100 */
[----:B---3--:R1:W2:Y:S02]  /*2a160*/  @!P2 LDG.E.U16 R96, desc[UR24][R10.64] ;  /* 0x000000180a60a981 */ /* 0x0082a4000c1e1500 */
[----:B-1----:R-:W-:-:S02]  /*2a170*/  @!P4 IMAD.MOV.U32 R10, RZ, RZ, R41 ;  /* 0x000000ffff0ac224 */ /* 0x002fc400078e0029 */
[----:B------:R-:W-:Y:S01]  /*2a180*/  @!P4 IMAD.MOV.U32 R11, RZ, RZ, R79 ;  /* 0x000000ffff0bc224 */ /* 0x000fe200078e004f */
[----:B0-----:R-:W-:Y:S01]  /*2a190*/  SHF.R.U32.HI R5, RZ, 0x6, R5 ;  /* 0x00000006ff057819 */ /* 0x001fe20000011605 */
[----:B------:R-:W3:Y:S04]  /*2a1a0*/  LDL R79, [R1+0x160] ;  /* 0x00016000014f7983 */ /* 0x000ee80000100800 */
[----:B------:R0:W2:Y:S01]  /*2a1b0*/  @!P4 LDG.E.U16 R95, desc[UR24][R10.64] ;  /* 0x000000180a5fc981 */ /* 0x0000a2000c1e1500 */
[----:B------:R-:W-:Y:S02]  /*2a1c0*/  PRMT R18, RZ, 0x7610, R18 ;  /* 0x00007610ff127816 */ /* 0x000fe40000000012 */
[----:B------:R-:W-:Y:S01]  /*2a1d0*/  SHF.R.U32.HI R40, RZ, 0x6, R40 ;  /* 0x00000006ff287819 */ /* 0x000fe20000011628 */
[----:B------:R-:W2:Y:S01]  /*2a1e0*/  LDL R41, [R1+0x164] ;  /* 0x0001640001297983 */ /* 0x000ea20000100800 */
[----:B0-----:R-:W-:-:S02]  /*2a1f0*/  @!P3 IMAD.MOV.U32 R10, RZ, RZ, R0 ;  /* 0x000000ffff0ab224 */ /* 0x001fc400078e0000 */
[----:B----4-:R-:W-:Y:S01]  /*2a200*/  @!P3 IMAD.MOV.U32 R11, RZ, RZ, R2 ;  /* 0x000000ffff0bb224 */ /* 0x010fe200078e0002 */
[----:B------:R-:W-:Y:S01]  /*2a210*/  SGXT.U32 R5, R5, 0x1 ;  /* 0x000000010505781a */ /* 0x000fe20000000000 */
[----:B------:R-:W4:Y:S04]  /*2a220*/  LDL R2, [R1+0x168] ;  /* 0x0001680001027983 */ /* 0x000f280000100800 */
[----:B------:R0:W2:Y:S01]  /*2a230*/  @!P3 LDG.E.U16 R34, desc[UR24][R10.64] ;  /* 0x000000180a22b981 */ /* 0x0000a2000c1e1500 */
[----:B------:R-:W-:-:S03]  /*2a240*/  SGXT.U32 R40, R40, 0x1 ;  /* 0x000000012828781a */ /* 0x000fc60000000000 */
[----:B------:R-:W2:Y:S04]  /*2a250*/  LDL R0, [R1+0x16c] ;  /* 0x00016c0001007983 */ /* 0x000ea80000100800 */
[----:B------:R-:W0:Y:S04]  /*2a260*/  LDL R10, [R1+0x150] ;  /* 0x00015000010a7983 */ /* 0x000e280000100800 */
[----:B------:R-:W0:Y:S01]  /*2a270*/  LDL R11, [R1+0x154] ;  /* 0x00015400010b7983 */ /* 0x000e220000100800 */
[----:B------:R-:W-:-:S04]  /*2a280*/  LOP3.LUT R5, R5, 0x72, RZ, 0xfc, !PT ;  /* 0x0000007205057812 */ /* 0x000fc800078efcff */
[----:B------:R-:W-:Y:S02]  /*2a290*/  ISETP.GE.AND P4, PT, R5, UR9, PT ;  /* 0x0000000905007c0c */ /* 0x000fe4000bf86270 */
[----:B------:R-:W1:Y:S01]  /*2a2a0*/  S2R R5, SR_TID.X ;  /* 0x0000000000057919 */ /* 0x000e620000002100 */
[----:B------:R-:W-:-:S04]  /*2a2b0*/  LOP3.LUT R40, R40, 0x70, RZ, 0xfc, !PT ;  /* 0x0000007028287812 */ /* 0x000fc800078efcff */
[----:B------:R-:W-:Y:S02]  /*2a2c0*/  ISETP.GE.AND P2, PT, R40, UR9, PT ;  /* 0x0000000928007c0c */ /* 0x000fe4000bf46270 */
[----:B------:R-:W2:Y:S01]  /*2a2d0*/  LDL R40, [R1+0x15c] ;  /* 0x00015c0001287983 */ /* 0x000ea20000100800 */
[----:B-1----:R-:W-:-:S04]  /*2a2e0*/  SHF.R.U32.HI R5, RZ, 0x6, R5 ;  /* 0x00000006ff057819 */ /* 0x002fc80000011605 */
[----:B------:R-:W-:-:S04]  /*2a2f0*/  SGXT.U32 R5, R5, 0x1 ;  /* 0x000000010505781a */ /* 0x000fc80000000000 */
[----:B------:R-:W-:-:S04]  /*2a300*/  LOP3.LUT R5, R5, 0x74, RZ, 0xfc, !PT ;  /* 0x0000007405057812 */ /* 0x000fc800078efcff */
[----:B------:R-:W-:Y:S02]  /*2a310*/  ISETP.GE.AND P3, PT, R5, UR9, PT ;  /* 0x0000000905007c0c */ /* 0x000fe4000bf66270 */
[----:B------:R-:W5:Y:S01]  /*2a320*/  LDL.LU R5, [R1+0xb1c] ;  /* 0x000b1c0001057983 */ /* 0x000f620000300800 */
[----:B0-----:R-:W-:-:S04]  /*2a330*/  @!P5 LOP3.LUT R11, R11, R10, RZ, 0x3c, !PT ;  /* 0x0000000a0b0bd212 */ /* 0x001fc800078e3cff */
[----:B------:R-:W-:-:S04]  /*2a340*/  @!P5 LOP3.LUT R10, R11, R10, RZ, 0x3c, !PT ;  /* 0x0000000a0b0ad212 */ /* 0x000fc800078e3cff */
[----:B------:R-:W-:-:S05]  /*2a350*/  @!P5 LOP3.LUT R11, R11, R10, RZ, 0x3c, !PT ;  /* 0x0000000a0b0bd212 */ /* 0x000fca00078e3cff */
[----:B------:R0:W3:Y:S02]  /*2a360*/  @!P5 LDG.E.U16 R18, desc[UR24][R10.64] ;  /* 0x000000180a12d981 */ /* 0x0000e4000c1e1500 */
[----:B0-----:R-:W0:Y:S02]  /*2a370*/  S2R R11, SR_TID.X ;  /* 0x00000000000b7919 */ /* 0x001e240000002100 */
[----:B0-----:R-:W-:Y:S02]  /*2a380*/  SHF.R.U32.HI R10, RZ, 0x6, R11 ;  /* 0x00000006ff0a7819 */ /* 0x001fe4000001160b */
[----:B------:R-:W3:Y:S02]  /*2a390*/  LDL R11, [R1+0x158] ;  /* 0x00015800010b7983 */ /* 0x000ee40000100800 */
[----:B------:R-:W-:-:S04]  /*2a3a0*/  SGXT.U32 R10, R10, 0x1 ;  /* 0x000000010a0a781a */ /* 0x000fc80000000000 */
[----:B------:R-:W-:Y:S02]  /*2a3b0*/  LOP3.LUT R10, R10, 0x76, RZ, 0xfc, !PT ;  /* 0x000000760a0a7812 */ /* 0x000fe400078efcff */
[----:B------:R-:W-:Y:S02]  /*2a3c0*/  PRMT R97, RZ, 0x7610, R97 ;  /* 0x00007610ff617816 */ /* 0x000fe40000000061 */
[----:B------:R-:W-:Y:S01]  /*2a3d0*/  ISETP.GE.AND P5, PT, R10, UR9, PT ;  /* 0x000000090a007c0c */ /* 0x000fe2000bfa6270 */
[----:B--2---:R-:W-:Y:S01]  /*2a3e0*/  @!P2 IMAD.MOV.U32 R10, RZ, RZ, R40 ;  /* 0x000000ffff0aa224 */ /* 0x004fe200078e0028 */
[----:B------:R-:W-:Y:S02]  /*2a3f0*/  PRMT R93, RZ, 0x7610, R93 ;  /* 0x00007610ff5d7816 */ /* 0x000fe4000000005d */
[----:B------:R-:W-:Y:S02]  /*2a400*/  PRMT R33, RZ, 0x7610, R33 ;  /* 0x00007610ff217816 */ /* 0x000fe40000000021 */
[----:B---3--:R0:W2:Y:S02]  /*2a410*/  @!P2 LDG.E.U16 R97, desc[UR24][R10.64] ;  /* 0x000000180a61a981 */ /* 0x0080a4000c1e1500 */
[----:B0-----:R-:W0:Y:S01]  /*2a420*/  S2R R11, SR_TID.X ;  /* 0x00000000000b7919 */ /* 0x001e220000002100 */
[----:B------:R-:W-:Y:S01]  /*2a430*/  @!P4 IMAD.MOV.U32 R10, RZ, RZ, R41 ;  /* 0x000000ffff0ac224 */ /* 0x000fe200078e0029 */
[----:B------:R-:W1:Y:S01]  /*2a440*/  S2R R40, SR_TID.X ;  /* 0x0000000000287919 */ /* 0x000e620000002100 */
[----:B------:R-:W-:Y:S01]  /*2a450*/  PRMT R17, RZ, 0x7610, R17 ;  /* 0x00007610ff117816 */ /* 0x000fe20000000011 */
[----:B------:R-:W3:Y:S01]  /*2a460*/  LDL R41, [R1+0x188] ;  /* 0x0001880001297983 */ /* 0x000ee20000100800 */
[----:B0-----:R-:W-:-:S04]  /*2a470*/  SHF.R.U32.HI R11, RZ, 0x6, R11 ;  /* 0x00000006ff0b7819 */ /* 0x001fc8000001160b */
[----:B------:R-:W-:-:S04]  /*2a480*/  SGXT.U32 R11, R11, 0x1 ;  /* 0x000000010b0b781a */ /* 0x000fc80000000000 */
[----:B------:R-:W-:-:S04]  /*2a490*/  LOP3.LUT R11, R11, 0x78, RZ, 0xfc, !PT ;  /* 0x000000780b0b7812 */ /* 0x000fc800078efcff */
[----:B------:R-:W-:Y:S01]  /*2a4a0*/  ISETP.GE.AND P2, PT, R11, UR9, PT ;  /* 0x000000090b007c0c */ /* 0x000fe2000bf46270 */
[----:B------:R-:W-:Y:S01]  /*2a4b0*/  @!P4 IMAD.MOV.U32 R11, RZ, RZ, R79 ;  /* 0x000000ffff0bc224 */ /* 0x000fe200078e004f */
[----:B-1----:R-:W-:Y:S01]  /*2a4c0*/  SHF.R.U32.HI R40, RZ, 0x6, R40 ;  /* 0x00000006ff287819 */ /* 0x002fe20000011628 */
[----:B------:R-:W2:Y:S04]  /*2a4d0*/  LDL R79, [R1+0x184] ;  /* 0x00018400014f7983 */ /* 0x000ea80000100800 */
[----:B------:R0:W2:Y:S02]  /*2a4e0*/  @!P4 LDG.E.U16 R93, desc[UR24][R10.64] ;  /* 0x000000180a5dc981 */ /* 0x0000a4000c1e1500 */
[----:B0-----:R-:W-:Y:S02]  /*2a4f0*/  @!P3 IMAD.MOV.U32 R10, RZ, RZ, R0 ;  /* 0x000000ffff0ab224 */ /* 0x001fe400078e0000 */
[----:B----4-:R-:W-:-:S05]  /*2a500*/  @!P3 IMAD.MOV.U32 R11, RZ, RZ, R2 ;  /* 0x000000ffff0bb224 */ /* 0x010fca00078e0002 */
[----:B------:R0:W4:Y:S04]  /*2a510*/  @!P3 LDG.E.U16 R33, desc[UR24][R10.64] ;  /* 0x000000180a21b981 */ /* 0x000128000c1e1500 */
[----:B------:R-:W0:Y:S04]  /*2a520*/  LDL R10, [R1+0x170] ;  /* 0x00017000010a7983 */ /* 0x000e280000100800 */
[----:B------:R-:W0:Y:S01]  /*2a530*/  LDL R11, [R1+0x174] ;  /* 0x00017400010b7983 */ /* 0x000e220000100800 */
[----:B------:R-:W1:Y:S01]  /*2a540*/  S2R R0, SR_TID.X ;  /* 0x0000000000007919 */ /* 0x000e620000002100 */
[----:B------:R-:W-:-:S02]  /*2a550*/  SGXT.U32 R40, R40, 0x1 ;  /* 0x000000012828781a */ /* 0x000fc40000000000 */
[----:B-1----:R-:W-:-:S04]  /*2a560*/  SHF.R.U32.HI R2, RZ, 0x6, R0 ;  /* 0x00000006ff027819 */ /* 0x002fc80000011600 */
[----:B------:R-:W-:-:S04]  /*2a570*/  SGXT.U32 R2, R2, 0x1 ;  /* 0x000000010202781a */ /* 0x000fc80000000000 */
[----:B------:R-:W-:-:S04]  /*2a580*/  LOP3.LUT R2, R2, 0x7e, RZ, 0xfc, !PT ;  /* 0x0000007e02027812 */ /* 0x000fc800078efcff */
[----:B------:R-:W-:Y:S02]  /*2a590*/  ISETP.GE.AND P3, PT, R2, UR9, PT ;  /* 0x0000000902007c0c */ /* 0x000fe4000bf66270 */
[----:B------:R-:W1:Y:S01]  /*2a5a0*/  S2R R2, SR_TID.X ;  /* 0x0000000000027919 */ /* 0x000e620000002100 */
[----:B------:R-:W-:-:S04]  /*2a5b0*/  SHF.R.U32.HI R0, RZ, 0x6, R0 ;  /* 0x00000006ff007819 */ /* 0x000fc80000011600 */
[----:B------:R-:W-:Y:S02]  /*2a5c0*/  SGXT.U32 R0, R0, 0x1 ;  /* 0x000000010000781a */ /* 0x000fe40000000000 */
[----:B------:R-:W-:Y:S02]  /*2a5d0*/  LOP3.LUT R40, R40, 0x7a, RZ, 0xfc, !PT ;  /* 0x0000007a28287812 */ /* 0x000fe400078efcff */
[----:B------:R-:W-:Y:S02]  /*2a5e0*/  LOP3.LUT R0, R0, 0x7c, RZ, 0xfc, !PT ;  /* 0x0000007c00007812 */ /* 0x000fe400078efcff */
[----:B------:R-:W-:Y:S02]  /*2a5f0*/  ISETP.GE.AND P4, PT, R40, UR9, PT ;  /* 0x0000000928007c0c */ /* 0x000fe4000bf86270 */
[----:B------:R-:W2:Y:S01]  /*2a600*/  LDL R40, [R1+0x18c] ;  /* 0x00018c0001287983 */ /* 0x000ea20000100800 */
[----:B------:R-:W-:-:S03]  /*2a610*/  ISETP.GE.AND P6, PT, R0, UR9, PT ;  /* 0x0000000900007c0c */ /* 0x000fc6000bfc6270 */
[----:B------:R-:W5:Y:S01]  /*2a620*/  LDL.LU R0, [R1+0xb18] ;  /* 0x000b180001007983 */ /* 0x000f620000300800 */
[----:B-1----:R-:W-:Y:S02]  /*2a630*/  LOP3.LUT R2, R2, 0x7f, RZ, 0xc0, !PT ;  /* 0x0000007f02027812 */ /* 0x002fe400078ec0ff */
[----:B0-----:R-:W-:-:S04]  /*2a640*/  @!P5 LOP3.LUT R11, R11, R10, RZ, 0x3c, !PT ;  /* 0x0000000a0b0bd212 */ /* 0x001fc800078e3cff */
[----:B------:R-:W-:-:S04]  /*2a650*/  @!P5 LOP3.LUT R10, R11, R10, RZ, 0x3c, !PT ;  /* 0x0000000a0b0ad212 */ /* 0x000fc800078e3cff */
[----:B------:R-:W-:-:S05]  /*2a660*/  @!P5 LOP3.LUT R11, R11, R10, RZ, 0x3c, !PT ;  /* 0x0000000a0b0bd212 */ /* 0x000fca00078e3cff */
[----:B------:R0:W2:Y:S04]  /*2a670*/  @!P5 LDG.E.U16 R17, desc[UR24][R10.64] ;  /* 0x000000180a11d981 */ /* 0x0000a8000c1e1500 */
[----:B------:R-:W0:Y:S04]  /*2a680*/  LDL R10, [R1+0x178] ;  /* 0x00017800010a7983 */ /* 0x000e280000100800 */
[----:B------:R-:W0:Y:S01]  /*2a690*/  LDL R11, [R1+0x17c] ;  /* 0x00017c00010b7983 */ /* 0x000e220000100800 */
[----:B------:R-:W-:-:S03]  /*2a6a0*/  ISETP.GE.AND P5, PT, R2, UR9, PT ;  /* 0x0000000902007c0c */ /* 0x000fc6000bfa6270 */
[----:B------:R-:W2:Y:S01]  /*2a6b0*/  LDL R2, [R1+0x180] ;  /* 0x0001800001027983 */ /* 0x000ea20000100800 */
[----:B------:R-:W-:Y:S02]  /*2a6c0*/  PRMT R100, RZ, 0x7610, R100 ;  /* 0x00007610ff647816 */ /* 0x000fe40000000064 */
[----:B------:R-:W-:Y:S02]  /*2a6d0*/  PRMT R91, RZ, 0x7610, R91 ;  /* 0x00007610ff5b7816 */ /* 0x000fe4000000005b */
[----:B------:R-:W-:Y:S02]  /*2a6e0*/  PRMT R32, RZ, 0x7610, R32 ;  /* 0x00007610ff207816 */ /* 0x000fe40000000020 */
[----:B0-----:R-:W-:-:S04]  /*2a6f0*/  @!P2 LOP3.LUT R11, R11, R10, RZ, 0x3c, !PT ;  /* 0x0000000a0b0ba212 */ /* 0x001fc800078e3cff */
[----:B------:R-:W-:-:S04]  /*2a700*/  @!P2 LOP3.LUT R10, R11, R10, RZ, 0x3c, !PT ;  /* 0x0000000a0b0aa212 */ /* 0x000fc800078e3cff */
[----:B------:R-:W-:-:S05]  /*2a710*/  @!P2 LOP3.LUT R11, R11, R10, RZ, 0x3c, !PT ;  /* 0x0000000a0b0ba212 */ /* 0x000fca00078e3cff */
[----:B------:R2:W4:Y:S02]  /*2a720*/  @!P2 LDG.E.U16 R100, desc[UR24][R10.64] ;  /* 0x000000180a64a981 */ /* 0x000524000c1e1500 */
[----:B--2---:R-:W-:Y:S02]  /*2a730*/  @!P4 IMAD.MOV.U32 R10, RZ, RZ, R79 ;  /* 0x000000ffff0ac224 */ /* 0x004fe400078e004f */
[----:B------:R-:W-:Y:S01]  /*2a740*/  @!P4 IMAD.MOV.U32 R11, RZ, RZ, R2 ;  /* 0x000000ffff0bc224 */ /* 0x000fe200078e0002 */
[----:B------:R-:W-:Y:S01]  /*2a750*/  PRMT R16, RZ, 0x7610, R16 ;  /* 0x00007610ff107816 */ /* 0x000fe20000000010 */
[----:B------:R-:W2:Y:S04]  /*2a760*/  LDL R79, [R1+0x604] ;  /* 0x00060400014f7983 */ /* 0x000ea80000100800 */
[----:B------:R0:W2:Y:S01]  /*2a770*/  @!P4 LDG.E.U16 R91, desc[UR24][R10.64] ;  /* 0x000000180a5bc981 */ /* 0x0000a2000c1e1500 */
[----:B------:R-:W-:-:S02]  /*2a780*/  PRMT R15, RZ, 0x7610, R15 ;  /* 0x00007610ff0f7816 */ /* 0x000fc4000000000f */
[----:B------:R-:W-:Y:S01]  /*2a790*/  PRMT R14, RZ, 0x7610, R14 ;  /* 0x00007610ff0e7816 */ /* 0x000fe2000000000e */
[----:B------:R-:W2:Y:S01]  /*2a7a0*/  LDL R2, [R1+0x608] ;  /* 0x0006080001027983 */ /* 0x000ea20000100800 */
[----:B0-----:R-:W-:Y:S02]  /*2a7b0*/  @!P6 IMAD.MOV.U32 R10, RZ, RZ, R40 ;  /* 0x000000ffff0ae224 */ /* 0x001fe400078e0028 */
[----:B---3--:R-:W-:Y:S01]  /*2a7c0*/  @!P6 IMAD.MOV.U32 R11, RZ, RZ, R41 ;  /* 0x000000ffff0be224 */ /* 0x008fe200078e0029 */
[----:B------:R-:W3:Y:S04]  /*2a7d0*/  LDL R40, [R1+0x5e0] ;  /* 0x0005e00001287983 */ /* 0x000ee80000100800 */
[----:B------:R0:W2:Y:S04]  /*2a7e0*/  @!P6 LDG.E.U16 R32, desc[UR24][R10.64] ;  /* 0x000000180a20e981 */ /* 0x0000a8000c1e1500 */
[----:B------:R-:W3:Y:S04]  /*2a7f0*/  LDL R41, [R1+0x5dc] ;  /* 0x0005dc0001297983 */ /* 0x000ee80000100800 */
[----:B------:R-:W0:Y:S04]  /*2a800*/  LDL R10, [R1+0x190] ;  /* 0x00019000010a7983 */ /* 0x000e280000100800 */
[----:B------:R-:W0:Y:S02]  /*2a810*/  LDL R11, [R1+0x194] ;  /* 0x00019400010b7983 */ /* 0x000e240000100800 */
[----:B0-----:R-:W-:-:S04]  /*2a820*/  @!P3 LOP3.LUT R11, R11, R10, RZ, 0x3c, !PT ;  /* 0x0000000a0b0bb212 */ /* 0x001fc800078e3cff */
[----:B------:R-:W-:-:S04]  /*2a830*/  @!P3 LOP3.LUT R10, R11, R10, RZ, 0x3c, !PT ;  /* 0x0000000a0b0ab212 */ /* 0x000fc800078e3cff */
[----:B------:R-:W-:-:S05]  /*2a840*/  @!P3 LOP3.LUT R11, R11, R10, RZ, 0x3c, !PT ;  /* 0x0000000a0b0bb212 */ /* 0x000fca00078e3cff */
[----:B------:R0:W2:Y:S01]  /*2a850*/  @!P3 LDG.E.U16 R16, desc[UR24][R10.64] ;  /* 0x000000180a10b981 */ /* 0x0000a2000c1e1500 */
[----:B------:R-:W-:Y:S06]  /*2a860*/  BAR.SYNC.DEFER_BLOCKING 0x0 ;  /* 0x0000000000007b1d */ /* 0x000fec0000010000 */
[----:B------:R-:W0:Y:S04]  /*2a870*/  LDL R10, [R1+0x198] ;  /* 0x00019800010a7983 */ /* 0x000e280000100800 */
[----:B------:R-:W0:Y:S02]  /*2a880*/  LDL R11, [R1+0x19c] ;  /* 0x00019c00010b7983 */ /* 0x000e240000100800 */
[----:B0-----:R-:W-:-:S04]  /*2a890*/  @!P5 LOP3.LUT R11, R11, R10, RZ, 0x3c, !PT ;  /* 0x0000000a0b0bd212 */ /* 0x001fc800078e3cff */
[----:B------:R-:W-:-:S04]  /*2a8a0*/  @!P5 LOP3.LUT R10, R11, R10, RZ, 0x3c, !PT ;  /* 0x0000000a0b0ad212 */ /* 0x000fc800078e3cff */
[----:B------:R-:W-:-:S05]  /*2a8b0*/  @!P5 LOP3.LUT R11, R11, R10, RZ, 0x3c, !PT ;  /* 0x0000000a0b0bd212 */ /* 0x000fca00078e3cff */
[----:B------:R0:W2:Y:S04]  /*2a8c0*/  @!P5 LDG.E.U16 R15, desc[UR24][R10.64] ;  /* 0x000000180a0fd981 */ /* 0x0000a8000c1e1500 */
[----:B------:R-:W0:Y:S04]  /*2a8d0*/  LDL R10, [R1+0x1d8] ;  /* 0x0001d800010a7983 */ /* 0x000e280000100800 */
[----:B------:R-:W0:Y:S02]  /*2a8e0*/  LDL R11, [R1+0x1dc] ;  /* 0x0001dc00010b7983 */ /* 0x000e240000100800 */
[----:B0-----:R-:W-:-:S04]  /*2a8f0*/  @!P5 LOP3.LUT R11, R11, R10, RZ, 0x3c, !PT ;  /* 0x0000000a0b0bd212 */ /* 0x001fc800078e3cff */
[----:B------:R-:W-:-:S04]  /*2a900*/  @!P5 LOP3.LUT R10, R11, R10, RZ, 0x3c, !PT ;  /* 0x0000000a0b0ad212 */ /* 0x000fc800078e3cff */
[----:B------:R-:W-:-:S05]  /*2a910*/  @!P5 LOP3.LUT R11, R11, R10, RZ, 0x3c, !PT ;  /* 0x0000000a0b0bd212 */ /* 0x000fca00078e3cff */
[----:B------:R-:W4:Y:S04]  /*2a920*/  @!P5 LDG.E.U16 R14, desc[UR24][R10.64] ;  /* 0x000000180a0ed981 */ /* 0x000f28000c1e1500 */
[----:B------:R-:W4:Y:S04]  /*2a930*/  LDL R10, [R1+0x238] ;  /* 0x00023800010a7983 */ /* 0x000f280000100800 */
[----:B------:R-:W4:Y:S01]  /*2a940*/  LDL R11, [R1+0x23c] ;  /* 0x00023c00010b7983 */ /* 0x000f220000100800 */
[----:B------:R-:W-:Y:S02]  /*2a950*/  PRMT R13, RZ, 0x7610, R13 ;  /* 0x00007610ff0d7816 */ /* 0x000fe4000000000d */
[----:B------:R-:W-:-:S06]  /*2a960*/  PRMT R12, RZ, 0x7610, R12 ;  /* 0x00007610ff0c7816 */ /* 0x000fcc000000000c */
[----:B---3--:R2:W3:Y:S02]  /*2a970*/  @!P5 LDG.E.U16 R12, desc[UR24][R40.64] ;  /* 0x00000018280cd981 */ /* 0x0084e4000c1e1500 */
[----:B--2---:R-:W-:Y:S02]  /*2a980*/  @!P5 IMAD.MOV.U32 R40, RZ, RZ, R2 ;  /* 0x000000ffff28d224 */ /* 0x004fe400078e0002 */
[----:B------:R-:W-:Y:S01]  /*2a990*/  @!P5 IMAD.MOV.U32 R41, RZ, RZ, R79 ;  /* 0x000000ffff29d224 */ /* 0x000fe200078e004f */
[----:B------:R-:W-:Y:S01]  /*2a9a0*/  PRMT R9, RZ, 0x7610, R9 ;  /* 0x00007610ff097816 */ /* 0x000fe20000000009 */
[----:B------:R-:W2:Y:S01]  /*2a9b0*/  LDL R79, [R1+0x6d8] ;  /* 0x0006d800014f7983 */ /* 0x000ea20000100800 */
[----:B------:R-:W-:Y:S02]  /*2a9c0*/  PRMT R139, RZ, 0x7610, R139 ;  /* 0x00007610ff8b7816 */ /* 0x000fe4000000008b */
[----:B------:R-:W-:Y:S01]  /*2a9d0*/  PRMT R138, RZ, 0x7610, R138 ;  /* 0x00007610ff8a7816 */ /* 0x000fe2000000008a */
[----:B------:R-:W2:Y:S01]  /*2a9e0*/  LDL R2, [R1+0x6dc] ;  /* 0x0006dc0001027983 */ /* 0x000ea20000100800 */
[----:B----4-:R-:W-:-:S04]  /*2a9f0*/  @!P5 LOP3.LUT R11, R11, R10, RZ, 0x3c, !PT ;  /* 0x0000000a0b0bd212 */ /* 0x010fc800078e3cff */
[----:B------:R-:W-:-:S04]  /*2aa00*/  @!P5 LOP3.LUT R10, R11, R10, RZ, 0x3c, !PT ;  /* 0x0000000a0b0ad212 */ /* 0x000fc800078e3cff */
[----:B------:R-:W-:-:S05]  /*2aa10*/  @!P5 LOP3.LUT R11, R11, R10, RZ, 0x3c, !PT ;  /* 0x0000000a0b0bd212 */ /* 0x000fca00078e3cff */
[----:B------:R0:W4:Y:S02]  /*2aa20*/  @!P5 LDG.E.U16 R13, desc[UR24][R10.64] ;  /* 0x000000180a0dd981 */ /* 0x000124000c1e1500 */
[----:B0-----:R-:W-:-:S06]  /*2aa30*/  PRMT R11, RZ, 0x7610, R11 ;  /* 0x00007610ff0b7816 */ /* 0x001fcc000000000b */
[----:B------:R0:W2:Y:S04]  /*2aa40*/  @!P5 LDG.E.U16 R11, desc[UR24][R40.64] ;  /* 0x00000018280bd981 */ /* 0x0000a8000c1e1500 */
[----:B------:R-:W0:Y:S04]  /*2aa50*/  LDL R40, [R1+0x62c] ;  /* 0x00062c0001287983 */ /* 0x000e280000100800 */
[----:B------:R-:W0:Y:S01]  /*2aa60*/  LDL R41, [R1+0x630] ;  /* 0x0006300001297983 */ /* 0x000e220000100800 */
[----:B------:R-:W-:Y:S02]  /*2aa70*/  PRMT R10, RZ, 0x7610, R10 ;  /* 0x00007610ff0a7816 */ /* 0x000fe4000000000a */
        /* <DEDUP_REMOVED lines=23> */
[----:B------:R-:W0:Y:S01]  /*2abf0*/  LDL R41, [R1+0x6bc] ;  /* 0x0006bc0001297983 */ /* 0x000e220000100800 */
[----:B------:R-:W-:Y:S02]  /*2ac00*/  PRMT R137, RZ, 0x7610, R137 ;  /* 0x00007610ff897816 */ /* 0x000fe40000000089 */
[----:B------:R-:W-:-:S02]  /*2ac10*/  PRMT R136, RZ, 0x7610, R136 ;  /* 0x00007610ff887816 */ /* 0x000fc40000000088 */
[----:B0-----:R-:W-:-:S04]  /*2ac20*/  @!P5 LOP3.LUT R41, R41, R40, RZ, 0x3c, !PT ;  /* 0x000000282929d212 */ /* 0x001fc800078e3cff */
[----:B------:R-:W-:-:S04]  /*2ac30*/  @!P5 LOP3.LUT R40, R41, R40, RZ, 0x3c, !PT ;  /* 0x000000282928d212 */ /* 0x000fc800078e3cff */
[----:B------:R-:W-:-:S05]  /*2ac40*/  @!P5 LOP3.LUT R41, R41, R40, RZ, 0x3c, !PT ;  /* 0x000000282929d212 */ /* 0x000fca00078e3cff */
[----:B------:R2:W3:Y:S02]  /*2ac50*/  @!P5 LDG.E.U16 R137, desc[UR24][R40.64] ;  /* 0x000000182889d981 */ /* 0x0004e4000c1e1500 */
[----:B--2---:R-:W-:Y:S02]  /*2ac60*/  @!P5 IMAD.MOV.U32 R40, RZ, RZ, R2 ;  /* 0x000000ffff28d224 */ /* 0x004fe400078e0002 */
[----:B------:R-:W-:Y:S01]  /*2ac70*/  @!P5 IMAD.MOV.U32 R41, RZ, RZ, R79 ;  /* 0x000000ffff29d224 */ /* 0x000fe200078e004f */
[----:B------:R-:W-:Y:S01]  /*2ac80*/  PRMT R135, RZ, 0x7610, R135 ;  /* 0x00007610ff877816 */ /* 0x000fe20000000087 */
[----:B------:R-:W2:Y:S04]  /*2ac90*/  LDL R79, [R1+0x798] ;  /* 0x00079800014f7983 */ /* 0x000ea80000100800 */
[----:B------:R0:W2:Y:S01]  /*2aca0*/  @!P5 LDG.E.U16 R136, desc[UR24][R40.64] ;  /* 0x000000182888d981 */ /* 0x0000a2000c1e1500 */
[----:B------:R-:W-:-:S02]  /*2acb0*/  PRMT R134, RZ, 0x7610, R134 ;  /* 0x00007610ff867816 */ /* 0x000fc40000000086 */
[----:B------:R-:W-:Y:S01]  /*2acc0*/  PRMT R133, RZ, 0x7610, R133 ;  /* 0x00007610ff857816 */ /* 0x000fe20000000085 */
[----:B------:R-:W2:Y:S04]  /*2acd0*/  LDL R2, [R1+0x79c] ;  /* 0x00079c0001027983 */ /* 0x000ea80000100800 */
        /* <DEDUP_REMOVED lines=352> */
[----:B------:R0:W3:Y:S04]  /*2c2e0*/  @!P5 LDG.E.U16 R43, desc[UR24][R40.64] ;  /* 0x00000018282bd981 */ /* 0x0000e8000c1e1500 */
[----:B------:R-:W0:Y:S04]  /*2c2f0*/  LDL R40, [R1+0x980] ;  /* 0x0009800001287983 */ /* 0x000e280000100800 */
[----:B------:R-:W0:Y:S01]  /*2c300*/  LDL R41, [R1+0x984] ;  /* 0x0009840001297983 */ /* 0x000e220000100800 */
[----:B------:R-:W-:-:S03]  /*2c310*/  PRMT R42, RZ, 0x7610, R42 ;  /* 0x00007610ff2a7816 */ /* 0x000fc6000000002a */
[----:B------:R2:W-:Y:S02]  /*2c320*/  STS.U16 [R3+UR10+0x24000], R78 ;  /* 0x0240004e03007988 */ /* 0x0005e4000800040a */
[----:B--2---:R-:W-:Y:S02]  /*2c330*/  @!P5 IMAD.MOV.U32 R78, RZ, RZ, R2 ;  /* 0x000000ffff4ed224 */ /* 0x004fe400078e0002 */
[----:B------:R-:W-:Y:S04]  /*2c340*/  STS.U16 [R3+UR10+0x24800], R39 ;  /* 0x0248002703007988 */ /* 0x000fe8000800040a */
[----:B------:R-:W-:Y:S04]  /*2c350*/  STS.U16 [R3+UR10+0x24c00], R74 ;  /* 0x024c004a03007988 */ /* 0x000fe8000800040a */
[----:B------:R1:W-:Y:S01]  /*2c360*/  STS.U16 [R3+UR10+0x24400], R83 ;  /* 0x0244005303007988 */ /* 0x0003e2000800040a */
[----:B0-----:R-:W-:-:S03]  /*2c370*/  @!P5 LOP3.LUT R41, R41, R40, RZ, 0x3c, !PT ;  /* 0x000000282929d212 */ /* 0x001fc600078e3cff */
[----:B------:R0:W-:Y:S01]  /*2c380*/  STS.U16 [R3+UR10+0x25400], R82 ;  /* 0x0254005203007988 */ /* 0x0001e2000800040a */
[----:B------:R-:W-:-:S03]  /*2c390*/  @!P5 LOP3.LUT R40, R41, R40, RZ, 0x3c, !PT ;  /* 0x000000282928d212 */ /* 0x000fc600078e3cff */
[----:B-1----:R-:W2:Y:S01]  /*2c3a0*/  LDL R83, [R1+0x640] ;  /* 0x0006400001537983 */ /* 0x002ea20000100800 */
[----:B------:R-:W-:-:S03]  /*2c3b0*/  @!P5 LOP3.LUT R41, R41, R40, RZ, 0x3c, !PT ;  /* 0x000000282929d212 */ /* 0x000fc600078e3cff */
[----:B------:R-:W2:Y:S04]  /*2c3c0*/  LDL R2, [R1+0x618] ;  /* 0x0006180001027983 */ /* 0x000ea80000100800 */
[----:B------:R1:W2:Y:S01]  /*2c3d0*/  @!P5 LDG.E.U16 R42, desc[UR24][R40.64] ;  /* 0x00000018282ad981 */ /* 0x0002a2000c1e1500 */
[----:B------:R-:W-:Y:S02]  /*2c3e0*/  PRMT R39, RZ, 0x7610, R39 ;  /* 0x00007610ff277816 */ /* 0x000fe40000000027 */
[----:B------:R-:W-:Y:S01]  /*2c3f0*/  PRMT R74, RZ, 0x7610, R74 ;  /* 0x00007610ff4a7816 */ /* 0x000fe2000000004a */
[----:B0-----:R-:W2:Y:S01]  /*2c400*/  LDL R82, [R1+0x63c] ;  /* 0x00063c0001527983 */ /* 0x001ea20000100800 */
[----:B-1----:R-:W-:-:S06]  /*2c410*/  PRMT R41, RZ, 0x7610, R41 ;  /* 0x00007610ff297816 */ /* 0x002fcc0000000029 */
        /* <DEDUP_REMOVED lines=19> */
[----:B------:R0:W3:Y:S04]  /*2c550*/  @!P5 LDG.E.U16 R74, desc[UR24][R78.64] ;  /* 0x000000184e4ad981 */ /* 0x0000e8000c1e1500 */
[----:B------:R-:W3:Y:S01]  /*2c560*/  LDL R79, [R1+0x614] ;  /* 0x00061400014f7983 */ /* 0x000ee20000100800 */
[-C--:B--2---:R-:W-:Y:S01]  /*2c570*/  @!P5 LOP3.LUT R83, R83, R82.reuse, RZ, 0x3c, !PT ;  /* 0x000000525353d212 */ /* 0x084fe200078e3cff */
[----:B0-----:R-:W-:Y:S02]  /*2c580*/  @!P5 IMAD.MOV.U32 R78, RZ, RZ, R2 ;  /* 0x000000ffff4ed224 */ /* 0x001fe400078e0002 */
[----:B------:R0:W-:Y:S01]  /*2c590*/  STS.U16 [R3+UR10+0x25000], R76 ;  /* 0x0250004c03007988 */ /* 0x0001e2000800040a */
[----:B------:R-:W-:-:S03]  /*2c5a0*/  @!P5 LOP3.LUT R82, R83, R82, RZ, 0x3c, !PT ;  /* 0x000000525352d212 */ /* 0x000fc600078e3cff */
[----:B------:R1:W-:Y:S04]  /*2c5b0*/  STS.U16 [R3+UR10+0x25c00], R84 ;  /* 0x025c005403007988 */ /* 0x0003e8000800040a */
[----:B------:R2:W-:Y:S01]  /*2c5c0*/  STS.U16 [R3+UR10+0x26000], R86 ;  /* 0x0260005603007988 */ /* 0x0005e2000800040a */
[----:B0-----:R-:W-:Y:S02]  /*2c5d0*/  PRMT R76, RZ, 0x7610, R76 ;  /* 0x00007610ff4c7816 */ /* 0x001fe4000000004c */
[----:B------:R-:W-:Y:S01]  /*2c5e0*/  @!P5 LOP3.LUT R83, R83, R82, RZ, 0x3c, !PT ;  /* 0x000000525353d212 */ /* 0x000fe200078e3cff */
[----:B------:R-:W2:Y:S04]  /*2c5f0*/  LDL R2, [R1+0x6cc] ;  /* 0x0006cc0001027983 */ /* 0x000ea80000100800 */
[----:B---3--:R0:W3:Y:S02]  /*2c600*/  @!P5 LDG.E.U16 R76, desc[UR24][R78.64] ;  /* 0x000000184e4cd981 */ /* 0x0080e4000c1e1500 */
        /* <DEDUP_REMOVED lines=11> */
[----:B-1----:R-:W-:Y:S02]  /*2c6c0*/  PRMT R84, RZ, 0x7610, R84 ;  /* 0x00007610ff547816 */ /* 0x002fe40000000054 */
[----:B0-----:R-:W-:-:S04]  /*2c6d0*/  @!P5 LOP3.LUT R83, R83, R82, RZ, 0x3c, !PT ;  /* 0x000000525353d212 */ /* 0x001fc800078e3cff */
[----:B------:R-:W-:-:S04]  /*2c6e0*/  @!P5 LOP3.LUT R82, R83, R82, RZ, 0x3c, !PT ;  /* 0x000000525352d212 */ /* 0x000fc800078e3cff */
[----:B------:R-:W-:-:S05]  /*2c6f0*/  @!P5 LOP3.LUT R83, R83, R82, RZ, 0x3c, !PT ;  /* 0x000000525353d212 */ /* 0x000fca00078e3cff */
[----:B------:R0:W3:Y:S04]  /*2c700*/  @!P5 LDG.E.U16 R84, desc[UR24][R82.64] ;  /* 0x000000185254d981 */ /* 0x0000e8000c1e1500 */
[----:B------:R-:W0:Y:S04]  /*2c710*/  LDL R82, [R1+0x6a8] ;  /* 0x0006a80001527983 */ /* 0x000e280000100800 */
[----:B------:R-:W0:Y:S01]  /*2c720*/  LDL R83, [R1+0x6ac] ;  /* 0x0006ac0001537983 */ /* 0x000e220000100800 */
[----:B--2---:R-:W-:Y:S02]  /*2c730*/  PRMT R86, RZ, 0x7610, R86 ;  /* 0x00007610ff567816 */ /* 0x004fe40000000056 */
[----:B0-----:R-:W-:-:S04]  /*2c740*/  @!P5 LOP3.LUT R83, R83, R82, RZ, 0x3c, !PT ;  /* 0x000000525353d212 */ /* 0x001fc800078e3cff */
[----:B------:R-:W-:-:S04]  /*2c750*/  @!P5 LOP3.LUT R82, R83, R82, RZ, 0x3c, !PT ;  /* 0x000000525352d212 */ /* 0x000fc800078e3cff */
[----:B------:R-:W-:-:S05]  /*2c760*/  @!P5 LOP3.LUT R83, R83, R82, RZ, 0x3c, !PT ;  /* 0x000000525353d212 */ /* 0x000fca00078e3cff */
[----:B------:R0:W2:Y:S04]  /*2c770*/  @!P5 LDG.E.U16 R86, desc[UR24][R82.64] ;  /* 0x000000185256d981 */ /* 0x0000a8000c1e1500 */
[----:B------:R-:W2:Y:S01]  /*2c780*/  LDL R83, [R1+0x6c8] ;  /* 0x0006c80001537983 */ /* 0x000ea20000100800 */
[----:B0-----:R-:W-:-:S03]  /*2c790*/  @!P5 IMAD.MOV.U32 R82, RZ, RZ, R2 ;  /* 0x000000ffff52d224 */ /* 0x001fc600078e0002 */
[----:B------:R0:W-:Y:S04]  /*2c7a0*/  STS.U16 [R3+UR10+0x26400], R88 ;  /* 0x0264005803007988 */ /* 0x0001e8000800040a */
[----:B------:R1:W-:Y:S04]  /*2c7b0*/  STS.U16 [R3+UR10+0x26800], R90 ;  /* 0x0268005a03007988 */ /* 0x0003e8000800040a */
[----:B------:R1:W-:Y:S01]  /*2c7c0*/  STS.U16 [R3+UR10+0x26c00], R92 ;  /* 0x026c005c03007988 */ /* 0x0003e2000800040a */
[----:B0-----:R-:W-:-:S03]  /*2c7d0*/  PRMT R88, RZ, 0x7610, R88 ;  /* 0x00007610ff587816 */ /* 0x001fc60000000058 */
[----:B------:R0:W-:Y:S04]  /*2c7e0*/  STS.U16 [R3+UR10+0x27000], R94 ;  /* 0x0270005e03007988 */ /* 0x0001e8000800040a */
[----:B------:R0:W-:Y:S04]  /*2c7f0*/  STS.U16 [R3+UR10+0x27400], R96 ;  /* 0x0274006003007988 */ /* 0x0001e8000800040a */
[----:B------:R-:W3:Y:S04]  /*2c800*/  LDL R2, [R1+0x76c] ;  /* 0x00076c0001027983 */ /* 0x000ee80000100800 */
[----:B--2---:R2:W2:Y:S04]  /*2c810*/  @!P5 LDG.E.U16 R88, desc[UR24][R82.64] ;  /* 0x000000185258d981 */ /* 0x0044a8000c1e1500 */
[----:B------:R-:W2:Y:S04]  /*2c820*/  LDL R82, [R1+0x6e8] ;  /* 0x0006e80001527983 */ /* 0x000ea80000100800 */
[----:B------:R-:W2:Y:S01]  /*2c830*/  LDL R83, [R1+0x6ec] ;  /* 0x0006ec0001537983 */ /* 0x000ea20000100800 */
[----:B-1----:R-:W-:-:S02]  /*2c840*/  PRMT R90, RZ, 0x7610, R90 ;  /* 0x00007610ff5a7816 */ /* 0x002fc4000000005a */
[----:B--2---:R-:W-:-:S04]  /*2c850*/  @!P5 LOP3.LUT R83, R83, R82, RZ, 0x3c, !PT ;  /* 0x000000525353d212 */ /* 0x004fc800078e3cff */
[----:B------:R-:W-:-:S04]  /*2c860*/  @!P5 LOP3.LUT R82, R83, R82, RZ, 0x3c, !PT ;  /* 0x000000525352d212 */ /* 0x000fc800078e3cff */
[----:B------:R-:W-:-:S05]  /*2c870*/  @!P5 LOP3.LUT R83, R83, R82, RZ, 0x3c, !PT ;  /* 0x000000525353d212 */ /* 0x000fca00078e3cff */
[----:B------:R1:W2:Y:S04]  /*2c880*/  @!P5 LDG.E.U16 R90, desc[UR24][R82.64] ;  /* 0x00000018525ad981 */ /* 0x0002a8000c1e1500 */
[----:B------:R-:W1:Y:S04]  /*2c890*/  LDL R82, [R1+0x708] ;  /* 0x0007080001527983 */ /* 0x000e680000100800 */
[----:B------:R-:W1:Y:S01]  /*2c8a0*/  LDL R83, [R1+0x70c] ;  /* 0x00070c0001537983 */ /* 0x000e620000100800 */
[----:B------:R-:W-:Y:S02]  /*2c8b0*/  PRMT R92, RZ, 0x7610, R92 ;  /* 0x00007610ff5c7816 */ /* 0x000fe4000000005c */
[----:B-1----:R-:W-:-:S04]  /*2c8c0*/  @!P5 LOP3.LUT R83, R83, R82, RZ, 0x3c, !PT ;  /* 0x000000525353d212 */ /* 0x002fc800078e3cff */
[----:B------:R-:W-:-:S04]  /*2c8d0*/  @!P5 LOP3.LUT R82, R83, R82, RZ, 0x3c, !PT ;  /* 0x000000525352d212 */ /* 0x000fc800078e3cff */
[----:B------:R-:W-:-:S05]  /*2c8e0*/  @!P5 LOP3.LUT R83, R83, R82, RZ, 0x3c, !PT ;  /* 0x000000525353d212 */ /* 0x000fca00078e3cff */
[----:B------:R1:W2:Y:S04]  /*2c8f0*/  @!P5 LDG.E.U16 R92, desc[UR24][R82.64] ;  /* 0x00000018525cd981 */ /* 0x0002a8000c1e1500 */
[----:B------:R-:W1:Y:S04]  /*2c900*/  LDL R82, [R1+0x728] ;  /* 0x0007280001527983 */ /* 0x000e680000100800 */
[----:B------:R-:W1:Y:S01]  /*2c910*/  LDL R83, [R1+0x72c] ;  /* 0x00072c0001537983 */ /* 0x000e620000100800 */
[----:B0-----:R-:W-:Y:S02]  /*2c920*/  PRMT R94, RZ, 0x7610, R94 ;  /* 0x00007610ff5e7816 */ /* 0x001fe4000000005e */
[----:B-1----:R-:W-:-:S04]  /*2c930*/  @!P5 LOP3.LUT R83, R83, R82, RZ, 0x3c, !PT ;  /* 0x000000525353d212 */ /* 0x002fc800078e3cff */
        /* <DEDUP_REMOVED lines=10> */
[----:B------:R-:W2:Y:S01]  /*2c9e0*/  LDL R83, [R1+0x768] ;  /* 0x0007680001537983 */ /* 0x000ea20000100800 */
[----:B---3--:R-:W-:-:S03]  /*2c9f0*/  @!P5 IMAD.MOV.U32 R82, RZ, RZ, R2 ;  /* 0x000000ffff52d224 */ /* 0x008fc600078e0002 */
[----:B------:R0:W-:Y:S02]  /*2ca00*/  STS.U16 [R3+UR10+0x27800], R97 ;  /* 0x0278006103007988 */ /* 0x0001e4000800040a */
[----:B0-----:R-:W-:-:S06]  /*2ca10*/  PRMT R97, RZ, 0x7610, R97 ;  /* 0x00007610ff617816 */ /* 0x001fcc0000000061 */
[----:B--2---:R0:W2:Y:S04]  /*2ca20*/  @!P5 LDG.E.U16 R97, desc[UR24][R82.64] ;  /* 0x000000185261d981 */ /* 0x0040a8000c1e1500 */
[----:B------:R-:W0:Y:S04]  /*2ca30*/  LDL R82, [R1+0x788] ;  /* 0x0007880001527983 */ /* 0x000e280000100800 */
[----:B------:R-:W0:Y:S04]  /*2ca40*/  LDL R83, [R1+0x78c] ;  /* 0x00078c0001537983 */ /* 0x000e280000100800 */
[----:B------:R1:W-:Y:S02]  /*2ca50*/  STS.U16 [R3+UR10+0x27c00], R100 ;  /* 0x027c006403007988 */ /* 0x0003e4000800040a */
[----:B-1----:R-:W-:-:S02]  /*2ca60*/  PRMT R100, RZ, 0x7610, R100 ;  /* 0x00007610ff647816 */ /* 0x002fc40000000064 */
[----:B0-----:R-:W-:-:S04]  /*2ca70*/  @!P5 LOP3.LUT R83, R83, R82, RZ, 0x3c, !PT ;  /* 0x000000525353d212 */ /* 0x001fc800078e3cff */
[----:B------:R-:W-:-:S04]  /*2ca80*/  @!P5 LOP3.LUT R82, R83, R82, RZ, 0x3c, !PT ;  /* 0x000000525352d212 */ /* 0x000fc800078e3cff */
[----:B------:R-:W-:-:S05]  /*2ca90*/  @!P5 LOP3.LUT R83, R83, R82, RZ, 0x3c, !PT ;  /* 0x000000525353d212 */ /* 0x000fca00078e3cff */
[----:B------:R0:W3:Y:S04]  /*2caa0*/  @!P5 LDG.E.U16 R100, desc[UR24][R82.64] ;  /* 0x000000185264d981 */ /* 0x0000e8000c1e1500 */
[----:B------:R-:W0:Y:S04]  /*2cab0*/  LDL R82, [R1+0x7a8] ;  /* 0x0007a80001527983 */ /* 0x000e280000100800 */
[----:B------:R-:W0:Y:S01]  /*2cac0*/  LDL R83, [R1+0x7ac] ;  /* 0x0007ac0001537983 */ /* 0x000e220000100800 */
[----:B------:R-:W-:-:S03]  /*2cad0*/  LOP3.LUT R2, R3, 0x20, RZ, 0x3c, !PT ;  /* 0x0000002003027812 */ /* 0x000fc600078e3cff */
[----:B------:R-:W-:Y:S04]  /*2cae0*/  STS.U16 [R3+UR10+0x25800], R112 ;  /* 0x0258007003007988 */ /* 0x000fe8000800040a */
[----:B------:R1:W-:Y:S02]  /*2caf0*/  STS.U16 [R2+UR10+0x24100], R102 ;  /* 0x0241006602007988 */ /* 0x0003e4000800040a */
[----:B-1----:R-:W-:Y:S02]  /*2cb00*/  PRMT R102, RZ, 0x7610, R102 ;  /* 0x00007610ff667816 */ /* 0x002fe40000000066 */
[----:B0-----:R-:W-:-:S04]  /*2cb10*/  @!P5 LOP3.LUT R83, R83, R82, RZ, 0x3c, !PT ;  /* 0x000000525353d212 */ /* 0x001fc800078e3cff */
[----:B------:R-:W-:-:S04]  /*2cb20*/  @!P5 LOP3.LUT R82, R83, R82, RZ, 0x3c, !PT ;  /* 0x000000525352d212 */ /* 0x000fc800078e3cff */
[----:B------:R-:W-:-:S05]  /*2cb30*/  @!P5 LOP3.LUT R83, R83, R82, RZ, 0x3c, !PT ;  /* 0x000000525353d212 */ /* 0x000fca00078e3cff */
[----:B------:R0:W2:Y:S04]  /*2cb40*/  @!P5 LDG.E.U16 R102, desc[UR24][R82.64] ;  /* 0x000000185266d981 */ /* 0x0000a8000c1e1500 */
[----:B------:R-:W0:Y:S04]  /*2cb50*/  LDL R82, [R1+0x7c8] ;  /* 0x0007c80001527983 */ /* 0x000e280000100800 */
[----:B------:R-:W0:Y:S04]  /*2cb60*/  LDL R83, [R1+0x7cc] ;  /* 0x0007cc0001537983 */ /* 0x000e280000100800 */
[----:B------:R1:W-:Y:S02]  /*2cb70*/  STS.U16 [R2+UR10+0x24500], R104 ;  /* 0x0245006802007988 */ /* 0x0003e4000800040a */
[----:B-1----:R-:W-:-:S02]  /*2cb80*/  PRMT R104, RZ, 0x7610, R104 ;  /* 0x00007610ff687816 */ /* 0x002fc40000000068 */
        /* <DEDUP_REMOVED lines=117> */
[----:B------:R-:W0:Y:S01]  /*2d2e0*/  LDL R83, [R1+0x1b4] ;  /* 0x0001b40001537983 */ /* 0x000e220000100800 */
[----:B------:R-:W-:-:S05]  /*2d2f0*/  LOP3.LUT R2, R3, 0x40, RZ, 0x3c, !PT ;  /* 0x0000004003027812 */ /* 0x000fca00078e3cff */
        /* <DEDUP_REMOVED lines=18> */
[----:B------:R1:W-:Y:S04]  /*2d420*/  STS.U16 [R2+UR10+0x24e00], R81 ;  /* 0x024e005102007988 */ /* 0x0003e8000800040a */
[----:B------:R3:W-:Y:S04]  /*2d430*/  STS.U16 [R2+UR10+0x25200], R80 ;  /* 0x0252005002007988 */ /* 0x0007e8000800040a */
[----:B-1----:R-:W2:Y:S04]  /*2d440*/  LDL R81, [R1+0x620] ;  /* 0x0006200001517983 */ /* 0x002ea80000100800 */
[----:B---3--:R-:W2:Y:S01]  /*2d450*/  LDL R80, [R1+0x61c] ;  /* 0x00061c0001507983 */ /* 0x008ea20000100800 */
[----:B0-----:R-:W-:-:S04]  /*2d460*/  @!P5 LOP3.LUT R83, R83, R82, RZ, 0x3c, !PT ;  /* 0x000000525353d212 */ /* 0x001fc800078e3cff */
[----:B------:R-:W-:-:S04]  /*2d470*/  @!P5 LOP3.LUT R82, R83, R82, RZ, 0x3c, !PT ;  /* 0x000000525352d212 */ /* 0x000fc800078e3cff */
[----:B------:R-:W-:-:S05]  /*2d480*/  @!P5 LOP3.LUT R83, R83, R82, RZ, 0x3c, !PT ;  /* 0x000000525353d212 */ /* 0x000fca00078e3cff */
[----:B------:R0:W3:Y:S04]  /*2d490*/  @!P5 LDG.E.U16 R85, desc[UR24][R82.64] ;  /* 0x000000185255d981 */ /* 0x0000e8000c1e1500 */
[----:B------:R-:W0:Y:S04]  /*2d4a0*/  LDL R82, [R1+0x5f4] ;  /* 0x0005f40001527983 */ /* 0x000e280000100800 */
[----:B------:R-:W0:Y:S01]  /*2d4b0*/  LDL R83, [R1+0x5f8] ;  /* 0x0005f80001537983 */ /* 0x000e220000100800 */
[----:B------:R-:W-:Y:S02]  /*2d4c0*/  PRMT R112, RZ, 0x7610, R112 ;  /* 0x00007610ff707816 */ /* 0x000fe40000000070 */
[----:B--2---:R-:W-:-:S04]  /*2d4d0*/  @!P5 LOP3.LUT R81, R81, R80, RZ, 0x3c, !PT ;  /* 0x000000505151d212 */ /* 0x004fc800078e3cff */
[----:B------:R-:W-:-:S04]  /*2d4e0*/  @!P5 LOP3.LUT R80, R81, R80, RZ, 0x3c, !PT ;  /* 0x000000505150d212 */ /* 0x000fc800078e3cff */
[----:B------:R-:W-:Y:S02]  /*2d4f0*/  @!P5 LOP3.LUT R81, R81, R80, RZ, 0x3c, !PT ;  /* 0x000000505151d212 */ /* 0x000fe400078e3cff */
[----:B0-----:R-:W-:-:S04]  /*2d500*/  @!P5 LOP3.LUT R83, R83, R82, RZ, 0x3c, !PT ;  /* 0x000000525353d212 */ /* 0x001fc800078e3cff */
[----:B------:R-:W-:-:S04]  /*2d510*/  @!P5 LOP3.LUT R82, R83, R82, RZ, 0x3c, !PT ;  /* 0x000000525352d212 */ /* 0x000fc800078e3cff */
[----:B------:R-:W-:-:S05]  /*2d520*/  @!P5 LOP3.LUT R83, R83, R82, RZ, 0x3c, !PT ;  /* 0x000000525353d212 */ /* 0x000fca00078e3cff */
[----:B------:R0:W2:Y:S02]  /*2d530*/  @!P5 LDG.E.U16 R112, desc[UR24][R82.64] ;  /* 0x000000185270d981 */ /* 0x0000a4000c1e1500 */
[----:B0-----:R-:W-:-:S06]  /*2d540*/  PRMT R82, RZ, 0x7610, R82 ;  /* 0x00007610ff527816 */ /* 0x001fcc0000000052 */
        /* <DEDUP_REMOVED lines=50> */
[----:B------:R-:W-:Y:S01]  /*2d870*/  @!P5 LOP3.LUT R37, R37, R36, RZ, 0x3c, !PT ;  /* 0x000000242525d212 */ /* 0x000fe200078e3cff */
[----:B------:R1:W-:Y:S04]  /*2d880*/  STS.U16 [R2+UR10+0x27200], R35 ;  /* 0x0272002302007988 */ /* 0x0003e8000800040a */
[----:B------:R2:W-:Y:S04]  /*2d890*/  STS.U16 [R2+UR10+0x27600], R34 ;  /* 0x0276002202007988 */ /* 0x0005e8000800040a */
[----:B-1----:R-:W3:Y:S04]  /*2d8a0*/  LDL R35, [R1+0x754] ;  /* 0x0007540001237983 */ /* 0x002ee80000100800 */
[----:B--2---:R-:W3:Y:S01]  /*2d8b0*/  LDL R34, [R1+0x750] ;  /* 0x0007500001227983 */ /* 0x004ee20000100800 */
[----:B0-----:R-:W-:-:S04]  /*2d8c0*/  @!P5 LOP3.LUT R73, R73, R72, RZ, 0x3c, !PT ;  /* 0x000000484949d212 */ /* 0x001fc800078e3cff */
[----:B------:R-:W-:-:S04]  /*2d8d0*/  @!P5 LOP3.LUT R72, R73, R72, RZ, 0x3c, !PT ;  /* 0x000000484948d212 */ /* 0x000fc800078e3cff */
[----:B------:R-:W-:-:S05]  /*2d8e0*/  @!P5 LOP3.LUT R73, R73, R72, RZ, 0x3c, !PT ;  /* 0x000000484949d212 */ /* 0x000fca00078e3cff */
[----:B------:R0:W2:Y:S02]  /*2d8f0*/  @!P5 LDG.E.U16 R81, desc[UR24][R72.64] ;  /* 0x000000184851d981 */ /* 0x0000a4000c1e1500 */
[----:B0-----:R-:W-:-:S06]  /*2d900*/  PRMT R72, RZ, 0x7610, R72 ;  /* 0x00007610ff487816 */ /* 0x001fcc0000000048 */
[----:B------:R0:W2:Y:S04]  /*2d910*/  @!P5 LDG.E.U16 R72, desc[UR24][R36.64] ;  /* 0x000000182448d981 */ /* 0x0000a8000c1e1500 */
[----:B------:R-:W0:Y:S04]  /*2d920*/  LDL R36, [R1+0x730] ;  /* 0x0007300001247983 */ /* 0x000e280000100800 */
[----:B------:R-:W0:Y:S01]  /*2d930*/  LDL R37, [R1+0x734] ;  /* 0x0007340001257983 */ /* 0x000e220000100800 */
[----:B------:R-:W-:Y:S02]  /*2d940*/  PRMT R73, RZ, 0x7610, R73 ;  /* 0x00007610ff497816 */ /* 0x000fe40000000049 */
[----:B---3--:R-:W-:-:S04]  /*2d950*/  @!P5 LOP3.LUT R35, R35, R34, RZ, 0x3c, !PT ;  /* 0x000000222323d212 */ /* 0x008fc800078e3cff */
[----:B------:R-:W-:-:S04]  /*2d960*/  @!P5 LOP3.LUT R34, R35, R34, RZ, 0x3c, !PT ;  /* 0x000000222322d212 */ /* 0x000fc800078e3cff */
[----:B------:R-:W-:Y:S01]  /*2d970*/  @!P5 LOP3.LUT R35, R35, R34, RZ, 0x3c, !PT ;  /* 0x000000222323d212 */ /* 0x000fe200078e3cff */
[----:B------:R1:W-:Y:S04]  /*2d980*/  STS.U16 [R2+UR10+0x27a00], R33 ;  /* 0x027a002102007988 */ /* 0x0003e8000800040a */
[----:B------:R3:W-:Y:S04]  /*2d990*/  STS.U16 [R2+UR10+0x27e00], R32 ;  /* 0x027e002002007988 */ /* 0x0007e8000800040a */
[----:B-1----:R-:W2:Y:S04]  /*2d9a0*/  LDL R33, [R1+0x794] ;  /* 0x0007940001217983 */ /* 0x002ea80000100800 */
[----:B---3--:R-:W2:Y:S01]  /*2d9b0*/  LDL R32, [R1+0x790] ;  /* 0x0007900001207983 */ /* 0x008ea20000100800 */
[----:B0-----:R-:W-:-:S04]  /*2d9c0*/  @!P5 LOP3.LUT R37, R37, R36, RZ, 0x3c, !PT ;  /* 0x000000242525d212 */ /* 0x001fc800078e3cff */
[----:B------:R-:W-:-:S04]  /*2d9d0*/  @!P5 LOP3.LUT R36, R37, R36, RZ, 0x3c, !PT ;  /* 0x000000242524d212 */ /* 0x000fc800078e3cff */
[----:B------:R-:W-:-:S05]  /*2d9e0*/  @!P5 LOP3.LUT R37, R37, R36, RZ, 0x3c, !PT ;  /* 0x000000242525d212 */ /* 0x000fca00078e3cff */
[----:B------:R0:W3:Y:S02]  /*2d9f0*/  @!P5 LDG.E.U16 R73, desc[UR24][R36.64] ;  /* 0x000000182449d981 */ /* 0x0000e4000c1e1500 */
[----:B0-----:R-:W-:-:S06]  /*2da00*/  PRMT R36, RZ, 0x7610, R36 ;  /* 0x00007610ff247816 */ /* 0x001fcc0000000024 */
[----:B------:R0:W3:Y:S04]  /*2da10*/  @!P5 LDG.E.U16 R36, desc[UR24][R34.64] ;  /* 0x000000182224d981 */ /* 0x0000e8000c1e1500 */
[----:B------:R-:W0:Y:S04]  /*2da20*/  LDL R34, [R1+0x770] ;  /* 0x0007700001227983 */ /* 0x000e280000100800 */
[----:B------:R-:W0:Y:S01]  /*2da30*/  LDL R35, [R1+0x774] ;  /* 0x0007740001237983 */ /* 0x000e220000100800 */
[----:B------:R-:W-:Y:S02]  /*2da40*/  PRMT R37, RZ, 0x7610, R37 ;  /* 0x00007610ff257816 */ /* 0x000fe40000000025 */
[----:B--2---:R-:W-:-:S04]  /*2da50*/  @!P5 LOP3.LUT R33, R33, R32, RZ, 0x3c, !PT ;  /* 0x000000202121d212 */ /* 0x004fc800078e3cff */
[----:B------:R-:W-:-:S04]  /*2da60*/  @!P5 LOP3.LUT R32, R33, R32, RZ, 0x3c, !PT ;  /* 0x000000202120d212 */ /* 0x000fc800078e3cff */
[----:B------:R-:W-:Y:S02]  /*2da70*/  @!P5 LOP3.LUT R33, R33, R32, RZ, 0x3c, !PT ;  /* 0x000000202121d212 */ /* 0x000fe400078e3cff */
[----:B------:R-:W-:-:S05]  /*2da80*/  LOP3.LUT R2, R3, 0x60, RZ, 0x3c, !PT ;  /* 0x0000006003027812 */ /* 0x000fca00078e3cff */
        /* <DEDUP_REMOVED lines=144> */
[----:B----4-:R1:W-:Y:S04]  /*2e390*/  STS.U16 [R4+UR10+0x10800], R13 ;  /* 0x0108000d04007988 */ /* 0x0103e8000800040a */
[----:B------:R3:W-:Y:S04]  /*2e3a0*/  STS.U16 [R4+UR10+0x10c00], R12 ;  /* 0x010c000c04007988 */ /* 0x0007e8000800040a */
[----:B-1----:R-:W4:Y:S04]  /*2e3b0*/  LDL R13, [R1+0x600] ;  /* 0x00060000010d7983 */ /* 0x002f280000100800 */
[----:B---3--:R-:W4:Y:S01]  /*2e3c0*/  LDL R12, [R1+0x5fc] ;  /* 0x0005fc00010c7983 */ /* 0x008f220000100800 */
[----:B0-----:R-:W-:-:S04]  /*2e3d0*/  @!P5 LOP3.LUT R17, R17, R16, RZ, 0x3c, !PT ;  /* 0x000000101111d212 */ /* 0x001fc800078e3cff */
[----:B------:R-:W-:-:S04]  /*2e3e0*/  @!P5 LOP3.LUT R16, R17, R16, RZ, 0x3c, !PT ;  /* 0x000000101110d212 */ /* 0x000fc800078e3cff */
[----:B------:R-:W-:-:S05]  /*2e3f0*/  @!P5 LOP3.LUT R17, R17, R16, RZ, 0x3c, !PT ;  /* 0x000000101111d212 */ /* 0x000fca00078e3cff */
[----:B------:R0:W3:Y:S02]  /*2e400*/  @!P5 LDG.E.U16 R19, desc[UR24][R16.64] ;  /* 0x000000181013d981 */ /* 0x0000e4000c1e1500 */
[----:B0-----:R-:W-:-:S06]  /*2e410*/  PRMT R16, RZ, 0x7610, R16 ;  /* 0x00007610ff107816 */ /* 0x001fcc0000000010 */
[----:B------:R0:W2:Y:S04]  /*2e420*/  @!P5 LDG.E.U16 R16, desc[UR24][R14.64] ;  /* 0x000000180e10d981 */ /* 0x0000a8000c1e1500 */
[----:B------:R-:W0:Y:S04]  /*2e430*/  LDL R14, [R1+0x5d4] ;  /* 0x0005d400010e7983 */ /* 0x000e280000100800 */
[----:B------:R-:W0:Y:S01]  /*2e440*/  LDL R15, [R1+0x5d8] ;  /* 0x0005d800010f7983 */ /* 0x000e220000100800 */
[----:B------:R-:W-:Y:S02]  /*2e450*/  PRMT R17, RZ, 0x7610, R17 ;  /* 0x00007610ff117816 */ /* 0x000fe40000000011 */
[----:B----4-:R-:W-:-:S04]  /*2e460*/  @!P5 LOP3.LUT R13, R13, R12, RZ, 0x3c, !PT ;  /* 0x0000000c0d0dd212 */ /* 0x010fc800078e3cff */
[----:B------:R-:W-:-:S04]  /*2e470*/  @!P5 LOP3.LUT R12, R13, R12, RZ, 0x3c, !PT ;  /* 0x0000000c0d0cd212 */ /* 0x000fc800078e3cff */
[----:B------:R-:W-:Y:S01]  /*2e480*/  @!P5 LOP3.LUT R13, R13, R12, RZ, 0x3c, !PT ;  /* 0x0000000c0d0dd212 */ /* 0x000fe200078e3cff */
[----:B------:R1:W-:Y:S04]  /*2e490*/  STS.U16 [R4+UR10+0x11000], R11 ;  /* 0x0110000b04007988 */ /* 0x0003e8000800040a */
[----:B------:R4:W-:Y:S04]  /*2e4a0*/  STS.U16 [R4+UR10+0x11400], R10 ;  /* 0x0114000a04007988 */ /* 0x0009e8000800040a */
[----:B-1----:R-:W2:Y:S04]  /*2e4b0*/  LDL R11, [R1+0x650] ;  /* 0x00065000010b7983 */ /* 0x002ea80000100800 */
[----:B----4-:R-:W2:Y:S01]  /*2e4c0*/  LDL R10, [R1+0x64c] ;  /* 0x00064c00010a7983 */ /* 0x010ea20000100800 */
[----:B0-----:R-:W-:-:S04]  /*2e4d0*/  @!P5 LOP3.LUT R15, R15, R14, RZ, 0x3c, !PT ;  /* 0x0000000e0f0fd212 */ /* 0x001fc800078e3cff */
[----:B------:R-:W-:-:S04]  /*2e4e0*/  @!P5 LOP3.LUT R14, R15, R14, RZ, 0x3c, !PT ;  /* 0x0000000e0f0ed212 */ /* 0x000fc800078e3cff */
[----:B------:R-:W-:-:S05]  /*2e4f0*/  @!P5 LOP3.LUT R15, R15, R14, RZ, 0x3c, !PT ;  /* 0x0000000e0f0fd212 */ /* 0x000fca00078e3cff */
[----:B------:R0:W4:Y:S02]  /*2e500*/  @!P5 LDG.E.U16 R17, desc[UR24][R14.64] ;  /* 0x000000180e11d981 */ /* 0x000124000c1e1500 */
        /* <DEDUP_REMOVED lines=12> */
[----:B0-----:R-:W-:Y:S02]  /*2e5d0*/  PRMT R12, RZ, 0x7610, R12 ;  /* 0x00007610ff0c7816 */ /* 0x001fe4000000000c */
[----:B------:R-:W2:Y:S04]  /*2e5e0*/  LDL R13, [R1+0x674] ;  /* 0x00067400010d7983 */ /* 0x000ea80000100800 */
[----:B------:R2:W3:Y:S04]  /*2e5f0*/  @!P5 LDG.E.U16 R12, desc[UR24][R10.64] ;  /* 0x000000180a0cd981 */ /* 0x0004e8000c1e1500 */
[----:B------:R-:W3:Y:S04]  /*2e600*/  LDL R11, [R1+0x2b4] ;  /* 0x0002b400010b7983 */ /* 0x000ee80000100800 */
[----:B------:R0:W-:Y:S02]  /*2e610*/  STS.U16 [R4+UR10+0x11800], R9 ;  /* 0x0118000904007988 */ /* 0x0001e4000800040a */
[----:B0-----:R-:W-:-:S02]  /*2e620*/  PRMT R9, RZ, 0x7610, R9 ;  /* 0x00007610ff097816 */ /* 0x001fc40000000009 */
        /* <DEDUP_REMOVED lines=24> */
[----:B------:R1:W-:Y:S01]  /*2e7b0*/  STS.U16 [R4+UR10+0x17c00], R70 ;  /* 0x017c004604007988 */ /* 0x0003e2000800040a */
[----:B--2---:R-:W-:Y:S01]  /*2e7c0*/  @!P5 IMAD.MOV.U32 R10, RZ, RZ, R13 ;  /* 0x000000ffff0ad224 */ /* 0x004fe200078e000d */
[----:B0-----:R-:W-:-:S02]  /*2e7d0*/  LOP3.LUT R133, R4, 0x40, RZ, 0x3c, !PT ;  /* 0x0000004004857812 */ /* 0x001fc400078e3cff */
[----:B-1----:R-:W2:Y:S04]  /*2e7e0*/  LDL R70, [R1+0x40c] ;  /* 0x00040c0001467983 */ /* 0x002ea80000100800 */
[----:B------:R-:W2:Y:S04]  /*2e7f0*/  LDL R71, [R1+0x41c] ;  /* 0x00041c0001477983 */ /* 0x000ea80000100800 */
[----:B------:R-:W2:Y:S04]  /*2e800*/  LDL R138, [R1+0x478] ;  /* 0x00047800018a7983 */ /* 0x000ea80000100800 */
[----:B------:R-:W2:Y:S04]  /*2e810*/  LDL R137, [R1+0x47c] ;  /* 0x00047c0001897983 */ /* 0x000ea80000100800 */
[----:B---3--:R0:W3:Y:S04]  /*2e820*/  @!P5 LDG.E.U16 R9, desc[UR24][R10.64] ;  /* 0x000000180a09d981 */ /* 0x0080e8000c1e1500 */
[----:B------:R-:W2:Y:S04]  /*2e830*/  LDL R136, [R1+0x480] ;  /* 0x0004800001887983 */ /* 0x000ea80000100800 */
[----:B------:R-:W2:Y:S01]  /*2e840*/  LDL R135, [R1+0x484] ;  /* 0x0004840001877983 */ /* 0x000ea20000100800 */
[----:B0-----:R-:W-:-:S02]  /*2e850*/  LOP3.LUT R11, R4, 0x10, RZ, 0x3c, !PT ;  /* 0x00000010040b7812 */ /* 0x001fc400078e3cff */
[C---:B------:R-:W-:Y:S01]  /*2e860*/  LOP3.LUT R13, R4.reuse, 0x20, RZ, 0x3c, !PT ;  /* 0x00000020040d7812 */ /* 0x040fe200078e3cff */
[----:B------:R-:W2:Y:S04]  /*2e870*/  LDL R10, [R1+0x1c4] ;  /* 0x0001c400010a7983 */ /* 0x000ea80000100800 */
        /* <DEDUP_REMOVED lines=64> */
[----:B0-----:R-:W2:Y:S04]  /*2ec80*/  LDL R11, [R1+0x1c0] ;  /* 0x0001c000010b7983 */ /* 0x001ea80000100800 */
[----:B------:R-:W3:Y:S01]  /*2ec90*/  LDL R42, [R1+0x1c8] ;  /* 0x0001c800012a7983 */ /* 0x000ee20000100800 */
[----:B-1----:R-:W-:-:S03]  /*2eca0*/  LOP3.LUT R13, R4, 0x30, RZ, 0x3c, !PT ;  /* 0x00000030040d7812 */ /* 0x002fc600078e3cff */
[----:B------:R-:W3:Y:S04]  /*2ecb0*/  LDL R41, [R1+0x1cc] ;  /* 0x0001cc0001297983 */ /* 0x000ee80000100800 */
        /* <DEDUP_REMOVED lines=23> */
[----:B------:R-:W3:Y:S04]  /*2ee30*/  LDL R40, [R1+0x1d0] ;  /* 0x0001d00001287983 */ /* 0x000ee80000100800 */
[----:B------:R-:W3:Y:S04]  /*2ee40*/  LDL R39, [R1+0x1d4] ;  /* 0x0001d40001277983 */ /* 0x000ee80000100800 */
[----:B------:R-:W-:Y:S04]  /*2ee50*/  STS.U16 [R13+UR10+0x15d80], R26 ;  /* 0x015d801a0d007988 */ /* 0x000fe8000800040a */
[----:B------:R-:W-:Y:S04]  /*2ee60*/  STS.U16 [R13+UR10+0x16180], R27 ;  /* 0x0161801b0d007988 */ /* 0x000fe8000800040a */
[----:B------:R-:W-:Y:S04]  /*2ee70*/  STS.U16 [R13+UR10+0x16580], R24 ;  /* 0x016580180d007988 */ /* 0x000fe8000800040a */
[----:B------:R-:W-:Y:S04]  /*2ee80*/  STS.U16 [R13+UR10+0x16980], R25 ;  /* 0x016980190d007988 */ /* 0x000fe8000800040a */
[----:B------:R1:W-:Y:S04]  /*2ee90*/  STS.U16 [R13+UR10+0x16d80], R22 ;  /* 0x016d80160d007988 */ /* 0x0003e8000800040a */
[----:B------:R4:W-:Y:S04]  /*2eea0*/  STS.U16 [R13+UR10+0x17180], R23 ;  /* 0x017180170d007988 */ /* 0x0009e8000800040a */
[----:B0-----:R-:W3:Y:S04]  /*2eeb0*/  LDL R29, [R1+0x228] ;  /* 0x00022800011d7983 */ /* 0x001ee80000100800 */
[----:B-1----:R-:W3:Y:S04]  /*2eec0*/  LDL R22, [R1+0x224] ;  /* 0x0002240001167983 */ /* 0x002ee80000100800 */
[----:B----4-:R-:W4:Y:S04]  /*2eed0*/  LDL R23, [R1+0x200] ;  /* 0x0002000001177983 */ /* 0x010f280000100800 */
[----:B------:R-:W4:Y:S01]  /*2eee0*/  LDL R28, [R1+0x22c] ;  /* 0x00022c00011c7983 */ /* 0x000f220000100800 */
[----:B------:R-:W-:-:S03]  /*2eef0*/  PRMT R96, RZ, 0x7610, R96 ;  /* 0x00007610ff607816 */ /* 0x000fc60000000060 */
[----:B------:R-:W4:Y:S04]  /*2ef00*/  LDL R25, [R1+0x230] ;  /* 0x0002300001197983 */ /* 0x000f280000100800 */
[----:B------:R-:W4:Y:S01]  /*2ef10*/  LDL R24, [R1+0x234] ;  /* 0x0002340001187983 */ /* 0x000f220000100800 */
[----:B------:R-:W-:-:S03]  /*2ef20*/  PRMT R94, RZ, 0x7610, R94 ;  /* 0x00007610ff5e7816 */ /* 0x000fc6000000005e */
[----:B------:R-:W4:Y:S04]  /*2ef30*/  LDL R27, [R1+0x254] ;  /* 0x00025400011b7983 */ /* 0x000f280000100800 */
[----:B------:R-:W4:Y:S01]  /*2ef40*/  LDL R26, [R1+0x258] ;  /* 0x00025800011a7983 */ /* 0x000f220000100800 */
[----:B------:R-:W-:-:S03]  /*2ef50*/  PRMT R92, RZ, 0x7610, R92 ;  /* 0x00007610ff5c7816 */ /* 0x000fc6000000005c */
        /* <DEDUP_REMOVED lines=8> */
[----:B------:R1:W-:Y:S04]  /*2efe0*/  STS.U16 [R133+UR10+0x11600], R12 ;  /* 0x0116000c85007988 */ /* 0x0003e8000800040a */
[----:B0-----:R-:W4:Y:S04]  /*2eff0*/  LDL R13, [R1+0x25c] ;  /* 0x00025c00010d7983 */ /* 0x001f280000100800 */
[----:B------:R-:W4:Y:S04]  /*2f000*/  LDL R21, [R1+0x264] ;  /* 0x0002640001157983 */ /* 0x000f280000100800 */
[----:B-1----:R-:W4:Y:S04]  /*2f010*/  LDL R12, [R1+0x260] ;  /* 0x00026000010c7983 */ /* 0x002f280000100800 */
[----:B------:R-:W4:Y:S04]  /*2f020*/  LDL R20, [R1+0x268] ;  /* 0x0002680001147983 */ /* 0x000f280000100800 */
[----:B------:R-:W4:Y:S04]  /*2f030*/  LDL R15, [R1+0x26c] ;  /* 0x00026c00010f7983 */ /* 0x000f280000100800 */
[----:B------:R-:W4:Y:S01]  /*2f040*/  LDL R14, [R1+0x270] ;  /* 0x00027000010e7983 */ /* 0x000f220000100800 */
[----:B------:R-:W-:-:S02]  /*2f050*/  PRMT R90, RZ, 0x7610, R90 ;  /* 0x00007610ff5a7816 */ /* 0x000fc4000000005a */
[----:B------:R-:W-:Y:S01]  /*2f060*/  PRMT R88, RZ, 0x7610, R88 ;  /* 0x00007610ff587816 */ /* 0x000fe20000000058 */
[----:B------:R-:W4:Y:S01]  /*2f070*/  LDL R17, [R1+0x27c] ;  /* 0x00027c0001117983 */ /* 0x000f220000100800 */
[----:B------:R-:W-:-:S03]  /*2f080*/  PRMT R86, RZ, 0x7610, R86 ;  /* 0x00007610ff567816 */ /* 0x000fc60000000056 */
[----:B------:R-:W4:Y:S01]  /*2f090*/  LDL R16, [R1+0x280] ;  /* 0x0002800001107983 */ /* 0x000f220000100800 */
[----:B------:R-:W-:-:S03]  /*2f0a0*/  PRMT R84, RZ, 0x7610, R84 ;  /* 0x00007610ff547816 */ /* 0x000fc60000000054 */
[----:B------:R-:W4:Y:S04]  /*2f0b0*/  LDL R19, [R1+0x28c] ;  /* 0x00028c0001137983 */ /* 0x000f280000100800 */
        /* <DEDUP_REMOVED lines=15> */
[----:B--2---:R3:W2:Y:S04]  /*2f1b0*/  @!P5 LDG.E.U16 R96, desc[UR24][R10.64] ;  /* 0x000000180a60d981 */ /* 0x0046a8000c1e1500 */
[----:B------:R-:W2:Y:S04]  /*2f1c0*/  LDL R49, [R1+0x348] ;  /* 0x0003480001317983 */ /* 0x000ea80000100800 */
[----:B------:R-:W2:Y:S01]  /*2f1d0*/  LDL R48, [R1+0x34c] ;  /* 0x00034c0001307983 */ /* 0x000ea20000100800 */
[----:B---3--:R-:W-:-:S02]  /*2f1e0*/  @!P5 IMAD.MOV.U32 R10, RZ, RZ, R41 ;  /* 0x000000ffff0ad224 */ /* 0x008fc400078e0029 */
[----:B------:R-:W-:Y:S01]  /*2f1f0*/  @!P5 IMAD.MOV.U32 R11, RZ, RZ, R42 ;  /* 0x000000ffff0bd224 */ /* 0x000fe200078e002a */
[----:B------:R0:W-:Y:S04]  /*2f200*/  STS.U16 [R133+UR10+0x11a00], R9 ;  /* 0x011a000985007988 */ /* 0x0001e8000800040a */
[----:B------:R1:W3:Y:S04]  /*2f210*/  @!P5 LDG.E.U16 R94, desc[UR24][R10.64] ;  /* 0x000000180a5ed981 */ /* 0x0002e8000c1e1500 */
[----:B------:R-:W2:Y:S04]  /*2f220*/  LDL R41, [R1+0x308] ;  /* 0x0003080001297983 */ /* 0x000ea80000100800 */
        /* <DEDUP_REMOVED lines=19> */
[----:B------:R-:W2:Y:S01]  /*2f360*/  LDL R67, [R1+0x3e8] ;  /* 0x0003e80001437983 */ /* 0x000ea20000100800 */
[----:B-1----:R-:W-:Y:S01]  /*2f370*/  @!P5 IMAD.MOV.U32 R11, RZ, RZ, R40 ;  /* 0x000000ffff0bd224 */ /* 0x002fe200078e0028 */
[----:B0-----:R-:W-:-:S02]  /*2f380*/  PRMT R9, RZ, 0x7610, R9 ;  /* 0x00007610ff097816 */ /* 0x001fc40000000009 */
[----:B------:R-:W2:Y:S01]  /*2f390*/  LDL R40, [R1+0x30c] ;  /* 0x00030c0001287983 */ /* 0x000ea20000100800 */
[----:B------:R-:W-:-:S03]  /*2f3a0*/  @!P5 IMAD.MOV.U32 R10, RZ, RZ, R39 ;  /* 0x000000ffff0ad224 */ /* 0x000fc600078e0027 */
[----:B------:R-:W2:Y:S04]  /*2f3b0*/  LDL R39, [R1+0x2f8] ;  /* 0x0002f80001277983 */ /* 0x000ea80000100800 */
[----:B------:R0:W2:Y:S04]  /*2f3c0*/  @!P5 LDG.E.U16 R92, desc[UR24][R10.64] ;  /* 0x000000180a5cd981 */ /* 0x0000a8000c1e1500 */
[----:B------:R-:W2:Y:S04]  /*2f3d0*/  LDL R69, [R1+0x3f8] ;  /* 0x0003f80001457983 */ /* 0x000ea80000100800 */
[----:B------:R-:W2:Y:S04]  /*2f3e0*/  LDL R75, [R1+0x408] ;  /* 0x00040800014b7983 */ /* 0x000ea80000100800 */
[----:B------:R-:W2:Y:S04]  /*2f3f0*/  LDL R74, [R1+0x418] ;  /* 0x00041800014a7983 */ /* 0x000ea80000100800 */
[----:B------:R-:W2:Y:S04]  /*2f400*/  LDL R73, [R1+0x428] ;  /* 0x0004280001497983 */ /* 0x000ea80000100800 */
[----:B------:R-:W2:Y:S04]  /*2f410*/  LDL R72, [R1+0x42c] ;  /* 0x00042c0001487983 */ /* 0x000ea80000100800 */
[----:B------:R-:W2:Y:S01]  /*2f420*/  LDL R77, [R1+0x438] ;  /* 0x00043800014d7983 */ /* 0x000ea20000100800 */
[----:B0-----:R-:W-:-:S03]  /*2f430*/  @!P5 IMAD.MOV.U32 R10, RZ, RZ, R22 ;  /* 0x000000ffff0ad224 */ /* 0x001fc600078e0016 */
[----:B------:R-:W2:Y:S01]  /*2f440*/  LDL R22, [R1+0x278] ;  /* 0x0002780001167983 */ /* 0x000ea20000100800 */
[----:B----4-:R-:W-:-:S03]  /*2f450*/  @!P5 IMAD.MOV.U32 R11, RZ, RZ, R23 ;  /* 0x000000ffff0bd224 */ /* 0x010fc600078e0017 */
[----:B------:R-:W4:Y:S04]  /*2f460*/  LDL R23, [R1+0x274] ;  /* 0x0002740001177983 */ /* 0x000f280000100800 */
[----:B------:R0:W3:Y:S04]  /*2f470*/  @!P5 LDG.E.U16 R90, desc[UR24][R10.64] ;  /* 0x000000180a5ad981 */ /* 0x0000e8000c1e1500 */
[----:B------:R-:W3:Y:S04]  /*2f480*/  LDL R76, [R1+0x43c] ;  /* 0x00043c00014c7983 */ /* 0x000ee80000100800 */
[----:B------:R-:W3:Y:S01]  /*2f490*/  LDL R79, [R1+0x458] ;  /* 0x00045800014f7983 */ /* 0x000ee20000100800 */
[----:B0-----:R-:W-:-:S02]  /*2f4a0*/  @!P5 IMAD.MOV.U32 R10, RZ, RZ, R28 ;  /* 0x000000ffff0ad224 */ /* 0x001fc400078e001c */
[----:B------:R-:W-:Y:S01]  /*2f4b0*/  @!P5 IMAD.MOV.U32 R11, RZ, RZ, R29 ;  /* 0x000000ffff0bd224 */ /* 0x000fe200078e001d */
[----:B------:R-:W3:Y:S04]  /*2f4c0*/  LDL R28, [R1+0x2a8] ;  /* 0x0002a800011c7983 */ /* 0x000ee80000100800 */
[----:B------:R0:W3:Y:S04]  /*2f4d0*/  @!P5 LDG.E.U16 R88, desc[UR24][R10.64] ;  /* 0x000000180a58d981 */ /* 0x0000e8000c1e1500 */
[----:B------:R-:W3:Y:S04]  /*2f4e0*/  LDL R29, [R1+0x2a4] ;  /* 0x0002a400011d7983 */ /* 0x000ee80000100800 */
[----:B------:R-:W3:Y:S01]  /*2f4f0*/  LDL R78, [R1+0x45c] ;  /* 0x00045c00014e7983 */ /* 0x000ee20000100800 */
[----:B0-----:R-:W-:-:S02]  /*2f500*/  @!P5 IMAD.MOV.U32 R10, RZ, RZ, R24 ;  /* 0x000000ffff0ad224 */ /* 0x001fc400078e0018 */
[----:B------:R-:W-:Y:S01]  /*2f510*/  @!P5 IMAD.MOV.U32 R11, RZ, RZ, R25 ;  /* 0x000000ffff0bd224 */ /* 0x000fe200078e0019 */
[----:B------:R-:W3:Y:S04]  /*2f520*/  LDL R24, [R1+0x288] ;  /* 0x0002880001187983 */ /* 0x000ee80000100800 */
        /* <DEDUP_REMOVED lines=9> */
[----:B------:R1:W3:Y:S04]  /*2f5c0*/  @!P5 LDG.E.U16 R9, desc[UR24][R12.64] ;  /* 0x000000180c09d981 */ /* 0x0002e8000c1e1500 */
[----:B------:R-:W3:Y:S01]  /*2f5d0*/  LDL R83, [R1+0x468] ;  /* 0x0004680001537983 */ /* 0x000ee20000100800 */
[----:B0-----:R-:W-:-:S03]  /*2f5e0*/  PRMT R11, RZ, 0x7610, R11 ;  /* 0x00007610ff0b7816 */ /* 0x001fc6000000000b */
[----:B------:R-:W3:Y:S01]  /*2f5f0*/  LDL R82, [R1+0x46c] ;  /* 0x00046c0001527983 */ /* 0x000ee20000100800 */
[----:B-1----:R-:W-:Y:S02]  /*2f600*/  @!P5 IMAD.MOV.U32 R12, RZ, RZ, R20 ;  /* 0x000000ffff0cd224 */ /* 0x002fe400078e0014 */
[----:B------:R-:W-:Y:S01]  /*2f610*/  @!P5 IMAD.MOV.U32 R13, RZ, RZ, R21 ;  /* 0x000000ffff0dd224 */ /* 0x000fe200078e0015 */
[----:B------:R2:W3:Y:S04]  /*2f620*/  @!P5 LDG.E.U16 R11, desc[UR24][R14.64] ;  /* 0x000000180e0bd981 */ /* 0x0004e8000c1e1500 */
[----:B------:R-:W3:Y:S04]  /*2f630*/  LDL R21, [R1+0x29c] ;  /* 0x00029c0001157983 */ /* 0x000ee80000100800 */
[----:B------:R-:W3:Y:S04]  /*2f640*/  LDL R20, [R1+0x2a0] ;  /* 0x0002a00001147983 */ /* 0x000ee80000100800 */
[----:B------:R-:W3:Y:S04]  /*2f650*/  LDL R134, [R1+0x490] ;  /* 0x0004900001867983 */ /* 0x000ee80000100800 */
[----:B------:R-:W3:Y:S04]  /*2f660*/  LDL R132, [R1+0x494] ;  /* 0x0004940001847983 */ /* 0x000ee80000100800 */
[----:B------:R-:W3:Y:S01]  /*2f670*/  LDL R139, [R1+0x4bc] ;  /* 0x0004bc00018b7983 */ /* 0x000ee20000100800 */
[----:B--2---:R-:W-:-:S03]  /*2f680*/  @!P5 IMAD.MOV.U32 R14, RZ, RZ, R22 ;  /* 0x000000ffff0ed224 */ /* 0x004fc600078e0016 */
[----:B------:R-:W2:Y:S01]  /*2f690*/  LDL R22, [R1+0x2b0] ;  /* 0x0002b00001167983 */ /* 0x000ea20000100800 */
[----:B----4-:R-:W-:-:S03]  /*2f6a0*/  @!P5 IMAD.MOV.U32 R15, RZ, RZ, R23 ;  /* 0x000000ffff0fd224 */ /* 0x010fc600078e0017 */
[----:B------:R-:W2:Y:S01]  /*2f6b0*/  LDL R23, [R1+0x2ac] ;  /* 0x0002ac0001177983 */ /* 0x000ea20000100800 */
[----:B------:R-:W-:-:S06]  /*2f6c0*/  PRMT R10, RZ, 0x7610, R10 ;  /* 0x00007610ff0a7816 */ /* 0x000fcc000000000a */
[----:B------:R0:W4:Y:S02]  /*2f6d0*/  @!P5 LDG.E.U16 R10, desc[UR24][R12.64] ;  /* 0x000000180c0ad981 */ /* 0x000124000c1e1500 */
[----:B0-----:R-:W-:Y:S02]  /*2f6e0*/  PRMT R12, RZ, 0x7610, R12 ;  /* 0x00007610ff0c7816 */ /* 0x001fe4000000000c */
[----:B------:R-:W-:-:S04]  /*2f6f0*/  PRMT R13, RZ, 0x7610, R13 ;  /* 0x00007610ff0d7816 */ /* 0x000fc8000000000d */
[----:B------:R0:W4:Y:S04]  /*2f700*/  @!P5 LDG.E.U16 R12, desc[UR24][R14.64] ;  /* 0x000000180e0cd981 */ /* 0x000128000c1e1500 */
[----:B------:R3:W4:Y:S01]  /*2f710*/  @!P5 LDG.E.U16 R13, desc[UR24][R16.64] ;  /* 0x00000018100dd981 */ /* 0x000722000c1e1500 */
[----:B0-----:R-:W-:Y:S02]  /*2f720*/  PRMT R14, RZ, 0x7610, R14 ;  /* 0x00007610ff0e7816 */ /* 0x001fe4000000000e */
[----:B------:R-:W-:Y:S01]  /*2f730*/  PRMT R15, RZ, 0x7610, R15 ;  /* 0x00007610ff0f7816 */ /* 0x000fe2000000000f */
[----:B---3--:R-:W-:Y:S02]  /*2f740*/  @!P5 IMAD.MOV.U32 R16, RZ, RZ, R24 ;  /* 0x000000ffff10d224 */ /* 0x008fe400078e0018 */
[----:B------:R-:W-:Y:S01]  /*2f750*/  @!P5 IMAD.MOV.U32 R17, RZ, RZ, R25 ;  /* 0x000000ffff11d224 */ /* 0x000fe200078e0019 */
[----:B------:R-:W3:Y:S04]  /*2f760*/  LDL R24, [R1+0x2c4] ;  /* 0x0002c40001187983 */ /* 0x000ee80000100800 */
[----:B------:R-:W3:Y:S04]  /*2f770*/  LDL R25, [R1+0x2c0] ;  /* 0x0002c00001197983 */ /* 0x000ee80000100800 */
[----:B------:R0:W4:Y:S04]  /*2f780*/  @!P5 LDG.E.U16 R14, desc[UR24][R16.64] ;  /* 0x00000018100ed981 */ /* 0x000128000c1e1500 */
[----:B------:R1:W4:Y:S01]  /*2f790*/  @!P5 LDG.E.U16 R15, desc[UR24][R18.64] ;  /* 0x00000018120fd981 */ /* 0x000322000c1e1500 */
[----:B0-----:R-:W-:Y:S01]  /*2f7a0*/  PRMT R16, RZ, 0x7610, R16 ;  /* 0x00007610ff107816 */ /* 0x001fe20000000010 */
[----:B-1----:R-:W-:-:S02]  /*2f7b0*/  @!P5 IMAD.MOV.U32 R18, RZ, RZ, R26 ;  /* 0x000000ffff12d224 */ /* 0x002fc400078e001a */
[----:B------:R-:W-:Y:S01]  /*2f7c0*/  @!P5 IMAD.MOV.U32 R19, RZ, RZ, R27 ;  /* 0x000000ffff13d224 */ /* 0x000fe200078e001b */
[----:B------:R-:W4:Y:S04]  /*2f7d0*/  LDL R26, [R1+0x2d4] ;  /* 0x0002d400011a7983 */ /* 0x000f280000100800 */
[----:B------:R-:W4:Y:S01]  /*2f7e0*/  LDL R27, [R1+0x2d0] ;  /* 0x0002d000011b7983 */ /* 0x000f220000100800 */
[----:B------:R-:W-:-:S03]  /*2f7f0*/  PRMT R17, RZ, 0x7610, R17 ;  /* 0x00007610ff117816 */ /* 0x000fc60000000011 */
[----:B------:R0:W4:Y:S02]  /*2f800*/  @!P5 LDG.E.U16 R16, desc[UR24][R18.64] ;  /* 0x000000181210d981 */ /* 0x000124000c1e1500 */
[----:B0-----:R-:W-:Y:S02]  /*2f810*/  PRMT R19, RZ, 0x7610, R19 ;  /* 0x00007610ff137816 */ /* 0x001fe40000000013 */
[----:B------:R0:W4:Y:S02]  /*2f820*/  @!P5 LDG.E.U16 R17, desc[UR24][R20.64] ;  /* 0x000000181411d981 */ /* 0x000124000c1e1500 */
[----:B0-----:R-:W-:Y:S02]  /*2f830*/  @!P5 IMAD.MOV.U32 R20, RZ, RZ, R28 ;  /* 0x000000ffff14d224 */ /* 0x001fe400078e001c */
[----:B------:R-:W-:Y:S01]  /*2f840*/  @!P5 IMAD.MOV.U32 R21, RZ, RZ, R29 ;  /* 0x000000ffff15d224 */ /* 0x000fe200078e001d */
[----:B------:R-:W4:Y:S04]  /*2f850*/  LDL R28, [R1+0x2e4] ;  /* 0x0002e400011c7983 */ /* 0x000f280000100800 */
[----:B------:R-:W4:Y:S04]  /*2f860*/  LDL R29, [R1+0x2e0] ;  /* 0x0002e000011d7983 */ /* 0x000f280000100800 */
[----:B--2---:R0:W2:Y:S02]  /*2f870*/  @!P5 LDG.E.U16 R19, desc[UR24][R22.64] ;  /* 0x000000181613d981 */ /* 0x0040a4000c1e1500 */
[----:B0-----:R-:W-:-:S02]  /*2f880*/  @!P5 IMAD.MOV.U32 R22, RZ, RZ, R30 ;  /* 0x000000ffff16d224 */ /* 0x001fc400078e001e */
[----:B------:R-:W-:Y:S01]  /*2f890*/  @!P5 IMAD.MOV.U32 R23, RZ, RZ, R31 ;  /* 0x000000ffff17d224 */ /* 0x000fe200078e001f */
[----:B------:R-:W2:Y:S04]  /*2f8a0*/  LDL R30, [R1+0x2f4] ;  /* 0x0002f400011e7983 */ /* 0x000ea80000100800 */
[----:B------:R-:W2:Y:S01]  /*2f8b0*/  LDL R31, [R1+0x2f0] ;  /* 0x0002f000011f7983 */ /* 0x000ea20000100800 */
[----:B------:R-:W-:-:S06]  /*2f8c0*/  PRMT R18, RZ, 0x7610, R18 ;  /* 0x00007610ff127816 */ /* 0x000fcc0000000012 */
[----:B------:R0:W2:Y:S02]  /*2f8d0*/  @!P5 LDG.E.U16 R18, desc[UR24][R20.64] ;  /* 0x000000181412d981 */ /* 0x0000a4000c1e1500 */
[----:B0-----:R-:W-:Y:S02]  /*2f8e0*/  PRMT R20, RZ, 0x7610, R20 ;  /* 0x00007610ff147816 */ /* 0x001fe40000000014 */
[----:B------:R-:W-:-:S04]  /*2f8f0*/  PRMT R21, RZ, 0x7610, R21 ;  /* 0x00007610ff157816 */ /* 0x000fc80000000015 */
[----:B------:R0:W2:Y:S04]  /*2f900*/  @!P5 LDG.E.U16 R20, desc[UR24][R22.64] ;  /* 0x000000181614d981 */ /* 0x0000a8000c1e1500 */
[----:B---3--:R1:W3:Y:S01]  /*2f910*/  @!P5 LDG.E.U16 R21, desc[UR24][R24.64] ;  /* 0x000000181815d981 */ /* 0x0082e2000c1e1500 */
[----:B0-----:R-:W-:Y:S02]  /*2f920*/  PRMT R22, RZ, 0x7610, R22 ;  /* 0x00007610ff167816 */ /* 0x001fe40000000016 */
[----:B------:R-:W-:Y:S01]  /*2f930*/  PRMT R23, RZ, 0x7610, R23 ;  /* 0x00007610ff177816 */ /* 0x000fe20000000017 */
[----:B-1----:R-:W-:Y:S02]  /*2f940*/  @!P5 IMAD.MOV.U32 R24, RZ, RZ, R32 ;  /* 0x000000ffff18d224 */ /* 0x002fe400078e0020 */
[----:B------:R-:W-:Y:S01]  /*2f950*/  @!P5 IMAD.MOV.U32 R25, RZ, RZ, R33 ;  /* 0x000000ffff19d224 */ /* 0x000fe200078e0021 */
[----:B------:R-:W3:Y:S04]  /*2f960*/  LDL R32, [R1+0x304] ;  /* 0x0003040001207983 */ /* 0x000ee80000100800 */
[----:B------:R-:W3:Y:S04]  /*2f970*/  LDL R33, [R1+0x300] ;  /* 0x0003000001217983 */ /* 0x000ee80000100800 */
[----:B------:R0:W3:Y:S04]  /*2f980*/  @!P5 LDG.E.U16 R22, desc[UR24][R24.64] ;  /* 0x000000181816d981 */ /* 0x0000e8000c1e1500 */
[----:B----4-:R1:W4:Y:S01]  /*2f990*/  @!P5 LDG.E.U16 R23, desc[UR24][R26.64] ;  /* 0x000000181a17d981 */ /* 0x010322000c1e1500 */
        /* <DEDUP_REMOVED lines=93> */
[----:B------:R0:W3:Y:S04]  /*2ff70*/  @!P5 LDG.E.U16 R46, desc[UR24][R48.64] ;  /* 0x00000018302ed981 */ /* 0x0000e8000c1e1500 */
[----:B------:R-:W3:Y:S04]  /*2ff80*/  LDL R57, [R1+0x3c0] ;  /* 0x0003c00001397983 */ /* 0x000ee80000100800 */
[----:B----4-:R1:W4:Y:S01]  /*2ff90*/  @!P5 LDG.E.U16 R47, desc[UR24][R50.64] ;  /* 0x00000018322fd981 */ /* 0x010322000c1e1500 */
[----:B0-----:R-:W-:-:S02]  /*2ffa0*/  PRMT R48, RZ, 0x7610, R48 ;  /* 0x00007610ff307816 */ /* 0x001fc40000000030 */
[----:B------:R-:W-:Y:S01]  /*2ffb0*/  PRMT R49, RZ, 0x7610, R49 ;  /* 0x00007610ff317816 */ /* 0x000fe20000000031 */
[----:B-1----:R-:W-:Y:S02]  /*2ffc0*/  @!P5 IMAD.MOV.U32 R50, RZ, RZ, R58 ;  /* 0x000000ffff32d224 */ /* 0x002fe400078e003a */
[----:B------:R-:W-:Y:S01]  /*2ffd0*/  @!P5 IMAD.MOV.U32 R51, RZ, RZ, R59 ;  /* 0x000000ffff33d224 */ /* 0x000fe200078e003b */
[----:B------:R-:W4:Y:S04]  /*2ffe0*/  LDL R58, [R1+0x3d4] ;  /* 0x0003d400013a7983 */ /* 0x000f280000100800 */
[----:B------:R0:W4:Y:S04]  /*2fff0*/  @!P5 LDG.E.U16 R48, desc[UR24][R50.64] ;  /* 0x000000183230d981 */ /* 0x000128000c1e1500 */
[----:B------:R-:W4:Y:S01]  /*30000*/  LDL R59, [R1+0x3d0] ;  /* 0x0003d000013b7983 */ /* 0x000f220000100800 */
[----:B0-----:R-:W-:-:S03]  /*30010*/  PRMT R51, RZ, 0x7610, R51 ;  /* 0x00007610ff337816 */ /* 0x001fc60000000033 */
[----:B------:R0:W4:Y:S02]  /*30020*/  @!P5 LDG.E.U16 R49, desc[UR24][R52.64] ;  /* 0x000000183431d981 */ /* 0x000124000c1e1500 */
[----:B0-----:R-:W-:Y:S02]  /*30030*/  @!P5 IMAD.MOV.U32 R52, RZ, RZ, R60 ;  /* 0x000000ffff34d224 */ /* 0x001fe400078e003c */
[----:B------:R-:W-:Y:S01]  /*30040*/  @!P5 IMAD.MOV.U32 R53, RZ, RZ, R61 ;  /* 0x000000ffff35d224 */ /* 0x000fe200078e003d */
[----:B------:R-:W4:Y:S04]  /*30050*/  LDL R60, [R1+0x3e4] ;  /* 0x0003e400013c7983 */ /* 0x000f280000100800 */
[----:B------:R-:W4:Y:S04]  /*30060*/  LDL R61, [R1+0x3e0] ;  /* 0x0003e000013d7983 */ /* 0x000f280000100800 */
[----:B--2---:R0:W2:Y:S02]  /*30070*/  @!P5 LDG.E.U16 R51, desc[UR24][R54.64] ;  /* 0x000000183633d981 */ /* 0x0040a4000c1e1500 */
[----:B0-----:R-:W-:-:S02]  /*30080*/  @!P5 IMAD.MOV.U32 R55, RZ, RZ, R66 ;  /* 0x000000ffff37d224 */ /* 0x001fc400078e0042 */
[----:B------:R-:W2:Y:S01]  /*30090*/  LDL R66, [R1+0x3ec] ;  /* 0x0003ec0001427983 */ /* 0x000ea20000100800 */
[----:B------:R-:W-:Y:S01]  /*300a0*/  PRMT R50, RZ, 0x7610, R50 ;  /* 0x00007610ff327816 */ /* 0x000fe20000000032 */
[----:B------:R-:W-:Y:S02]  /*300b0*/  @!P5 IMAD.MOV.U32 R54, RZ, RZ, R62 ;  /* 0x000000ffff36d224 */ /* 0x000fe400078e003e */
[----:B------:R-:W2:Y:S04]  /*300c0*/  LDL R62, [R1+0x3f4] ;  /* 0x0003f400013e7983 */ /* 0x000ea80000100800 */
[----:B------:R0:W2:Y:S02]  /*300d0*/  @!P5 LDG.E.U16 R50, desc[UR24][R52.64] ;  /* 0x000000183432d981 */ /* 0x0000a4000c1e1500 */
[----:B0-----:R-:W-:-:S02]  /*300e0*/  PRMT R52, RZ, 0x7610, R52 ;  /* 0x00007610ff347816 */ /* 0x001fc40000000034 */
[----:B------:R-:W-:-:S04]  /*300f0*/  PRMT R53, RZ, 0x7610, R53 ;  /* 0x00007610ff357816 */ /* 0x000fc80000000035 */
[----:B------:R0:W2:Y:S02]  /*30100*/  @!P5 LDG.E.U16 R52, desc[UR24][R54.64] ;  /* 0x000000183634d981 */ /* 0x0000a4000c1e1500 */
[----:B0-----:R-:W-:Y:S02]  /*30110*/  PRMT R54, RZ, 0x7610, R54 ;  /* 0x00007610ff367816 */ /* 0x001fe40000000036 */
[----:B---3--:R0:W3:Y:S01]  /*30120*/  @!P5 LDG.E.U16 R53, desc[UR24][R56.64] ;  /* 0x000000183835d981 */ /* 0x0080e2000c1e1500 */
[----:B------:R-:W-:Y:S01]  /*30130*/  PRMT R55, RZ, 0x7610, R55 ;  /* 0x00007610ff377816 */ /* 0x000fe20000000037 */
[----:B0-----:R-:W-:Y:S02]  /*30140*/  @!P5 IMAD.MOV.U32 R56, RZ, RZ, R63 ;  /* 0x000000ffff38d224 */ /* 0x001fe400078e003f */
        /* <DEDUP_REMOVED lines=9> */
[----:B------:R-:W4:Y:S04]  /*301e0*/  LDL R65, [R1+0x400] ;  /* 0x0004000001417983 */ /* 0x000f280000100800 */
[----:B------:R0:W4:Y:S02]  /*301f0*/  @!P5 LDG.E.U16 R57, desc[UR24][R60.64] ;  /* 0x000000183c39d981 */ /* 0x000124000c1e1500 */
[----:B0-----:R-:W-:-:S02]  /*30200*/  @!P5 IMAD.MOV.U32 R61, RZ, RZ, R67 ;  /* 0x000000ffff3dd224 */ /* 0x001fc400078e0043 */
[----:B------:R-:W4:Y:S01]  /*30210*/  LDL R67, [R1+0x410] ;  /* 0x0004100001437983 */ /* 0x000f220000100800 */
[----:B--2---:R-:W-:-:S03]  /*30220*/  @!P5 IMAD.MOV.U32 R60, RZ, RZ, R66 ;  /* 0x000000ffff3cd224 */ /* 0x004fc600078e0042 */
[----:B------:R-:W2:Y:S01]  /*30230*/  LDL R66, [R1+0x414] ;  /* 0x0004140001427983 */ /* 0x000ea20000100800 */
[----:B------:R-:W-:-:S06]  /*30240*/  PRMT R56, RZ, 0x7610, R56 ;  /* 0x00007610ff387816 */ /* 0x000fcc0000000038 */
[----:B------:R0:W2:Y:S02]  /*30250*/  @!P5 LDG.E.U16 R56, desc[UR24][R58.64] ;  /* 0x000000183a38d981 */ /* 0x0000a4000c1e1500 */
[----:B0-----:R-:W-:Y:S02]  /*30260*/  PRMT R58, RZ, 0x7610, R58 ;  /* 0x00007610ff3a7816 */ /* 0x001fe4000000003a */
[----:B------:R-:W-:-:S04]  /*30270*/  PRMT R59, RZ, 0x7610, R59 ;  /* 0x00007610ff3b7816 */ /* 0x000fc8000000003b */
[----:B------:R0:W2:Y:S02]  /*30280*/  @!P5 LDG.E.U16 R58, desc[UR24][R60.64] ;  /* 0x000000183c3ad981 */ /* 0x0000a4000c1e1500 */
[----:B0-----:R-:W-:Y:S02]  /*30290*/  PRMT R60, RZ, 0x7610, R60 ;  /* 0x00007610ff3c7816 */ /* 0x001fe4000000003c */
[----:B------:R-:W-:Y:S01]  /*302a0*/  PRMT R61, RZ, 0x7610, R61 ;  /* 0x00007610ff3d7816 */ /* 0x000fe2000000003d */
[----:B---3--:R0:W3:Y:S02]  /*302b0*/  @!P5 LDG.E.U16 R59, desc[UR24][R62.64] ;  /* 0x000000183e3bd981 */ /* 0x0080e4000c1e1500 */
        /* <DEDUP_REMOVED lines=8> */
[----:B------:R-:W4:Y:S04]  /*30340*/  LDL R70, [R1+0x434] ;  /* 0x0004340001467983 */ /* 0x000f280000100800 */
[----:B--2---:R0:W2:Y:S02]  /*30350*/  @!P5 LDG.E.U16 R63, desc[UR24][R66.64] ;  /* 0x00000018423fd981 */ /* 0x0040a4000c1e1500 */
[----:B0-----:R-:W-:Y:S02]  /*30360*/  @!P5 IMAD.MOV.U32 R66, RZ, RZ, R71 ;  /* 0x000000ffff42d224 */ /* 0x001fe400078e0047 */
[----:B------:R-:W4:Y:S01]  /*30370*/  LDL R71, [R1+0x430] ;  /* 0x0004300001477983 */ /* 0x000f220000100800 */
[----:B------:R-:W-:Y:S02]  /*30380*/  @!P5 IMAD.MOV.U32 R65, RZ, RZ, R75 ;  /* 0x000000ffff41d224 */ /* 0x000fe400078e004b */
[----:B------:R-:W-:Y:S01]  /*30390*/  @!P5 IMAD.MOV.U32 R67, RZ, RZ, R74 ;  /* 0x000000ffff43d224 */ /* 0x000fe200078e004a */
[----:B------:R-:W2:Y:S04]  /*303a0*/  LDL R75, [R1+0x450] ;  /* 0x00045000014b7983 */ /* 0x000ea80000100800 */
[----:B------:R-:W2:Y:S01]  /*303b0*/  LDL R74, [R1+0x454] ;  /* 0x00045400014a7983 */ /* 0x000ea20000100800 */
[----:B------:R-:W-:-:S06]  /*303c0*/  PRMT R62, RZ, 0x7610, R62 ;  /* 0x00007610ff3e7816 */ /* 0x000fcc000000003e */
[----:B------:R0:W2:Y:S02]  /*303d0*/  @!P5 LDG.E.U16 R62, desc[UR24][R64.64] ;  /* 0x00000018403ed981 */ /* 0x0000a4000c1e1500 */
[----:B0-----:R-:W-:Y:S02]  /*303e0*/  PRMT R65, RZ, 0x7610, R65 ;  /* 0x00007610ff417816 */ /* 0x001fe40000000041 */
[----:B------:R-:W-:-:S06]  /*303f0*/  PRMT R64, RZ, 0x7610, R64 ;  /* 0x00007610ff407816 */ /* 0x000fcc0000000040 */
[----:B------:R0:W2:Y:S02]  /*30400*/  @!P5 LDG.E.U16 R64, desc[UR24][R66.64] ;  /* 0x000000184240d981 */ /* 0x0000a4000c1e1500 */
[----:B0-----:R-:W-:Y:S02]  /*30410*/  PRMT R67, RZ, 0x7610, R67 ;  /* 0x00007610ff437816 */ /* 0x001fe40000000043 */
[----:B---3--:R0:W3:Y:S02]  /*30420*/  @!P5 LDG.E.U16 R65, desc[UR24][R68.64] ;  /* 0x000000184441d981 */ /* 0x0080e4000c1e1500 */
[----:B0-----:R-:W-:Y:S02]  /*30430*/  @!P5 IMAD.MOV.U32 R68, RZ, RZ, R72 ;  /* 0x000000ffff44d224 */ /* 0x001fe400078e0048 */
[----:B------:R-:W-:Y:S01]  /*30440*/  @!P5 IMAD.MOV.U32 R69, RZ, RZ, R73 ;  /* 0x000000ffff45d224 */ /* 0x000fe200078e0049 */
[----:B------:R-:W3:Y:S04]  /*30450*/  LDL R72, [R1+0x444] ;  /* 0x0004440001487983 */ /* 0x000ee80000100800 */
[----:B------:R-:W3:Y:S04]  /*30460*/  LDL R73, [R1+0x440] ;  /* 0x0004400001497983 */ /* 0x000ee80000100800 */
[----:B----4-:R0:W4:Y:S02]  /*30470*/  @!P5 LDG.E.U16 R67, desc[UR24][R70.64] ;  /* 0x000000184643d981 */ /* 0x010124000c1e1500 */
[----:B0-----:R-:W-:-:S02]  /*30480*/  @!P5 IMAD.MOV.U32 R70, RZ, RZ, R76 ;  /* 0x000000ffff46d224 */ /* 0x001fc400078e004c */
[----:B------:R-:W-:Y:S01]  /*30490*/  @!P5 IMAD.MOV.U32 R71, RZ, RZ, R77 ;  /* 0x000000ffff47d224 */ /* 0x000fe200078e004d */
[----:B------:R-:W4:Y:S04]  /*304a0*/  LDL R76, [R1+0x464] ;  /* 0x00046400014c7983 */ /* 0x000f280000100800 */
[----:B------:R-:W4:Y:S01]  /*304b0*/  LDL R77, [R1+0x460] ;  /* 0x00046000014d7983 */ /* 0x000f220000100800 */
[----:B------:R-:W-:-:S06]  /*304c0*/  PRMT R66, RZ, 0x7610, R66 ;  /* 0x00007610ff427816 */ /* 0x000fcc0000000042 */
[----:B------:R0:W4:Y:S02]  /*304d0*/  @!P5 LDG.E.U16 R66, desc[UR24][R68.64] ;  /* 0x000000184442d981 */ /* 0x000124000c1e1500 */
[----:B0-----:R-:W-:-:S06]  /*304e0*/  PRMT R68, RZ, 0x7610, R68 ;  /* 0x00007610ff447816 */ /* 0x001fcc0000000044 */
[----:B------:R0:W4:Y:S02]  /*304f0*/  @!P5 LDG.E.U16 R68, desc[UR24][R70.64] ;  /* 0x000000184644d981 */ /* 0x000124000c1e1500 */
[----:B0-----:R-:W-:-:S06]  /*30500*/  PRMT R71, RZ, 0x7610, R71 ;  /* 0x00007610ff477816 */ /* 0x001fcc0000000047 */
[----:B--2---:R0:W2:Y:S02]  /*30510*/  @!P5 LDG.E.U16 R71, desc[UR24][R74.64] ;  /* 0x000000184a47d981 */ /* 0x0040a4000c1e1500 */
[----:B0-----:R-:W-:Y:S02]  /*30520*/  @!P5 IMAD.MOV.U32 R74, RZ, RZ, R78 ;  /* 0x000000ffff4ad224 */ /* 0x001fe400078e004e */
[----:B------:R-:W-:Y:S01]  /*30530*/  @!P5 IMAD.MOV.U32 R75, RZ, RZ, R79 ;  /* 0x000000ffff4bd224 */ /* 0x000fe200078e004f */
[----:B------:R-:W2:Y:S04]  /*30540*/  LDL R78, [R1+0x474] ;  /* 0x00047400014e7983 */ /* 0x000ea80000100800 */
[----:B------:R-:W2:Y:S01]  /*30550*/  LDL R79, [R1+0x470] ;  /* 0x00047000014f7983 */ /* 0x000ea20000100800 */
[----:B------:R-:W-:-:S02]  /*30560*/  PRMT R69, RZ, 0x7610, R69 ;  /* 0x00007610ff457816 */ /* 0x000fc40000000045 */
[----:B------:R-:W-:-:S04]  /*30570*/  PRMT R70, RZ, 0x7610, R70 ;  /* 0x00007610ff467816 */ /* 0x000fc80000000046 */
[----:B---3--:R0:W3:Y:S02]  /*30580*/  @!P5 LDG.E.U16 R69, desc[UR24][R72.64] ;  /* 0x000000184845d981 */ /* 0x0080e4000c1e1500 */
[----:B0-----:R-:W-:Y:S02]  /*30590*/  @!P5 IMAD.MOV.U32 R72, RZ, RZ, R80 ;  /* 0x000000ffff48d224 */ /* 0x001fe400078e0050 */
[----:B------:R-:W-:Y:S01]  /*305a0*/  @!P5 IMAD.MOV.U32 R73, RZ, RZ, R81 ;  /* 0x000000ffff49d224 */ /* 0x000fe200078e0051 */
[----:B------:R-:W3:Y:S04]  /*305b0*/  LDL R80, [R1+0x48c] ;  /* 0x00048c0001507983 */ /* 0x000ee80000100800 */
[----:B------:R-:W3:Y:S04]  /*305c0*/  LDL R81, [R1+0x488] ;  /* 0x0004880001517983 */ /* 0x000ee80000100800 */
[----:B------:R0:W3:Y:S02]  /*305d0*/  @!P5 LDG.E.U16 R70, desc[UR24][R72.64] ;  /* 0x000000184846d981 */ /* 0x0000e4000c1e1500 */
[----:B0-----:R-:W-:-:S06]  /*305e0*/  PRMT R73, RZ, 0x7610, R73 ;  /* 0x00007610ff497816 */ /* 0x001fcc0000000049 */
[----:B----4-:R0:W4:Y:S02]  /*305f0*/  @!P5 LDG.E.U16 R73, desc[UR24][R76.64] ;  /* 0x000000184c49d981 */ /* 0x010124000c1e1500 */
[----:B0-----:R-:W-:Y:S02]  /*30600*/  @!P5 IMAD.MOV.U32 R76, RZ, RZ, R82 ;  /* 0x000000ffff4cd224 */ /* 0x001fe400078e0052 */
[----:B------:R-:W-:Y:S01]  /*30610*/  @!P5 IMAD.MOV.U32 R77, RZ, RZ, R83 ;  /* 0x000000ffff4dd224 */ /* 0x000fe200078e0053 */
[----:B------:R-:W4:Y:S04]  /*30620*/  LDL R82, [R1+0x49c] ;  /* 0x00049c0001527983 */ /* 0x000f280000100800 */
[----:B------:R-:W4:Y:S01]  /*30630*/  LDL R83, [R1+0x498] ;  /* 0x0004980001537983 */ /* 0x000f220000100800 */
[----:B------:R-:W-:-:S06]  /*30640*/  PRMT R72, RZ, 0x7610, R72 ;  /* 0x00007610ff487816 */ /* 0x000fcc0000000048 */
[----:B------:R0:W4:Y:S02]  /*30650*/  @!P5 LDG.E.U16 R72, desc[UR24][R74.64] ;  /* 0x000000184a48d981 */ /* 0x000124000c1e1500 */
[----:B0-----:R-:W-:Y:S02]  /*30660*/  PRMT R74, RZ, 0x7610, R74 ;  /* 0x00007610ff4a7816 */ /* 0x001fe4000000004a */
[----:B------:R-:W-:-:S04]  /*30670*/  PRMT R75, RZ, 0x7610, R75 ;  /* 0x00007610ff4b7816 */ /* 0x000fc8000000004b */
[----:B------:R0:W4:Y:S02]  /*30680*/  @!P5 LDG.E.U16 R74, desc[UR24][R76.64] ;  /* 0x000000184c4ad981 */ /* 0x000124000c1e1500 */
[----:B0-----:R-:W-:Y:S02]  /*30690*/  PRMT R76, RZ, 0x7610, R76 ;  /* 0x00007610ff4c7816 */ /* 0x001fe4000000004c */
[----:B--2---:R0:W2:Y:S01]  /*306a0*/  @!P5 LDG.E.U16 R75, desc[UR24][R78.64] ;  /* 0x000000184e4bd981 */ /* 0x0040a2000c1e1500 */
[----:B------:R-:W-:Y:S01]  /*306b0*/  PRMT R77, RZ, 0x7610, R77 ;  /* 0x00007610ff4d7816 */ /* 0x000fe2000000004d */
[----:B0-----:R-:W-:Y:S02]  /*306c0*/  @!P5 IMAD.MOV.U32 R78, RZ, RZ, R137 ;  /* 0x000000ffff4ed224 */ /* 0x001fe400078e0089 */
[----:B------:R-:W-:Y:S01]  /*306d0*/  @!P5 IMAD.MOV.U32 R79, RZ, RZ, R138 ;  /* 0x000000ffff4fd224 */ /* 0x000fe200078e008a */
[----:B------:R-:W2:Y:S04]  /*306e0*/  LDL R137, [R1+0x4ac] ;  /* 0x0004ac0001897983 */ /* 0x000ea80000100800 */
[----:B------:R0:W2:Y:S04]  /*306f0*/  @!P5 LDG.E.U16 R76, desc[UR24][R78.64] ;  /* 0x000000184e4cd981 */ /* 0x0000a8000c1e1500 */
[----:B------:R-:W2:Y:S01]  /*30700*/  LDL R138, [R1+0x4a8] ;  /* 0x0004a800018a7983 */ /* 0x000ea20000100800 */
[----:B0-----:R-:W-:-:S02]  /*30710*/  @!P5 IMAD.MOV.U32 R78, RZ, RZ, R135 ;  /* 0x000000ffff4ed224 */ /* 0x001fc400078e0087 */
[----:B------:R-:W-:Y:S01]  /*30720*/  @!P5 IMAD.MOV.U32 R79, RZ, RZ, R136 ;  /* 0x000000ffff4fd224 */ /* 0x000fe200078e0088 */
[----:B------:R-:W2:Y:S04]  /*30730*/  LDL R135, [R1+0x4b4] ;  /* 0x0004b40001877983 */ /* 0x000ea80000100800 */
[----:B------:R0:W2:Y:S04]  /*30740*/  @!P5 LDG.E.U16 R77, desc[UR24][R78.64] ;  /* 0x000000184e4dd981 */ /* 0x0000a8000c1e1500 */
[----:B------:R-:W2:Y:S01]  /*30750*/  LDL R136, [R1+0x4b0] ;  /* 0x0004b00001887983 */ /* 0x000ea20000100800 */
[----:B0-----:R-:W-:-:S02]  /*30760*/  PRMT R78, RZ, 0x7610, R78 ;  /* 0x00007610ff4e7816 */ /* 0x001fc4000000004e */
[----:B------:R-:W-:-:S04]  /*30770*/  PRMT R79, RZ, 0x7610, R79 ;  /* 0x00007610ff4f7816 */ /* 0x000fc8000000004f */
[----:B---3--:R0:W3:Y:S02]  /*30780*/  @!P5 LDG.E.U16 R78, desc[UR24][R80.64] ;  /* 0x00000018504ed981 */ /* 0x0080e4000c1e1500 */
[----:B0-----:R-:W-:Y:S02]  /*30790*/  @!P5 IMAD.MOV.U32 R80, RZ, RZ, R132 ;  /* 0x000000ffff50d224 */ /* 0x001fe400078e0084 */
[----:B------:R-:W-:Y:S01]  /*307a0*/  @!P5 IMAD.MOV.U32 R81, RZ, RZ, R134 ;  /* 0x000000ffff51d224 */ /* 0x000fe200078e0086 */
[----:B------:R-:W-:Y:S01]  /*307b0*/  PRMT R85, RZ, 0x7610, R85 ;  /* 0x00007610ff557816 */ /* 0x000fe20000000055 */
[----:B------:R-:W2:Y:S04]  /*307c0*/  LDL R134, [R1+0x4c0] ;  /* 0x0004c00001867983 */ /* 0x000ea80000100800 */
[----:B------:R0:W2:Y:S01]  /*307d0*/  @!P5 LDG.E.U16 R79, desc[UR24][R80.64] ;  /* 0x00000018504fd981 */ /* 0x0000a2000c1e1500 */
[----:B------:R-:W-:-:S03]  /*307e0*/  PRMT R87, RZ, 0x7610, R87 ;  /* 0x00007610ff577816 */ /* 0x000fc60000000057 */
[----:B------:R-:W2:Y:S01]  /*307f0*/  LDL R132, [R1+0x4c4] ;  /* 0x0004c40001847983 */ /* 0x000ea20000100800 */
[----:B0-----:R-:W-:-:S06]  /*30800*/  PRMT R80, RZ, 0x7610, R80 ;  /* 0x00007610ff507816 */ /* 0x001fcc0000000050 */
[----:B----4-:R0:W4:Y:S04]  /*30810*/  @!P5 LDG.E.U16 R80, desc[UR24][R82.64] ;  /* 0x000000185250d981 */ /* 0x010128000c1e1500 */
[----:B------:R-:W0:Y:S04]  /*30820*/  LDL R82, [R1+0x4a0] ;  /* 0x0004a00001527983 */ /* 0x000e280000100800 */
[----:B------:R-:W0:Y:S01]  /*30830*/  LDL R83, [R1+0x4a4] ;  /* 0x0004a40001537983 */ /* 0x000e220000100800 */
[----:B------:R-:W-:Y:S02]  /*30840*/  PRMT R81, RZ, 0x7610, R81 ;  /* 0x00007610ff517816 */ /* 0x000fe40000000051 */
[----:B0-----:R-:W-:-:S04]  /*30850*/  @!P5 LOP3.LUT R83, R83, R82, RZ, 0x3c, !PT ;  /* 0x000000525353d212 */ /* 0x001fc800078e3cff */
[----:B------:R-:W-:-:S04]  /*30860*/  @!P5 LOP3.LUT R82, R83, R82, RZ, 0x3c, !PT ;  /* 0x000000525352d212 */ /* 0x000fc800078e3cff */
[----:B------:R-:W-:-:S05]  /*30870*/  @!P5 LOP3.LUT R83, R83, R82, RZ, 0x3c, !PT ;  /* 0x000000525353d212 */ /* 0x000fca00078e3cff */
[----:B------:R2:W3:Y:S02]  /*30880*/  @!P5 LDG.E.U16 R81, desc[UR24][R82.64] ;  /* 0x000000185251d981 */ /* 0x0004e4000c1e1500 */
[----:B--2---:R-:W-:Y:S02]  /*30890*/  @!P5 IMAD.MOV.U32 R82, RZ, RZ, R137 ;  /* 0x000000ffff52d224 */ /* 0x004fe400078e0089 */
        /* <DEDUP_REMOVED lines=8> */
[----:B------:R-:W2:Y:S04]  /*30920*/  LDL R136, [R1+0x4d0] ;  /* 0x0004d00001887983 */ /* 0x000ea80000100800 */
[----:B------:R-:W2:Y:S01]  /*30930*/  LDL R83, [R1+0x4b8] ;  /* 0x0004b80001537983 */ /* 0x000ea20000100800 */
[----:B------:R-:W-:Y:S01]  /*30940*/  PRMT R89, RZ, 0x7610, R89 ;  /* 0x00007610ff597816 */ /* 0x000fe20000000059 */
[----:B0-----:R-:W-:Y:S01]  /*30950*/  @!P5 IMAD.MOV.U32 R82, RZ, RZ, R139 ;  /* 0x000000ffff52d224 */ /* 0x001fe200078e008b */
[----:B------:R-:W-:Y:S01]  /*30960*/  PRMT R91, RZ, 0x7610, R91 ;  /* 0x00007610ff5b7816 */ /* 0x000fe2000000005b */
[----:B------:R-:W3:Y:S01]  /*30970*/  LDL R139, [R1+0x4e4] ;  /* 0x0004e400018b7983 */ /* 0x000ee20000100800 */
[----:B------:R-:W-:-:S02]  /*30980*/  PRMT R93, RZ, 0x7610, R93 ;  /* 0x00007610ff5d7816 */ /* 0x000fc4000000005d */
[----:B------:R-:W-:Y:S01]  /*30990*/  PRMT R95, RZ, 0x7610, R95 ;  /* 0x00007610ff5f7816 */ /* 0x000fe2000000005f */
[----:B--2---:R0:W2:Y:S02]  /*309a0*/  @!P5 LDG.E.U16 R89, desc[UR24][R82.64] ;  /* 0x000000185259d981 */ /* 0x0040a4000c1e1500 */
[----:B0-----:R-:W-:Y:S02]  /*309b0*/  @!P5 IMAD.MOV.U32 R82, RZ, RZ, R132 ;  /* 0x000000ffff52d224 */ /* 0x001fe400078e0084 */
[----:B------:R-:W-:Y:S01]  /*309c0*/  @!P5 IMAD.MOV.U32 R83, RZ, RZ, R134 ;  /* 0x000000ffff53d224 */ /* 0x000fe200078e0086 */
[----:B------:R-:W-:Y:S01]  /*309d0*/  PRMT R97, RZ, 0x7610, R97 ;  /* 0x00007610ff617816 */ /* 0x000fe20000000061 */
        /* <DEDUP_REMOVED lines=13> */
[----:B------:R-:W0:Y:S04]  /*30ab0*/  LDL R82, [R1+0x4d8] ;  /* 0x0004d80001527983 */ /* 0x000e280000100800 */
[----:B------:R-:W0:Y:S02]  /*30ac0*/  LDL R83, [R1+0x4dc] ;  /* 0x0004dc0001537983 */ /* 0x000e240000100800 */
[----:B0-----:R-:W-:-:S04]  /*30ad0*/  @!P5 LOP3.LUT R83, R83, R82, RZ, 0x3c, !PT ;  /* 0x000000525353d212 */ /* 0x001fc800078e3cff */
[----:B------:R-:W-:-:S04]  /*30ae0*/  @!P5 LOP3.LUT R82, R83, R82, RZ, 0x3c, !PT ;  /* 0x000000525352d212 */ /* 0x000fc800078e3cff */
[----:B------:R-:W-:-:S05]  /*30af0*/  @!P5 LOP3.LUT R83, R83, R82, RZ, 0x3c, !PT ;  /* 0x000000525353d212 */ /* 0x000fca00078e3cff */
[----:B------:R3:W2:Y:S04]  /*30b00*/  @!P5 LDG.E.U16 R97, desc[UR24][R82.64] ;  /* 0x000000185261d981 */ /* 0x0006a8000c1e1500 */
[----:B------:R-:W2:Y:S01]  /*30b10*/  LDL R83, [R1+0x4e0] ;  /* 0x0004e00001537983 */ /* 0x000ea20000100800 */
[----:B------:R-:W-:Y:S01]  /*30b20*/  PRMT R98, RZ, 0x7610, R98 ;  /* 0x00007610ff627816 */ /* 0x000fe20000000062 */
[----:B---3--:R-:W-:Y:S01]  /*30b30*/  @!P5 IMAD.MOV.U32 R82, RZ, RZ, R139 ;  /* 0x000000ffff52d224 */ /* 0x008fe200078e008b */
[----:B------:R-:W-:Y:S01]  /*30b40*/  PRMT R99, RZ, 0x7610, R99 ;  /* 0x00007610ff637816 */ /* 0x000fe20000000063 */
[----:B------:R-:W3:Y:S01]  /*30b50*/  LDL R139, [R1+0x51c] ;  /* 0x00051c00018b7983 */ /* 0x000ee20000100800 */
[----:B------:R-:W-:Y:S02]  /*30b60*/  PRMT R100, RZ, 0x7610, R100 ;  /* 0x00007610ff647816 */ /* 0x000fe40000000064 */
[----:B------:R-:W-:Y:S01]  /*30b70*/  PRMT R101, RZ, 0x7610, R101 ;  /* 0x00007610ff657816 */ /* 0x000fe20000000065 */
[----:B--2---:R0:W2:Y:S02]  /*30b80*/  @!P5 LDG.E.U16 R98, desc[UR24][R82.64] ;  /* 0x000000185262d981 */ /* 0x0040a4000c1e1500 */
        /* <DEDUP_REMOVED lines=12> */
[----:B------:R-:W-:Y:S01]  /*30c50*/  PRMT R102, RZ, 0x7610, R102 ;  /* 0x00007610ff667816 */ /* 0x000fe20000000066 */
[----:B------:R-:W2:Y:S04]  /*30c60*/  LDL R136, [R1+0x520] ;  /* 0x0005200001887983 */ /* 0x000ea80000100800 */
[----:B------:R0:W2:Y:S01]  /*30c70*/  @!P5 LDG.E.U16 R101, desc[UR24][R82.64] ;  /* 0x000000185265d981 */ /* 0x0000a2000c1e1500 */
[----:B------:R-:W-:Y:S02]  /*30c80*/  PRMT R103, RZ, 0x7610, R103 ;  /* 0x00007610ff677816 */ /* 0x000fe40000000067 */
[----:B------:R-:W-:Y:S01]  /*30c90*/  PRMT R104, RZ, 0x7610, R104 ;  /* 0x00007610ff687816 */ /* 0x000fe20000000068 */
[----:B------:R-:W2:Y:S04]  /*30ca0*/  LDL R135, [R1+0x524] ;  /* 0x0005240001877983 */ /* 0x000ea80000100800 */
[----:B------:R-:W0:Y:S04]  /*30cb0*/  LDL R82, [R1+0x500] ;  /* 0x0005000001527983 */ /* 0x000e280000100800 */
[----:B------:R-:W0:Y:S02]  /*30cc0*/  LDL R83, [R1+0x504] ;  /* 0x0005040001537983 */ /* 0x000e240000100800 */
[----:B0-----:R-:W-:-:S04]  /*30cd0*/  @!P5 LOP3.LUT R83, R83, R82, RZ, 0x3c, !PT ;  /* 0x000000525353d212 */ /* 0x001fc800078e3cff */
[----:B------:R-:W-:-:S04]  /*30ce0*/  @!P5 LOP3.LUT R82, R83, R82, RZ, 0x3c, !PT ;  /* 0x000000525352d212 */ /* 0x000fc800078e3cff */
[----:B------:R-:W-:-:S05]  /*30cf0*/  @!P5 LOP3.LUT R83, R83, R82, RZ, 0x3c, !PT ;  /* 0x000000525353d212 */ /* 0x000fca00078e3cff */
[----:B------:R2:W4:Y:S02]  /*30d00*/  @!P5 LDG.E.U16 R102, desc[UR24][R82.64] ;  /* 0x000000185266d981 */ /* 0x000524000c1e1500 */
        /* <DEDUP_REMOVED lines=12> */
[----:B---3--:R-:W-:Y:S01]  /*30dd0*/  @!P5 IMAD.MOV.U32 R82, RZ, RZ, R139 ;  /* 0x000000ffff52d224 */ /* 0x008fe200078e008b */
        /* <DEDUP_REMOVED lines=109> */
[----:B------:R-:W-:Y:S01]  /*314b0*/  PRMT R126, RZ, 0x7610, R126 ;  /* 0x00007610ff7e7816 */ /* 0x000fe2000000007e */
[----:B------:R-:W2:Y:S04]  /*314c0*/  LDL R138, [R1+0x204] ;  /* 0x00020400018a7983 */ /* 0x000ea80000100800 */
[----:B------:R0:W2:Y:S01]  /*314d0*/  @!P5 LDG.E.U16 R123, desc[UR24][R82.64] ;  /* 0x00000018527bd981 */ /* 0x0000a2000c1e1500 */
[----:B------:R-:W-:-:S03]  /*314e0*/  PRMT R127, RZ, 0x7610, R127 ;  /* 0x00007610ff7f7816 */ /* 0x000fc6000000007f */
[----:B------:R-:W2:Y:S01]  /*314f0*/  LDL R137, [R1+0x208] ;  /* 0x0002080001897983 */ /* 0x000ea20000100800 */
        /* <DEDUP_REMOVED lines=25> */
[----:B------:R-:W-:Y:S02]  /*31690*/  PRMT R129, RZ, 0x7610, R129 ;  /* 0x00007610ff817816 */ /* 0x000fe40000000081 */
[----:B------:R-:W-:Y:S02]  /*316a0*/  PRMT R130, RZ, 0x7610, R130 ;  /* 0x00007610ff827816 */ /* 0x000fe40000000082 */
[----:B------:R-:W-:Y:S01]  /*316b0*/  PRMT R131, RZ, 0x7610, R131 ;  /* 0x00007610ff837816 */ /* 0x000fe20000000083 */
        /* <DEDUP_REMOVED lines=19> */
[----:B--2---:R1:W2:Y:S02]  /*317f0*/  @!P5 LDG.E.U16 R128, desc[UR24][R82.64] ;  /* 0x000000185280d981 */ /* 0x0042a4000c1e1500 */
[----:B-1----:R-:W-:-:S02]  /*31800*/  @!P5 IMAD.MOV.U32 R82, RZ, RZ, R137 ;  /* 0x000000ffff52d224 */ /* 0x002fc400078e0089 */
[----:B------:R-:W-:-:S05]  /*31810*/  @!P5 IMAD.MOV.U32 R83, RZ, RZ, R138 ;  /* 0x000000ffff53d224 */ /* 0x000fca00078e008a */
[----:B------:R1:W3:Y:S02]  /*31820*/  @!P5 LDG.E.U16 R129, desc[UR24][R82.64] ;  /* 0x000000185281d981 */ /* 0x0002e4000c1e1500 */
[----:B-1----:R-:W-:Y:S02]  /*31830*/  @!P5 IMAD.MOV.U32 R82, RZ, RZ, R135 ;  /* 0x000000ffff52d224 */ /* 0x002fe400078e0087 */
[----:B------:R-:W-:-:S05]  /*31840*/  @!P5 IMAD.MOV.U32 R83, RZ, RZ, R136 ;  /* 0x000000ffff53d224 */ /* 0x000fca00078e0088 */
[----:B------:R1:W2:Y:S02]  /*31850*/  @!P5 LDG.E.U16 R130, desc[UR24][R82.64] ;  /* 0x000000185282d981 */ /* 0x0002a4000c1e1500 */
[----:B-1----:R-:W-:Y:S02]  /*31860*/  @!P5 IMAD.MOV.U32 R82, RZ, RZ, R132 ;  /* 0x000000ffff52d224 */ /* 0x002fe400078e0084 */
[----:B------:R-:W-:-:S05]  /*31870*/  @!P5 IMAD.MOV.U32 R83, RZ, RZ, R134 ;  /* 0x000000ffff53d224 */ /* 0x000fca00078e0086 */
[----:B------:R-:W2:Y:S01]  /*31880*/  @!P5 LDG.E.U16 R131, desc[UR24][R82.64] ;  /* 0x000000185283d981 */ /* 0x000ea2000c1e1500 */
[----:B------:R-:W-:-:S03]  /*31890*/  LOP3.LUT R132, R4, 0x50, RZ, 0x3c, !PT ;  /* 0x0000005004847812 */ /* 0x000fc600078e3cff */
[----:B------:R-:W-:Y:S04]  /*318a0*/  STS.U16 [R133+UR10+0x16a00], R108 ;  /* 0x016a006c85007988 */ /* 0x000fe8000800040a */
[----:B------:R-:W-:Y:S04]  /*318b0*/  STS.U16 [R133+UR10+0x16e00], R111 ;  /* 0x016e006f85007988 */ /* 0x000fe8000800040a */
[----:B------:R-:W-:Y:S04]  /*318c0*/  STS.U16 [R133+UR10+0x17200], R112 ;  /* 0x0172007085007988 */ /* 0x000fe8000800040a */
[----:B------:R-:W-:Y:S04]  /*318d0*/  STS.U16 [R133+UR10+0x17600], R113 ;  /* 0x0176007185007988 */ /* 0x000fe8000800040a */
[----:B----4-:R-:W-:Y:S04]  /*318e0*/  STS.U16 [R133+UR10+0x17a00], R114 ;  /* 0x017a007285007988 */ /* 0x010fe8000800040a */
[----:B------:R-:W-:Y:S04]  /*318f0*/  STS.U16 [R133+UR10+0x17e00], R115 ;  /* 0x017e007385007988 */ /* 0x000fe8000800040a */
[----:B------:R-:W-:Y:S04]  /*31900*/  STS.U16 [R132+UR10+0x10280], R96 ;  /* 0x0102806084007988 */ /* 0x000fe8000800040a */
[----:B------:R-:W-:Y:S04]  /*31910*/  STS.U16 [R132+UR10+0x10680], R90 ;  /* 0x0106805a84007988 */ /* 0x000fe8000800040a */
[----:B------:R-:W-:Y:S04]  /*31920*/  STS.U16 [R132+UR10+0x10a80], R84 ;  /* 0x010a805484007988 */ /* 0x000fe8000800040a */
        /* <DEDUP_REMOVED lines=20> */
[----:B------:R4:W-:Y:S01]  /*31a70*/  STS.U16 [R132+UR10+0x15e80], R97 ;  /* 0x015e806184007988 */ /* 0x0009e2000800040a */
[----:B0-----:R-:W-:-:S03]  /*31a80*/  LOP3.LUT R23, R4, 0x60, RZ, 0x3c, !PT ;  /* 0x0000006004177812 */ /* 0x001fc600078e3cff */
        /* <DEDUP_REMOVED lines=32> */
[----:B-1----:R-:W-:-:S03]  /*31c90*/  LOP3.LUT R11, R4, 0x70, RZ, 0x3c, !PT ;  /* 0x00000070040b7812 */ /* 0x002fc600078e3cff */
        /* <DEDUP_REMOVED lines=35> */
[----:B------:R-:W0:Y:S03]  /*31ed0*/  S2R R2, SR_TID.X ;  /* 0x0000000000027919 */ /* 0x000e260000002100 */
[----:B------:R4:W-:Y:S04]  /*31ee0*/  STS.U16 [R11+UR10+0x16f80], R127 ;  /* 0x016f807f0b007988 */ /* 0x0009e8000800040a */
[----:B--2---:R4:W-:Y:S04]  /*31ef0*/  STS.U16 [R11+UR10+0x17380], R128 ;  /* 0x017380800b007988 */ /* 0x0049e8000800040a */
[----:B---3--:R4:W-:Y:S04]  /*31f00*/  STS.U16 [R11+UR10+0x17780], R129 ;  /* 0x017780810b007988 */ /* 0x0089e8000800040a */
[----:B------:R4:W-:Y:S04]  /*31f10*/  STS.U16 [R11+UR10+0x17b80], R130 ;  /* 0x017b80820b007988 */ /* 0x0009e8000800040a */
[----:B------:R4:W-:Y:S01]  /*31f20*/  STS.U16 [R11+UR10+0x17f80], R131 ;  /* 0x017f80830b007988 */ /* 0x0009e2000800040a */
[----:B------:R1:W-:Y:S06]  /*31f30*/  MEMBAR.ALL.CTA ;  /* 0x0000000000007992 */ /* 0x0003ec0000008000 */
[----:B-1----:R-:W1:Y:S01]  /*31f40*/  FENCE.VIEW.ASYNC.S ;  /* 0x00000000000073c6 */ /* 0x002e620000000000 */
[----:B------:R-:W-:-:S04]  /*31f50*/  ULEA UR8, UR22, UR10, 0x3 ;  /* 0x0000000a16087291 */ /* 0x000fc8000f8e18ff */
[----:B------:R-:W-:Y:S01]  /*31f60*/  UIADD3 UR8, UPT, UPT, UR8, 0x28000, URZ ;  /* 0x0002800008087890 */ /* 0x000fe2000fffe0ff */
[----:B0-----:R-:W-:Y:S01]  /*31f70*/  LOP3.LUT R2, R2, 0x7f, RZ, 0xc0, !PT ;  /* 0x0000007f02027812 */ /* 0x001fe200078ec0ff */
[----:B-1----:R-:W-:Y:S06]  /*31f80*/  BAR.SYNC.DEFER_BLOCKING 0x0 ;  /* 0x0000000000007b1d */ /* 0x002fec0000010000 */
[----:B----4-:R-:W-:Y:S05]  /*31f90*/  @P0 BRA `(.L_x_9) ;  /* 0x0000000000780947 */ /* 0x010fea0003800000 */
[----:B------:R-:W-:Y:S01]  /*31fa0*/  UMOV UR13, 0x40004040 ;  /* 0x40004040000d7882 */ /* 0x000fe20000000000 */
[----:B------:R-:W-:Y:S01]  /*31fb0*/  UMOV UR15, 0x40004040 ;  /* 0x40004040000f7882 */ /* 0x000fe20000000000 */
[----:B------:R-:W-:Y:S01]  /*31fc0*/  UMOV UR18, 0x0 ;  /* 0x0000000000127882 */ /* 0x000fe20000000000 */
[----:B------:R-:W-:Y:S01]  /*31fd0*/  UMOV UR19, 0x4408010 ;  /* 0x0440801000137882 */ /* 0x000fe20000000000 */
[----:B------:R-:W-:Y:S01]  /*31fe0*/  UMOV UR50, 0x0 ;  /* 0x0000000000327882 */ /* 0x000fe20000000000 */
[----:B------:R-:W-:Y:S01]  /*31ff0*/  UMOV UR51, 0x4408010 ;  /* 0x0440801000337882 */ /* 0x000fe20000000000 */
        /* <DEDUP_REMOVED lines=24> */
.L_x_9:
[----:B------:R-:W2:Y:S01]  /*32180*/  LDL R9, [R1+0x9b8] ;  /* 0x0009b80001097983 */ /* 0x000ea20000100800 */
[----:B------:R-:W-:-:S04]  /*32190*/  UIADD3 UR22, UPT, UPT, UR22, 0x1, URZ ;  /* 0x0000000116167890 */ /* 0x000fc8000fffe0ff */
[----:B------:R-:W-:-:S04]  /*321a0*/  UISETP.GT.AND UP1, UPT, UR22, 0x1, UPT ;  /* 0x000000011600788c */ /* 0x000fc8000bf24270 */
[----:B0-----:R-:W-:Y:S02]  /*321b0*/  USEL UR5, URZ, 0x1, !UP1 ;  /* 0x00000001ff057887 */ /* 0x001fe4000c800000 */
[----:B------:R-:W-:Y:S02]  /*321c0*/  USEL UR22, UR22, URZ, !UP1 ;  /* 0x000000ff16167287 */ /* 0x000fe4000c800000 */
[----:B------:R-:W-:-:S03]  /*321d0*/  ULOP3.LUT UR9, UR6, UR5, URZ, 0x3c, !UPT ;  /* 0x0000000506097292 */ /* 0x000fc6000f8e3cff */
[----:B------:R-:W-:-:S04]  /*321e0*/  UMOV UR5, UR6 ;  /* 0x0000000600057c82 */ /* 0x000fc80008000000 */
[----:B------:R-:W-:Y:S01]  /*321f0*/  UMOV UR6, UR9 ;  /* 0x0000000900067c82 */ /* 0x000fe20008000000 */
[----:B--2---:R-:W-:-:S13]  /*32200*/  ISETP.NE.U32.AND P2, PT, R9, UR4, PT ;  /* 0x0000000409007c0c */ /* 0x004fda000bf45070 */
[----:B------:R-:W-:Y:S05]  /*32210*/  @P2 BRA `(.L_x_10) ;  /* 0xfffffee800202947 */ /* 0x000fea000383ffff */
.L_x_7:
[----:B------:R-:W0:Y:S01]  /*32220*/  S2R R10, SR_TID.X ;  /* 0x00000000000a7919 */ /* 0x000e220000002100 */
[----:B------:R-:W1:Y:S02]  /*32230*/  LDC R9, c[0x0][0x3a0] ;  /* 0x0000e800ff097b82 */ /* 0x000e640000000800 */
[----:B-1----:R-:W-:-:S05]  /*32240*/  VIADD R9, R9, 0x7f ;  /* 0x0000007f09097836 */ /* 0x002fca0000000000 */
[----:B------:R-:W-:Y:S01]  /*32250*/  ISETP.GE.AND P0, PT, R9, 0x80, PT ;  /* 0x000000800900780c */ /* 0x000fe20003f06270 */
[C---:B0-----:R-:W-:Y:S01]  /*32260*/  IMAD.SHL.U32 R3, R10.reuse, 0x10, RZ ;  /* 0x000000100a037824 */ /* 0x041fe200078e00ff */
[----:B-----5:R-:W-:Y:S01]  /*32270*/  SHF.R.U32.HI R143, RZ, 0x6, R10 ;  /* 0x00000006ff8f7819 */ /* 0x020fe2000001160a */
[C---:B------:R-:W-:Y:S02]  /*32280*/  IMAD.SHL.U32 R4, R10.reuse, 0x80, RZ ;  /* 0x000000800a047824 */ /* 0x040fe400078e00ff */
[----:B------:R-:W-:Y:S01]  /*32290*/  IMAD.SHL.U32 R141, R10, 0x8, RZ ;  /* 0x000000080a8d7824 */ /* 0x000fe200078e00ff */
[----:B------:R-:W-:Y:S02]  /*322a0*/  LOP3.LUT R3, R3, 0xf0, RZ, 0xc0, !PT ;  /* 0x000000f003037812 */ /* 0x000fe400078ec0ff */
[----:B------:R-:W-:Y:S02]  /*322b0*/  LOP3.LUT R4, R4, 0x800, RZ, 0xc0, !PT ;  /* 0x0000080004047812 */ /* 0x000fe400078ec0ff */
[----:B------:R-:W-:-:S02]  /*322c0*/  SGXT.U32 R143, R143, 0x1 ;  /* 0x000000018f8f781a */ /* 0x000fc40000000000 */
[----:B------:R-:W-:Y:S02]  /*322d0*/  IADD3 R140, PT, PT, R3, UR10, R4 ;  /* 0x0000000a038c7c10 */ /* 0x000fe4000fffe004 */
[C-C-:B------:R-:W-:Y:S02]  /*322e0*/  LOP3.LUT R5, R0.reuse, 0x7e, R143.reuse, 0xfe, !PT ;  /* 0x0000007e00057812 */ /* 0x140fe400078efe8f */
[C-C-:B------:R-:W-:Y:S02]  /*322f0*/  LOP3.LUT R4, R0.reuse, 0x7c, R143.reuse, 0xfe, !PT ;  /* 0x0000007c00047812 */ /* 0x140fe400078efe8f */
[C-C-:B------:R-:W-:Y:S01]  /*32300*/  LOP3.LUT R6, R0.reuse, 0x7a, R143.reuse, 0xfe, !PT ;  /* 0x0000007a00067812 */ /* 0x140fe200078efe8f */
[----:B------:R0:W-:Y:S01]  /*32310*/  STL [R1+0x7c], R5 ;  /* 0x00007c0501007387 */ /* 0x0001e20000100800 */
[----:B------:R-:W-:Y:S02]  /*32320*/  LOP3.LUT R141, R141, 0x300, RZ, 0xc0, !PT ;  /* 0x000003008d8d7812 */ /* 0x000fe400078ec0ff */
[C---:B------:R-:W-:Y:S01]  /*32330*/  LOP3.LUT R3, R0.reuse, R143, RZ, 0xfc, !PT ;  /* 0x0000008f00037212 */ /* 0x040fe200078efcff */
[----:B------:R1:W-:Y:S01]  /*32340*/  STL [R1+0x78], R4 ;  /* 0x0000780401007387 */ /* 0x0003e20000100800 */
[----:B------:R-:W-:-:S02]  /*32350*/  LOP3.LUT R165, R0, 0x3e, R143, 0xfe, !PT ;  /* 0x0000003e00a57812 */ /* 0x000fc400078efe8f */
[C-C-:B------:R-:W-:Y:S01]  /*32360*/  LOP3.LUT R164, R0.reuse, 0x3c, R143.reuse, 0xfe, !PT ;  /* 0x0000003c00a47812 */ /* 0x140fe200078efe8f */
[----:B------:R2:W-:Y:S01]  /*32370*/  STL [R1+0x74], R6 ;  /* 0x0000740601007387 */ /* 0x0005e20000100800 */
[C-C-:B------:R-:W-:Y:S02]  /*32380*/  LOP3.LUT R163, R0.reuse, 0x3a, R143.reuse, 0xfe, !PT ;  /* 0x0000003a00a37812 */ /* 0x140fe400078efe8f */
[C-C-:B0-----:R-:W-:Y:S02]  /*32390*/  LOP3.LUT R5, R0.reuse, 0x78, R143.reuse, 0xfe, !PT ;  /* 0x0000007800057812 */ /* 0x141fe400078efe8f */
[C-C-:B------:R-:W-:Y:S02]  /*323a0*/  LOP3.LUT R162, R0.reuse, 0x38, R143.reuse, 0xfe, !PT ;  /* 0x0000003800a27812 */ /* 0x140fe400078efe8f */
[C-C-:B-1----:R-:W-:Y:S01]  /*323b0*/  LOP3.LUT R4, R0.reuse, 0x76, R143.reuse, 0xfe, !PT ;  /* 0x0000007600047812 */ /* 0x142fe200078efe8f */
[----:B------:R0:W-:Y:S01]  /*323c0*/  STL [R1+0x70], R5 ;  /* 0x0000700501007387 */ /* 0x0001e20000100800 */
[----:B------:R-:W-:-:S02]  /*323d0*/  LOP3.LUT R161, R0, 0x36, R143, 0xfe, !PT ;  /* 0x0000003600a17812 */ /* 0x000fc400078efe8f */
[C-C-:B--2---:R-:W-:Y:S01]  /*323e0*/  LOP3.LUT R6, R0.reuse, 0x74, R143.reuse, 0xfe, !PT ;  /* 0x0000007400067812 */ /* 0x144fe200078efe8f */
[----:B------:R1:W-:Y:S01]  /*323f0*/  STL [R1+0x6c], R4 ;  /* 0x00006c0401007387 */ /* 0x0003e20000100800 */
[C-C-:B------:R-:W-:Y:S02]  /*32400*/  LOP3.LUT R160, R0.reuse, 0x34, R143.reuse, 0xfe, !PT ;  /* 0x0000003400a07812 */ /* 0x140fe400078efe8f */
[C-C-:B------:R-:W-:Y:S01]  /*32410*/  LOP3.LUT R159, R0.reuse, 0x32, R143.reuse, 0xfe, !PT ;  /* 0x00000032009f7812 */ /* 0x140fe200078efe8f */
[----:B------:R2:W-:Y:S01]  /*32420*/  STL [R1+0x68], R6 ;  /* 0x0000680601007387 */ /* 0x0005e20000100800 */
[C-C-:B------:R-:W-:Y:S02]  /*32430*/  LOP3.LUT R158, R0.reuse, 0x30, R143.reuse, 0xfe, !PT ;  /* 0x00000030009e7812 */ /* 0x140fe400078efe8f */
[C-C-:B0-----:R-:W-:Y:S02]  /*32440*/  LOP3.LUT R5, R0.reuse, 0x72, R143.reuse, 0xfe, !PT ;  /* 0x0000007200057812 */ /* 0x141fe400078efe8f */
[----:B------:R-:W-:-:S02]  /*32450*/  LOP3.LUT R157, R0, 0x2e, R143, 0xfe, !PT ;  /* 0x0000002e009d7812 */ /* 0x000fc400078efe8f */
[C-C-:B-1----:R-:W-:Y:S01]  /*32460*/  LOP3.LUT R4, R0.reuse, 0x70, R143.reuse, 0xfe, !PT ;  /* 0x0000007000047812 */ /* 0x142fe200078efe8f */
[----:B------:R0:W-:Y:S01]  /*32470*/  STL [R1+0x64], R5 ;  /* 0x0000640501007387 */ /* 0x0001e20000100800 */
[----:B--2---:R-:W-:-:S03]  /*32480*/  LOP3.LUT R6, R0, 0x6e, R143, 0xfe, !PT ;  /* 0x0000006e00067812 */ /* 0x004fc600078efe8f */
[----:B------:R1:W-:Y:S04]  /*32490*/  STL [R1+0x60], R4 ;  /* 0x0000600401007387 */ /* 0x0003e80000100800 */
[----:B------:R2:W-:Y:S01]  /*324a0*/  STL [R1+0x5c], R6 ;  /* 0x00005c0601007387 */ /* 0x0005e20000100800 */
[C-C-:B0-----:R-:W-:Y:S02]  /*324b0*/  LOP3.LUT R5, R0.reuse, 0x6c, R143.reuse, 0xfe, !PT ;  /* 0x0000006c00057812 */ /* 0x141fe400078efe8f */
[----:B-1----:R-:W-:-:S03]  /*324c0*/  LOP3.LUT R4, R0, 0x6a, R143, 0xfe, !PT ;  /* 0x0000006a00047812 */ /* 0x002fc600078efe8f */
        /* <DEDUP_REMOVED lines=42> */
[----:B------:R2:W-:Y:S04]  /*32770*/  STL [R1+0x4], R5 ;  /* 0x0000040501007387 */ /* 0x0005e80000100800 */
[----:B------:R2:W-:Y:S01]  /*32780*/  STL [R1], R4 ;  /* 0x0000000401007387 */ /* 0x0005e20000100800 */
[----:B------:R-:W-:Y:S05]  /*32790*/  @!P0 BRA `(.L_x_11) ;  /* 0x0000000000108947 */ /* 0x000fea0003800000 */
[----:B------:R-:W-:-:S06]  /*327a0*/  USHF.L.U32 UR5, UR5, 0x1f, URZ ;  /* 0x0000001f05057899 */ /* 0x000fcc00080006ff */
[----:B--2---:R-:W-:-:S04]  /*327b0*/  IMAD.U32 R4, RZ, RZ, UR5 ;  /* 0x00000005ff047e24 */ /* 0x004fc8000f8e00ff */
[----:B------:R-:W0:Y:S02]  /*327c0*/  SYNCS.PHASECHK.TRANS64.TRYWAIT P0, [UR8], R4 ;  /* 0x00000004ff0075a7 */ /* 0x000e240008001108 */
[----:B0-----:R-:W-:Y:S05]  /*327d0*/  @!P0 BRA `(.L_x_12) ;  /* 0x0000004400548947 */ /* 0x001fea0003800000 */
.L_x_11:
[----:B------:R-:W-:Y:S01]  /*327e0*/  BAR.SYNC.DEFER_BLOCKING 0x0 ;  /* 0x0000000000007b1d */ /* 0x000fe20000010000 */
[----:B------:R-:W-:Y:S01]  /*327f0*/  IMAD.IADD R141, R141, 0x1, R140 ;  /* 0x000000018d8d7824 */ /* 0x000fe200078e028c */
[C-C-:B------:R-:W-:Y:S02]  /*32800*/  LOP3.LUT R156, R0.reuse, 0x2c, R143.reuse, 0xfe, !PT ;  /* 0x0000002c009c7812 */ /* 0x140fe400078efe8f */
[C-C-:B------:R-:W-:Y:S02]  /*32810*/  LOP3.LUT R155, R0.reuse, 0x2a, R143.reuse, 0xfe, !PT ;  /* 0x0000002a009b7812 */ /* 0x140fe400078efe8f */
[C-C-:B------:R-:W-:Y:S01]  /*32820*/  LOP3.LUT R154, R0.reuse, 0x28, R143.reuse, 0xfe, !PT ;  /* 0x00000028009a7812 */ /* 0x140fe200078efe8f */
[----:B------:R-:W0:Y:S01]  /*32830*/  LDCU UR4, c[0x0][0x3b4] ;  /* 0x00007680ff0477ac */ /* 0x000e220008000800 */
[----:B------:R1:W-:Y:S01]  /*32840*/  STL [R1+0x80], R141 ;  /* 0x0000808d01007387 */ /* 0x0003e20000100800 */
[C-C-:B------:R-:W-:Y:S02]  /*32850*/  LOP3.LUT R153, R0.reuse, 0x26, R143.reuse, 0xfe, !PT ;  /* 0x0000002600997812 */ /* 0x140fe400078efe8f */
[C-C-:B------:R-:W-:Y:S01]  /*32860*/  LOP3.LUT R152, R0.reuse, 0x24, R143.reuse, 0xfe, !PT ;  /* 0x0000002400987812 */ /* 0x140fe200078efe8f */
[----:B------:R-:W3:Y:S01]  /*32870*/  LDCU UR5, c[0x0][0x39c] ;  /* 0x00007380ff0577ac */ /* 0x000ee20008000800 */
[----:B------:R-:W-:-:S02]  /*32880*/  LOP3.LUT R151, R0, 0x22, R143, 0xfe, !PT ;  /* 0x0000002200977812 */ /* 0x000fc400078efe8f */
[C-C-:B------:R-:W-:Y:S01]  /*32890*/  LOP3.LUT R150, R0.reuse, 0x20, R143.reuse, 0xfe, !PT ;  /* 0x0000002000967812 */ /* 0x140fe200078efe8f */
[----:B------:R-:W4:Y:S01]  /*328a0*/  LDCU UR6, c[0x0][0x39c] ;  /* 0x00007380ff0677ac */ /* 0x000f220008000800 */
[C-C-:B------:R-:W-:Y:S02]  /*328b0*/  LOP3.LUT R149, R0.reuse, 0x1e, R143.reuse, 0xfe, !PT ;  /* 0x0000001e00957812 */ /* 0x140fe400078efe8f */
[C-C-:B------:R-:W-:Y:S02]  /*328c0*/  LOP3.LUT R148, R0.reuse, 0x1c, R143.reuse, 0xfe, !PT ;  /* 0x0000001c00947812 */ /* 0x140fe400078efe8f */
[C-C-:B------:R-:W-:Y:S02]  /*328d0*/  LOP3.LUT R147, R0.reuse, 0x1a, R143.reuse, 0xfe, !PT ;  /* 0x0000001a00937812 */ /* 0x140fe400078efe8f */
[C-C-:B------:R-:W-:Y:S01]  /*328e0*/  LOP3.LUT R146, R0.reuse, 0x18, R143.reuse, 0xfe, !PT ;  /* 0x0000001800927812 */ /* 0x140fe200078efe8f */
[----:B------:R-:W5:Y:S02]  /*328f0*/  @!P1 SYNCS.CCTL.IV [UR10+0x28000] ;  /* 0x02800000ff0099b1 */ /* 0x000f64000800000a */
[----:B-----5:R-:W-:Y:S01]  /*32900*/  BAR.SYNC.DEFER_BLOCKING 0x0 ;  /* 0x0000000000007b1d */ /* 0x020fe20000010000 */
[----:B------:R-:W-:-:S02]  /*32910*/  LOP3.LUT R134, R0, 0x16, R143, 0xfe, !PT ;  /* 0x0000001600867812 */ /* 0x000fc400078efe8f */
[C-C-:B------:R-:W-:Y:S02]  /*32920*/  LOP3.LUT R132, R0.reuse, 0x14, R143.reuse, 0xfe, !PT ;  /* 0x0000001400847812 */ /* 0x140fe400078efe8f */
[C-C-:B------:R-:W-:Y:S02]  /*32930*/  LOP3.LUT R133, R0.reuse, 0x12, R143.reuse, 0xfe, !PT ;  /* 0x0000001200857812 */ /* 0x140fe400078efe8f */
[C-C-:B------:R-:W-:Y:S01]  /*32940*/  LOP3.LUT R136, R0.reuse, 0x10, R143.reuse, 0xfe, !PT ;  /* 0x0000001000887812 */ /* 0x140fe200078efe8f */
[----:B--2---:R-:W-:Y:S01]  /*32950*/  LDTM.16dp32bit_t0_t15.x128 R4, tmem[UR11] ;  /* 0x0000000b000479ee */ /* 0x004fe20008b80000 */
[----:B------:R-:W2:Y:S01]  /*32960*/  LDTM.16dp32bit_t16_t31.x128 R4, tmem[UR11+0x80] ;  /* 0x0000800b000479ee */ /* 0x000ea20008ba0000 */
[C-C-:B------:R-:W-:Y:S02]  /*32970*/  LOP3.LUT R137, R0.reuse, 0xe, R143.reuse, 0xfe, !PT ;  /* 0x0000000e00897812 */ /* 0x140fe400078efe8f */
[C-C-:B------:R-:W-:Y:S02]  /*32980*/  LOP3.LUT R144, R0.reuse, 0xc, R143.reuse, 0xfe, !PT ;  /* 0x0000000c00907812 */ /* 0x140fe400078efe8f */
[----:B------:R-:W-:-:S02]  /*32990*/  LOP3.LUT R139, R0, 0xa, R143, 0xfe, !PT ;  /* 0x0000000a008b7812 */ /* 0x000fc400078efe8f */
[C-C-:B------:R-:W-:Y:S02]  /*329a0*/  LOP3.LUT R138, R0.reuse, 0x8, R143.reuse, 0xfe, !PT ;  /* 0x00000008008a7812 */ /* 0x140fe400078efe8f */
[C-C-:B------:R-:W-:Y:S02]  /*329b0*/  LOP3.LUT R145, R0.reuse, 0x6, R143.reuse, 0xfe, !PT ;  /* 0x0000000600917812 */ /* 0x140fe400078efe8f */
[C-C-:B------:R-:W-:Y:S02]  /*329c0*/  LOP3.LUT R135, R0.reuse, 0x4, R143.reuse, 0xfe, !PT ;  /* 0x0000000400877812 */ /* 0x140fe400078efe8f */
[----:B------:R-:W-:Y:S01]  /*329d0*/  LOP3.LUT R0, R0, 0x2, R143, 0xfe, !PT ;  /* 0x0000000200007812 */ /* 0x000fe200078efe8f */
[----:B------:R-:W5:Y:S01]  /*329e0*/  @!P1 SYNCS.CCTL.IV [UR10+0x28008] ;  /* 0x02800800ff0099b1 */ /* 0x000f62000800000a */
[----:B------:R-:W-:Y:S01]  /*329f0*/  NOP ;  /* 0x0000000000007918 */ /* 0x000fe20000000000 */
[----:B--2---:R-:W-:Y:S02]  /*32a00*/  F2FP.F16.F32.PACK_AB R140, R7, R5 ;  /* 0x00000005078c723e */ /* 0x004fe400000000ff */
[----:B------:R-:W-:-:S02]  /*32a10*/  F2FP.F16.F32.PACK_AB R5, R10, R8 ;  /* 0x000000080a05723e */ /* 0x000fc400000000ff */
[----:B------:R-:W-:Y:S02]  /*32a20*/  F2FP.F16.F32.PACK_AB R7, R18, R16 ;  /* 0x000000101207723e */ /* 0x000fe400000000ff */
[----:B------:R-:W-:Y:S02]  /*32a30*/  F2FP.F16.F32.PACK_AB R8, R23, R21 ;  /* 0x000000151708723e */ /* 0x000fe400000000ff */
[----:B------:R-:W-:Y:S02]  /*32a40*/  F2FP.F16.F32.PACK_AB R21, R26, R24 ;  /* 0x000000181a15723e */ /* 0x000fe400000000ff */
[----:B------:R-:W-:Y:S02]  /*32a50*/  F2FP.F16.F32.PACK_AB R16, R55, R53 ;  /* 0x000000353710723e */ /* 0x000fe400000000ff */
[----:B------:R-:W-:Y:S02]  /*32a60*/  F2FP.F16.F32.PACK_AB R53, R58, R56 ;  /* 0x000000383a35723e */ /* 0x000fe400000000ff */
[----:B------:R-:W-:Y:S01]  /*32a70*/  F2FP.F16.F32.PACK_AB R24, R71, R69 ;  /* 0x000000454718723e */ /* 0x000fe200000000ff */
[----:B------:R-:W0:Y:S01]  /*32a80*/  LDL.LU R58, [R1+0xb14] ;  /* 0x000b1400013a7983 */ /* 0x000e220000300800 */
[----:B------:R-:W-:-:S02]  /*32a90*/  F2FP.F16.F32.PACK_AB R69, R74, R72 ;  /* 0x000000484a45723e */ /* 0x000fc400000000ff */
[----:B------:R-:W-:Y:S01]  /*32aa0*/  F2FP.F16.F32.PACK_AB R4, R6, R4 ;  /* 0x000000040604723e */ /* 0x000fe200000000ff */
[----:B------:R-:W5:Y:S01]  /*32ab0*/  LDL.LU R74, [R1+0x80] ;  /* 0x00008000014a7983 */ /* 0x000f620000300800 */
[----:B------:R-:W-:Y:S02]  /*32ac0*/  F2FP.F16.F32.PACK_AB R6, R14, R12 ;  /* 0x0000000c0e06723e */ /* 0x000fe400000000ff */
[----:B-1----:R-:W-:Y:S02]  /*32ad0*/  F2FP.F16.F32.PACK_AB R141, R11, R9 ;  /* 0x000000090b8d723e */ /* 0x002fe400000000ff */
[----:B------:R-:W-:Y:S02]  /*32ae0*/  F2FP.F16.F32.PACK_AB R142, R15, R13 ;  /* 0x0000000d0f8e723e */ /* 0x000fe400000000ff */
[----:B------:R-:W-:Y:S02]  /*32af0*/  F2FP.F16.F32.PACK_AB R143, R19, R17 ;  /* 0x00000011138f723e */ /* 0x000fe400000000ff */
[----:B------:R-:W-:Y:S01]  /*32b00*/  LEA R72, R2, UR10, 0x4 ;  /* 0x0000000a02487c11 */ /* 0x000fe2000f8e20ff */
[----:B------:R-:W1:Y:S01]  /*32b10*/  LDCU.128 UR8, c[0x0][0x390] ;  /* 0x00007200ff0877ac */ /* 0x000e620008000c00 */
[----:B------:R-:W-:Y:S01]  /*32b20*/  F2FP.F16.F32.PACK_AB R36, R38, R36 ;  /* 0x000000242624723e */ /* 0x000fe200000000ff */
[----:B------:R-:W2:Y:S01]  /*32b30*/  LDC R2, c[0x0][0x3b8] ;  /* 0x0000ee00ff027b82 */ /* 0x000ea20000000800 */
[----:B------:R-:W-:-:S02]  /*32b40*/  F2FP.F16.F32.PACK_AB R38, R46, R44 ;  /* 0x0000002c2e26723e */ /* 0x000fc400000000ff */
[----:B------:R-:W-:Y:S02]  /*32b50*/  F2FP.F16.F32.PACK_AB R14, R47, R45 ;  /* 0x0000002d2f0e723e */ /* 0x000fe400000000ff */
[----:B------:R-:W-:Y:S02]  /*32b60*/  F2FP.F16.F32.PACK_AB R20, R22, R20 ;  /* 0x000000141614723e */ /* 0x000fe400000000ff */
[----:B------:R-:W-:Y:S02]  /*32b70*/  F2FP.F16.F32.PACK_AB R22, R30, R28 ;  /* 0x0000001c1e16723e */ /* 0x000fe400000000ff */
[----:B------:R-:W-:Y:S02]  /*32b80*/  F2FP.F16.F32.PACK_AB R23, R34, R32 ;  /* 0x000000202217723e */ /* 0x000fe400000000ff */
[----:B------:R-:W-:Y:S02]  /*32b90*/  F2FP.F16.F32.PACK_AB R9, R27, R25 ;  /* 0x000000191b09723e */ /* 0x000fe400000000ff */
        /* <DEDUP_REMOVED lines=18> */
[----:B------:R-:W-:Y:S01]  /*32cc0*/  F2FP.F16.F32.PACK_AB R27, R83, R81 ;  /* 0x00000051531b723e */ /* 0x000fe200000000ff */
[----:B-----5:R-:W-:Y:S04]  /*32cd0*/  STS.128 [R74], R4 ;  /* 0x000000044a007388 */ /* 0x020fe80000000c00 */
[----:B------:R-:W-:Y:S01]  /*32ce0*/  STS.128 [R74+0x400], R140 ;  /* 0x0004008c4a007388 */ /* 0x000fe20000000c00 */
[----:B------:R-:W-:Y:S01]  /*32cf0*/  BAR.SYNC.DEFER_BLOCKING 0x0 ;  /* 0x0000000000007b1d */ /* 0x000fe20000010000 */
[----:B------:R-:W-:-:S02]  /*32d00*/  F2FP.F16.F32.PACK_AB R84, R86, R84 ;  /* 0x000000545654723e */ /* 0x000fc400000000ff */
[----:B------:R-:W-:Y:S02]  /*32d10*/  F2FP.F16.F32.PACK_AB R28, R87, R85 ;  /* 0x00000055571c723e */ /* 0x000fe400000000ff */
[----:B------:R-:W-:Y:S02]  /*32d20*/  F2FP.F16.F32.PACK_AB R29, R91, R89 ;  /* 0x000000595b1d723e */ /* 0x000fe400000000ff */
[----:B------:R-:W-:Y:S02]  /*32d30*/  F2FP.F16.F32.PACK_AB R30, R95, R93 ;  /* 0x0000005d5f1e723e */ /* 0x000fe400000000ff */
[----:B------:R-:W-:Y:S01]  /*32d40*/  F2FP.F16.F32.PACK_AB R31, R99, R97 ;  /* 0x00000061631f723e */ /* 0x000fe200000000ff */
[C---:B0-----:R-:W-:Y:S01]  /*32d50*/  IMAD R60, R58.reuse, UR4, RZ ;  /* 0x000000043a3c7c24 */ /* 0x041fe2000f8e02ff */
[----:B-1----:R-:W-:Y:S02]  /*32d60*/  ISETP.GE.AND P0, PT, R58, UR10, PT ;  /* 0x0000000a3a007c0c */ /* 0x002fe4000bf06270 */
[----:B------:R-:W-:-:S02]  /*32d70*/  F2FP.F16.F32.PACK_AB R100, R102, R100 ;  /* 0x000000646664723e */ /* 0x000fc400000000ff */
[----:B------:R-:W-:Y:S02]  /*32d80*/  F2FP.F16.F32.PACK_AB R32, R103, R101 ;  /* 0x000000656720723e */ /* 0x000fe400000000ff */
[----:B------:R-:W-:Y:S02]  /*32d90*/  F2FP.F16.F32.PACK_AB R33, R107, R105 ;  /* 0x000000696b21723e */ /* 0x000fe400000000ff */
[----:B------:R-:W-:Y:S02]  /*32da0*/  F2FP.F16.F32.PACK_AB R34, R111, R109 ;  /* 0x0000006d6f22723e */ /* 0x000fe400000000ff */
[----:B------:R-:W-:Y:S02]  /*32db0*/  F2FP.F16.F32.PACK_AB R35, R115, R113 ;  /* 0x000000717323723e */ /* 0x000fe400000000ff */
[----:B------:R-:W-:Y:S01]  /*32dc0*/  F2FP.F16.F32.PACK_AB R116, R118, R116 ;  /* 0x000000747674723e */ /* 0x000fe200000000ff */
[----:B------:R-:W0:Y:S04]  /*32dd0*/  LDS.128 R44, [R72] ;  /* 0x00000000482c7984 */ /* 0x000e280000000c00 */
[----:B------:R-:W-:Y:S01]  /*32de0*/  LDS.128 R4, [R72+0x800] ;  /* 0x0008000048047984 */ /* 0x000fe20000000c00 */
[----:B------:R-:W-:-:S02]  /*32df0*/  F2FP.F16.F32.PACK_AB R85, R90, R88 ;  /* 0x000000585a55723e */ /* 0x000fc400000000ff */
[----:B------:R-:W-:Y:S01]  /*32e00*/  F2FP.F16.F32.PACK_AB R40, R119, R117 ;  /* 0x000000757728723e */ /* 0x000fe200000000ff */
[----:B------:R-:W-:Y:S01]  /*32e10*/  BAR.SYNC.DEFER_BLOCKING 0x0 ;  /* 0x0000000000007b1d */ /* 0x000fe20000010000 */
[----:B------:R-:W-:Y:S02]  /*32e20*/  F2FP.F16.F32.PACK_AB R86, R94, R92 ;  /* 0x0000005c5e56723e */ /* 0x000fe400000000ff */
[----:B------:R-:W-:Y:S02]  /*32e30*/  F2FP.F16.F32.PACK_AB R87, R98, R96 ;  /* 0x000000606257723e */ /* 0x000fe400000000ff */
[----:B------:R-:W-:Y:S02]  /*32e40*/  LEA R73, P1, R60, UR8, 0x1 ;  /* 0x000000083c497c11 */ /* 0x000fe4000f8208ff */
[----:B------:R-:W-:Y:S02]  /*32e50*/  F2FP.F16.F32.PACK_AB R41, R123, R121 ;  /* 0x000000797b29723e */ /* 0x000fe400000000ff */
[----:B------:R-:W-:-:S02]  /*32e60*/  F2FP.F16.F32.PACK_AB R42, R127, R125 ;  /* 0x0000007d7f2a723e */ /* 0x000fc400000000ff */
[----:B------:R-:W-:Y:S01]  /*32e70*/  F2FP.F16.F32.PACK_AB R43, R131, R129 ;  /* 0x00000081832b723e */ /* 0x000fe200000000ff */
[----:B--2---:R-:W-:Y:S01]  /*32e80*/  IMAD R65, R3, R2, RZ ;  /* 0x0000000203417224 */ /* 0x004fe200078e02ff */
[----:B------:R-:W-:Y:S01]  /*32e90*/  F2FP.F16.F32.PACK_AB R101, R106, R104 ;  /* 0x000000686a65723e */ /* 0x000fe200000000ff */
[----:B------:R-:W1:Y:S01]  /*32ea0*/  LDCU UR4, c[0x0][0x39c] ;  /* 0x00007380ff0477ac */ /* 0x000e620008000800 */
[----:B------:R-:W2:Y:S01]  /*32eb0*/  LDL.LU R75, [R1] ;  /* 0x00000000014b7983 */ /* 0x000ea20000300800 */
[----:B------:R-:W5:Y:S03]  /*32ec0*/  LDCU UR10, c[0x0][0x39c] ;  /* 0x00007380ff0a77ac */ /* 0x000f660008000800 */
[----:B------:R-:W-:Y:S01]  /*32ed0*/  STS.128 [R74], R20 ;  /* 0x000000144a007388 */ /* 0x000fe20000000c00 */
[----:B------:R-:W-:Y:S01]  /*32ee0*/  F2FP.F16.F32.PACK_AB R102, R110, R108 ;  /* 0x0000006c6e66723e */ /* 0x000fe200000000ff */
[----:B------:R-:W0:Y:S02]  /*32ef0*/  LDCU UR8, c[0x0][0x39c] ;  /* 0x00007380ff0877ac */ /* 0x000e240008000800 */
[----:B------:R-:W-:Y:S01]  /*32f00*/  STS.128 [R74+0x400], R8 ;  /* 0x000400084a007388 */ /* 0x000fe20000000c00 */
[----:B------:R-:W-:Y:S06]  /*32f10*/  BAR.SYNC.DEFER_BLOCKING 0x0 ;  /* 0x0000000000007b1d */ /* 0x000fec0000010000 */
[----:B------:R-:W0:Y:S04]  /*32f20*/  LDS.128 R20, [R72] ;  /* 0x0000000048147984 */ /* 0x000e280000000c00 */
[----:B------:R-:W-:Y:S01]  /*32f30*/  LDS.128 R8, [R72+0x800] ;  /* 0x0008000048087984 */ /* 0x000fe20000000c00 */
[----:B------:R-:W-:Y:S06]  /*32f40*/  BAR.SYNC.DEFER_BLOCKING 0x0 ;  /* 0x0000000000007b1d */ /* 0x000fec0000010000 */
[----:B------:R-:W-:Y:S04]  /*32f50*/  STS.128 [R74], R36 ;  /* 0x000000244a007388 */ /* 0x000fe80000000c00 */
        /* <DEDUP_REMOVED lines=11> */
[----:B------:R0:W-:Y:S04]  /*33010*/  STS.128 [R74], R68 ;  /* 0x000000444a007388 */ /* 0x0001e80000000c00 */
[----:B------:R-:W-:Y:S01]  /*33020*/  STS.128 [R74+0x400], R24 ;  /* 0x000400184a007388 */ /* 0x000fe20000000c00 */
[----:B------:R-:W-:Y:S06]  /*33030*/  BAR.SYNC.DEFER_BLOCKING 0x0 ;  /* 0x0000000000007b1d */ /* 0x000fec0000010000 */
[----:B------:R-:W1:Y:S04]  /*33040*/  LDS.128 R52, [R72] ;  /* 0x0000000048347984 */ /* 0x000e680000000c00 */
[----:B------:R-:W-:Y:S01]  /*33050*/  LDS.128 R24, [R72+0x800] ;  /* 0x0008000048187984 */ /* 0x000fe20000000c00 */
[----:B------:R-:W-:Y:S06]  /*33060*/  BAR.SYNC.DEFER_BLOCKING 0x0 ;  /* 0x0000000000007b1d */ /* 0x000fec0000010000 */
[----:B------:R-:W-:Y:S04]  /*33070*/  STS.128 [R74], R84 ;  /* 0x000000544a007388 */ /* 0x000fe80000000c00 */
[----:B------:R-:W-:Y:S01]  /*33080*/  STS.128 [R74+0x400], R28 ;  /* 0x0004001c4a007388 */ /* 0x000fe20000000c00 */
[----:B------:R-:W-:Y:S01]  /*33090*/  BAR.SYNC.DEFER_BLOCKING 0x0 ;  /* 0x0000000000007b1d */ /* 0x000fe20000010000 */
[----:B------:R-:W-:-:S05]  /*330a0*/  F2FP.F16.F32.PACK_AB R103, R114, R112 ;  /* 0x000000707267723e */ /* 0x000fca00000000ff */
[----:B------:R-:W1:Y:S04]  /*330b0*/  LDS.128 R28, [R72] ;  /* 0x00000000481c7984 */ /* 0x000e680000000c00 */
[----:B------:R-:W-:Y:S01]  /*330c0*/  LDS.128 R56, [R72+0x800] ;  /* 0x0008000048387984 */ /* 0x000fe20000000c00 */
[----:B------:R-:W-:Y:S06]  /*330d0*/  BAR.SYNC.DEFER_BLOCKING 0x0 ;  /* 0x0000000000007b1d */ /* 0x000fec0000010000 */
[----:B------:R-:W-:Y:S04]  /*330e0*/  STS.128 [R74], R100 ;  /* 0x000000644a007388 */ /* 0x000fe80000000c00 */
[----:B------:R-:W-:Y:S01]  /*330f0*/  STS.128 [R74+0x400], R32 ;  /* 0x000400204a007388 */ /* 0x000fe20000000c00 */
[----:B------:R-:W-:Y:S01]  /*33100*/  BAR.SYNC.DEFER_BLOCKING 0x0 ;  /* 0x0000000000007b1d */ /* 0x000fe20000010000 */
[----:B0-----:R-:W-:-:S02]  /*33110*/  LEA.HI.X.SX32 R68, R60, UR9, 0x1, P1 ;  /* 0x000000093c447c11 */ /* 0x001fc400088f0eff */
[----:B------:R-:W-:-:S03]  /*33120*/  F2FP.F16.F32.PACK_AB R117, R122, R120 ;  /* 0x000000787a75723e */ /* 0x000fc600000000ff */
[----:B------:R-:W0:Y:S04]  /*33130*/  LDS.128 R32, [R72] ;  /* 0x0000000048207984 */ /* 0x000e280000000c00 */
[----:B------:R-:W-:Y:S01]  /*33140*/  LDS.128 R60, [R72+0x800] ;  /* 0x00080000483c7984 */ /* 0x000fe20000000c00 */
[----:B------:R-:W-:Y:S01]  /*33150*/  F2FP.F16.F32.PACK_AB R118, R126, R124 ;  /* 0x0000007c7e76723e */ /* 0x000fe200000000ff */
[----:B------:R-:W0:Y:S01]  /*33160*/  LDCU UR9, c[0x0][0x39c] ;  /* 0x00007380ff0977ac */ /* 0x000e220008000800 */
[----:B------:R-:W-:Y:S01]  /*33170*/  F2FP.F16.F32.PACK_AB R119, R130, R128 ;  /* 0x000000808277723e */ /* 0x000fe200000000ff */
[----:B------:R-:W-:Y:S01]  /*33180*/  BAR.SYNC.DEFER_BLOCKING 0x0 ;  /* 0x0000000000007b1d */ /* 0x000fe20000010000 */
[C---:B------:R-:W-:Y:S01]  /*33190*/  ISETP.LT.AND P5, PT, R0.reuse, UR11, !P0 ;  /* 0x0000000b00007c0c */ /* 0x040fe2000c7a1270 */
[-C--:B------:R-:W-:Y:S01]  /*331a0*/  IMAD R0, R0, R2.reuse, RZ ;  /* 0x0000000200007224 */ /* 0x080fe200078e02ff */
[C---:B------:R-:W-:Y:S01]  /*331b0*/  ISETP.LT.AND P1, PT, R135.reuse, UR11, !P0 ;  /* 0x0000000b87007c0c */ /* 0x040fe2000c721270 */
[----:B------:R-:W-:Y:S01]  /*331c0*/  IMAD R135, R135, R2, RZ ;  /* 0x0000000287877224 */ /* 0x000fe200078e02ff */
[----:B------:R-:W-:-:S02]  /*331d0*/  ISETP.LT.AND P2, PT, R3, UR11, !P0 ;  /* 0x0000000b03007c0c */ /* 0x000fc4000c741270 */
[CC--:B------:R-:W-:Y:S01]  /*331e0*/  LEA R64, P3, R65.reuse, R73.reuse, 0x1 ;  /* 0x0000004941407211 */ /* 0x0c0fe200078608ff */
[----:B------:R-:W-:Y:S04]  /*331f0*/  STS.128 [R74], R116 ;  /* 0x000000744a007388 */ /* 0x000fe80000000c00 */
[----:B------:R1:W-:Y:S01]  /*33200*/  STS.128 [R74+0x400], R40 ;  /* 0x000400284a007388 */ /* 0x0003e20000000c00 */
[----:B------:R-:W-:Y:S01]  /*33210*/  BAR.SYNC.DEFER_BLOCKING 0x0 ;  /* 0x0000000000007b1d */ /* 0x000fe20000010000 */
[C---:B------:R-:W-:Y:S02]  /*33220*/  LEA R66, P4, R0.reuse, R73, 0x1 ;  /* 0x0000004900427211 */ /* 0x040fe400078808ff */
[-C--:B------:R-:W-:Y:S02]  /*33230*/  LEA.HI.X.SX32 R65, R65, R68.reuse, 0x1, P3 ;  /* 0x0000004441417211 */ /* 0x080fe400018f0eff */
[----:B------:R-:W-:-:S02]  /*33240*/  LEA.HI.X.SX32 R67, R0, R68, 0x1, P4 ;  /* 0x0000004400437211 */ /* 0x000fc400020f0eff */
[----:B------:R-:W-:Y:S02]  /*33250*/  PRMT R0, R44, 0x7632, R0 ;  /* 0x000076322c007816 */ /* 0x000fe40000000000 */
[C---:B-1----:R-:W-:Y:S01]  /*33260*/  LEA R40, P3, R135.reuse, R73, 0x1 ;  /* 0x0000004987287211 */ /* 0x042fe200078608ff */
[----:B------:R-:W2:Y:S03]  /*33270*/  LDL.LU R74, [R1+0x4] ;  /* 0x00000400014a7983 */ /* 0x000ea60000300800 */
[----:B------:R-:W-:Y:S01]  /*33280*/  LEA.HI.X.SX32 R41, R135, R68, 0x1, P3 ;  /* 0x0000004487297211 */ /* 0x000fe200018f0eff */
[----:B------:R-:W2:Y:S01]  /*33290*/  LDL.LU R71, [R1+0x8] ;  /* 0x0000080001477983 */ /* 0x000ea20000300800 */
[C---:B------:R-:W-:Y:S01]  /*332a0*/  ISETP.LT.AND P3, PT, R145.reuse, UR11, !P0 ;  /* 0x0000000b91007c0c */ /* 0x040fe2000c761270 */
[-C--:B------:R-:W-:Y:S02]  /*332b0*/  IMAD R145, R145, R2.reuse, RZ ;  /* 0x0000000291917224 */ /* 0x080fe400078e02ff */
[----:B------:R-:W2:Y:S04]  /*332c0*/  LDL.LU R70, [R1+0xc] ;  /* 0x00000c0001467983 */ /* 0x000ea80000300800 */
[----:B------:R1:W-:Y:S01]  /*332d0*/  @P2 STG.E.U16 desc[UR24][R64.64], R44 ;  /* 0x0000002c40002986 */ /* 0x0003e2000c101518 */
[C---:B------:R-:W-:Y:S01]  /*332e0*/  ISETP.LT.AND P2, PT, R138.reuse, UR11, !P0 ;  /* 0x0000000b8a007c0c */ /* 0x040fe2000c741270 */
[----:B------:R-:W-:-:S02]  /*332f0*/  IMAD R138, R138, R2, RZ ;  /* 0x000000028a8a7224 */ /* 0x000fc400078e02ff */
[----:B------:R-:W-:Y:S04]  /*33300*/  @P5 STG.E.U16 desc[UR24][R66.64], R0 ;  /* 0x0000000042005986 */ /* 0x000fe8000c101518 */
[----:B------:R0:W-:Y:S01]  /*33310*/  @P1 STG.E.U16 desc[UR24][R40.64], R45 ;  /* 0x0000002d28001986 */ /* 0x0001e2000c101518 */
[C---:B------:R-:W-:Y:S01]  /*33320*/  ISETP.LT.AND P1, PT, R139.reuse, UR11, !P0 ;  /* 0x0000000b8b007c0c */ /* 0x040fe2000c721270 */
[----:B------:R-:W-:Y:S01]  /*33330*/  IMAD R139, R139, R2, RZ ;  /* 0x000000028b8b7224 */ /* 0x000fe200078e02ff */
[-C--:B------:R-:W-:Y:S01]  /*33340*/  LEA R42, P5, R138, R73.reuse, 0x1 ;  /* 0x000000498a2a7211 */ /* 0x080fe200078a08ff */
[----:B------:R-:W2:Y:S01]  /*33350*/  LDL.LU R69, [R1+0x10] ;  /* 0x0000100001457983 */ /* 0x000ea20000300800 */
[----:B-1----:R-:W-:Y:S02]  /*33360*/  PRMT R65, R45, 0x7632, R65 ;  /* 0x000076322d417816 */ /* 0x002fe40000000041 */
[----:B0-----:R-:W-:-:S04]  /*33370*/  LEA R40, P4, R145, R73, 0x1 ;  /* 0x0000004991287211 */ /* 0x001fc800078808ff */
[-C--:B------:R-:W-:Y:S02]  /*33380*/  LEA.HI.X.SX32 R41, R145, R68.reuse, 0x1, P4 ;  /* 0x0000004491297211 */ /* 0x080fe400020f0eff */
[----:B------:R-:W-:Y:S02]  /*33390*/  LEA.HI.X.SX32 R43, R138, R68, 0x1, P5 ;  /* 0x000000448a2b7211 */ /* 0x000fe400028f0eff */
[C---:B------:R-:W-:Y:S01]  /*333a0*/  ISETP.LT.AND P4, PT, R144.reuse, UR11, !P0 ;  /* 0x0000000b90007c0c */ /* 0x040fe2000c781270 */
[----:B------:R0:W-:Y:S01]  /*333b0*/  @P3 STG.E.U16 desc[UR24][R40.64], R65 ;  /* 0x0000004128003986 */ /* 0x0001e2000c101518 */
[-C--:B------:R-:W-:Y:S01]  /*333c0*/  IMAD R144, R144, R2.reuse, RZ ;  /* 0x0000000290907224 */ /* 0x080fe200078e02ff */
[----:B------:R-:W-:Y:S02]  /*333d0*/  PRMT R0, R46, 0x7632, R0 ;  /* 0x000076322e007816 */ /* 0x000fe40000000000 */
[----:B------:R1:W-:Y:S01]  /*333e0*/  @P2 STG.E.U16 desc[UR24][R42.64], R46 ;  /* 0x0000002e2a002986 */ /* 0x0003e2000c101518 */
[C---:B------:R-:W-:Y:S01]  /*333f0*/  ISETP.LT.AND P2, PT, R137.reuse, UR11, !P0 ;  /* 0x0000000b89007c0c */ /* 0x040fe2000c741270 */
[----:B------:R-:W-:Y:S01]  /*33400*/  IMAD R137, R137, R2, RZ ;  /* 0x0000000289897224 */ /* 0x000fe200078e02ff */
[----:B0-----:R-:W-:-:S04]  /*33410*/  LEA R40, P3, R139, R73, 0x1 ;  /* 0x000000498b287211 */ /* 0x001fc800078608ff */
[----:B------:R-:W-:Y:S02]  /*33420*/  LEA.HI.X.SX32 R41, R139, R68, 0x1, P3 ;  /* 0x000000448b297211 */ /* 0x000fe400018f0eff */
[----:B-1----:R-:W-:-:S03]  /*33430*/  LEA R42, P5, R144, R73, 0x1 ;  /* 0x00000049902a7211 */ /* 0x002fc600078a08ff */
[----:B------:R0:W-:Y:S01]  /*33440*/  @P1 STG.E.U16 desc[UR24][R40.64], R0 ;  /* 0x0000000028001986 */ /* 0x0001e2000c101518 */
[----:B------:R-:W-:Y:S02]  /*33450*/  LEA.HI.X.SX32 R43, R144, R68, 0x1, P5 ;  /* 0x00000044902b7211 */ /* 0x000fe400028f0eff */
[C---:B------:R-:W-:Y:S01]  /*33460*/  ISETP.LT.AND P3, PT, R136.reuse, UR11, !P0 ;  /* 0x0000000b88007c0c */ /* 0x040fe2000c761270 */
[-C--:B------:R-:W-:Y:S01]  /*33470*/  IMAD R136, R136, R2.reuse, RZ ;  /* 0x0000000288887224 */ /* 0x080fe200078e02ff */
[----:B------:R-:W-:Y:S01]  /*33480*/  PRMT R45, R47, 0x7632, R45 ;  /* 0x000076322f2d7816 */ /* 0x000fe2000000002d */
[----:B------:R1:W-:Y:S01]  /*33490*/  @P4 STG.E.U16 desc[UR24][R42.64], R47 ;  /* 0x0000002f2a004986 */ /* 0x0003e2000c101518 */
[----:B------:R-:W-:Y:S02]  /*334a0*/  ISETP.LT.AND P1, PT, R133, UR11, !P0 ;  /* 0x0000000b85007c0c */ /* 0x000fe4000c721270 */
[----:B0-----:R-:W-:Y:S01]  /*334b0*/  LEA R40, P5, R137, R73, 0x1 ;  /* 0x0000004989287211 */ /* 0x001fe200078a08ff */
[----:B------:R-:W-:Y:S01]  /*334c0*/  IMAD R133, R133, R2, RZ ;  /* 0x0000000285857224 */ /* 0x000fe200078e02ff */
[----:B------:R-:W-:-:S02]  /*334d0*/  ISETP.LT.AND P4, PT, R132, UR11, !P0 ;  /* 0x0000000b84007c0c */ /* 0x000fc4000c781270 */
[----:B------:R-:W-:Y:S01]  /*334e0*/  LEA.HI.X.SX32 R41, R137, R68, 0x1, P5 ;  /* 0x0000004489297211 */ /* 0x000fe200028f0eff */
[----:B------:R-:W-:Y:S01]  /*334f0*/  IMAD R132, R132, R2, RZ ;  /* 0x0000000284847224 */ /* 0x000fe200078e02ff */
[----:B-1----:R-:W-:-:S03]  /*33500*/  LEA R42, P6, R136, R73, 0x1 ;  /* 0x00000049882a7211 */ /* 0x002fc600078c08ff */
[----:B------:R0:W-:Y:S01]  /*33510*/  @P2 STG.E.U16 desc[UR24][R40.64], R45 ;  /* 0x0000002d28002986 */ /* 0x0001e2000c101518 */
[-C--:B------:R-:W-:Y:S02]  /*33520*/  LEA R44, P5, R132, R73.reuse, 0x1 ;  /* 0x00000049842c7211 */ /* 0x080fe400078a08ff */
[-C--:B------:R-:W-:Y:S02]  /*33530*/  LEA.HI.X.SX32 R43, R136, R68.reuse, 0x1, P6 ;  /* 0x00000044882b7211 */ /* 0x080fe400030f0eff */
[----:B------:R-:W-:Y:S02]  /*33540*/  PRMT R0, R20, 0x7632, R0 ;  /* 0x0000763214007816 */ /* 0x000fe40000000000 */
[C---:B0-----:R-:W-:Y:S02]  /*33550*/  LEA R40, P2, R133.reuse, R73, 0x1 ;  /* 0x0000004985287211 */ /* 0x041fe400078408ff */
[-C--:B------:R-:W-:Y:S02]  /*33560*/  LEA.HI.X.SX32 R45, R132, R68.reuse, 0x1, P5 ;  /* 0x00000044842d7211 */ /* 0x080fe400028f0eff */
[----:B------:R-:W-:-:S02]  /*33570*/  LEA.HI.X.SX32 R41, R133, R68, 0x1, P2 ;  /* 0x0000004485297211 */ /* 0x000fc400010f0eff */
[C---:B------:R-:W-:Y:S01]  /*33580*/  ISETP.LT.AND P2, PT, R134.reuse, UR11, !P0 ;  /* 0x0000000b86007c0c */ /* 0x040fe2000c741270 */
[----:B------:R-:W-:Y:S01]  /*33590*/  IMAD R134, R134, R2, RZ ;  /* 0x0000000286867224 */ /* 0x000fe200078e02ff */
[----:B------:R-:W-:Y:S01]  /*335a0*/  @P3 STG.E.U16 desc[UR24][R42.64], R20 ;  /* 0x000000142a003986 */ /* 0x000fe2000c101518 */
[----:B------:R-:W-:-:S03]  /*335b0*/  ISETP.LT.AND P3, PT, R146, UR11, !P0 ;  /* 0x0000000b92007c0c */ /* 0x000fc6000c761270 */
[----:B------:R0:W-:Y:S01]  /*335c0*/  @P1 STG.E.U16 desc[UR24][R40.64], R0 ;  /* 0x0000000028001986 */ /* 0x0001e2000c101518 */
[----:B------:R-:W-:-:S03]  /*335d0*/  IMAD R146, R146, R2, RZ ;  /* 0x0000000292927224 */ /* 0x000fc600078e02ff */
[----:B------:R-:W-:Y:S01]  /*335e0*/  @P4 STG.E.U16 desc[UR24][R44.64], R21 ;  /* 0x000000152c004986 */ /* 0x000fe2000c101518 */
[----:B------:R-:W-:-:S04]  /*335f0*/  LEA R46, P4, R134, R73, 0x1 ;  /* 0x00000049862e7211 */ /* 0x000fc800078808ff */
[----:B------:R-:W-:Y:S02]  /*33600*/  LEA.HI.X.SX32 R47, R134, R68, 0x1, P4 ;  /* 0x00000044862f7211 */ /* 0x000fe400020f0eff */
[C---:B------:R-:W-:Y:S02]  /*33610*/  ISETP.LT.AND P4, PT, R148.reuse, UR11, !P0 ;  /* 0x0000000b94007c0c */ /* 0x040fe4000c781270 */
[----:B0-----:R-:W-:Y:S01]  /*33620*/  PRMT R41, R21, 0x7632, R41 ;  /* 0x0000763215297816 */ /* 0x001fe20000000029 */
[-C--:B------:R-:W-:Y:S01]  /*33630*/  IMAD R148, R148, R2.reuse, RZ ;  /* 0x0000000294947224 */ /* 0x080fe200078e02ff */
[----:B------:R-:W-:Y:S02]  /*33640*/  LEA R40, P5, R146, R73, 0x1 ;  /* 0x0000004992287211 */ /* 0x000fe400078a08ff */
[C---:B------:R-:W-:Y:S01]  /*33650*/  ISETP.LT.AND P1, PT, R147.reuse, UR11, !P0 ;  /* 0x0000000b93007c0c */ /* 0x040fe2000c721270 */
[----:B------:R0:W-:Y:S01]  /*33660*/  @P2 STG.E.U16 desc[UR24][R46.64], R41 ;  /* 0x000000292e002986 */ /* 0x0001e2000c101518 */
[----:B------:R-:W-:Y:S01]  /*33670*/  IMAD R147, R147, R2, RZ ;  /* 0x0000000293937224 */ /* 0x000fe200078e02ff */
[----:B------:R-:W-:-:S04]  /*33680*/  PRMT R0, R22, 0x7632, R0 ;  /* 0x0000763216007816 */ /* 0x000fc80000000000 */
[-C--:B------:R-:W-:Y:S02]  /*33690*/  LEA R20, P2, R147, R73.reuse, 0x1 ;  /* 0x0000004993147211 */ /* 0x080fe400078408ff */
[----:B0-----:R-:W-:Y:S02]  /*336a0*/  LEA.HI.X.SX32 R41, R146, R68, 0x1, P5 ;  /* 0x0000004492297211 */ /* 0x001fe400028f0eff */
[----:B------:R-:W-:-:S04]  /*336b0*/  LEA R42, P5, R148, R73, 0x1 ;  /* 0x00000049942a7211 */ /* 0x000fc800078a08ff */
[----:B------:R-:W-:Y:S02]  /*336c0*/  LEA.HI.X.SX32 R43, R148, R68, 0x1, P5 ;  /* 0x00000044942b7211 */ /* 0x000fe400028f0eff */
[C---:B------:R-:W-:Y:S01]  /*336d0*/  ISETP.LT.AND P5, PT, R149.reuse, UR11, !P0 ;  /* 0x0000000b95007c0c */ /* 0x040fe2000c7a1270 */
[----:B------:R-:W-:Y:S01]  /*336e0*/  IMAD R149, R149, R2, RZ ;  /* 0x0000000295957224 */ /* 0x000fe200078e02ff */
[----:B------:R-:W-:Y:S01]  /*336f0*/  LEA.HI.X.SX32 R21, R147, R68, 0x1, P2 ;  /* 0x0000004493157211 */ /* 0x000fe200010f0eff */
[----:B------:R-:W-:Y:S01]  /*33700*/  @P3 STG.E.U16 desc[UR24][R40.64], R22 ;  /* 0x0000001628003986 */ /* 0x000fe2000c101518 */
[C---:B------:R-:W-:Y:S01]  /*33710*/  ISETP.LT.AND P2, PT, R150.reuse, UR11, !P0 ;  /* 0x0000000b96007c0c */ /* 0x040fe2000c741270 */
[----:B------:R-:W-:Y:S01]  /*33720*/  IMAD R150, R150, R2, RZ ;  /* 0x0000000296967224 */ /* 0x000fe200078e02ff */
[----:B------:R-:W-:Y:S01]  /*33730*/  LEA R44, P3, R149, R73, 0x1 ;  /* 0x00000049952c7211 */ /* 0x000fe200078608ff */
[----:B------:R0:W-:Y:S01]  /*33740*/  @P1 STG.E.U16 desc[UR24][R20.64], R0 ;  /* 0x0000000014001986 */ /* 0x0001e2000c101518 */
[----:B------:R-:W-:-:S02]  /*33750*/  ISETP.LT.AND P1, PT, R151, UR11, !P0 ;  /* 0x0000000b97007c0c */ /* 0x000fc4000c721270 */
[----:B------:R-:W-:Y:S01]  /*33760*/  LEA.HI.X.SX32 R45, R149, R68, 0x1, P3 ;  /* 0x00000044952d7211 */ /* 0x000fe200018f0eff */
[----:B------:R1:W-:Y:S01]  /*33770*/  @P4 STG.E.U16 desc[UR24][R42.64], R23 ;  /* 0x000000172a004986 */ /* 0x0003e2000c101518 */
[----:B------:R-:W-:Y:S01]  /*33780*/  ISETP.LT.AND P3, PT, R152, UR4, !P0 ;  /* 0x0000000498007c0c */ /* 0x000fe2000c761270 */
[-C--:B------:R-:W-:Y:S01]  /*33790*/  IMAD R151, R151, R2.reuse, RZ ;  /* 0x0000000297977224 */ /* 0x080fe200078e02ff */
[----:B------:R-:W3:Y:S01]  /*337a0*/  LDCU UR4, c[0x0][0x39c] ;  /* 0x00007380ff0477ac */ /* 0x000ee20008000800 */
[----:B0-----:R-:W-:Y:S02]  /*337b0*/  PRMT R21, R23, 0x7632, R21 ;  /* 0x0000763217157816 */ /* 0x001fe40000000015 */
[-C--:B------:R-:W-:Y:S01]  /*337c0*/  LEA R20, P4, R150, R73.reuse, 0x1 ;  /* 0x0000004996147211 */ /* 0x080fe200078808ff */
[----:B------:R-:W-:Y:S01]  /*337d0*/  IMAD R152, R152, R2, RZ ;  /* 0x0000000298987224 */ /* 0x000fe200078e02ff */
[----:B------:R-:W-:Y:S01]  /*337e0*/  PRMT R0, R36, 0x7632, R0 ;  /* 0x0000763224007816 */ /* 0x000fe20000000000 */
[----:B------:R0:W-:Y:S01]  /*337f0*/  @P5 STG.E.U16 desc[UR24][R44.64], R21 ;  /* 0x000000152c005986 */ /* 0x0001e2000c101518 */
[----:B------:R-:W-:-:S02]  /*33800*/  LEA R22, P5, R151, R73, 0x1 ;  /* 0x0000004997167211 */ /* 0x000fc400078a08ff */
[----:B------:R-:W-:Y:S01]  /*33810*/  LEA R40, P6, R152, R73, 0x1 ;  /* 0x0000004998287211 */ /* 0x000fe200078c08ff */
[----:B-1----:R-:W2:Y:S01]  /*33820*/  LDL.LU R43, [R1+0x14] ;  /* 0x00001400012b7983 */ /* 0x002ea20000300800 */
[-C--:B------:R-:W-:Y:S02]  /*33830*/  LEA.HI.X.SX32 R23, R151, R68.reuse, 0x1, P5 ;  /* 0x0000004497177211 */ /* 0x080fe400028f0eff */
[----:B0-----:R-:W-:Y:S01]  /*33840*/  LEA.HI.X.SX32 R21, R150, R68, 0x1, P4 ;  /* 0x0000004496157211 */ /* 0x001fe200020f0eff */
[----:B------:R-:W2:Y:S04]  /*33850*/  LDL.LU R42, [R1+0x18] ;  /* 0x00001800012a7983 */ /* 0x000ea80000300800 */
[----:B------:R0:W-:Y:S01]  /*33860*/  @P2 STG.E.U16 desc[UR24][R20.64], R36 ;  /* 0x0000002414002986 */ /* 0x0001e2000c101518 */
[C---:B---3--:R-:W-:Y:S01]  /*33870*/  ISETP.LT.AND P2, PT, R153.reuse, UR5, !P0 ;  /* 0x0000000599007c0c */ /* 0x048fe2000c741270 */
[----:B------:R-:W-:Y:S01]  /*33880*/  IMAD R153, R153, R2, RZ ;  /* 0x0000000299997224 */ /* 0x000fe200078e02ff */
[----:B------:R-:W-:Y:S01]  /*33890*/  LEA.HI.X.SX32 R41, R152, R68, 0x1, P6 ;  /* 0x0000004498297211 */ /* 0x000fe200030f0eff */
[----:B------:R-:W-:Y:S01]  /*338a0*/  @P1 STG.E.U16 desc[UR24][R22.64], R0 ;  /* 0x0000000016001986 */ /* 0x000fe2000c101518 */
[----:B------:R-:W-:Y:S01]  /*338b0*/  ISETP.LT.AND P4, PT, R155, UR4, !P0 ;  /* 0x000000049b007c0c */ /* 0x000fe2000c781270 */
[----:B------:R-:W1:Y:S02]  /*338c0*/  LDCU UR5, c[0x0][0x39c] ;  /* 0x00007380ff0577ac */ /* 0x000e640008000800 */
[----:B------:R3:W-:Y:S01]  /*338d0*/  @P3 STG.E.U16 desc[UR24][R40.64], R37 ;  /* 0x0000002528003986 */ /* 0x0007e2000c101518 */
[----:B----4-:R-:W-:-:S02]  /*338e0*/  ISETP.LT.AND P3, PT, R154, UR6, !P0 ;  /* 0x000000069a007c0c */ /* 0x010fc4000c761270 */
[-C--:B0-----:R-:W-:Y:S01]  /*338f0*/  LEA R20, P1, R153, R73.reuse, 0x1 ;  /* 0x0000004999147211 */ /* 0x081fe200078208ff */
[-C--:B------:R-:W-:Y:S01]  /*33900*/  IMAD R154, R154, R2.reuse, RZ ;  /* 0x000000029a9a7224 */ /* 0x080fe200078e02ff */
[----:B------:R-:W0:Y:S01]  /*33910*/  LDCU UR4, c[0x0][0x39c] ;  /* 0x00007380ff0477ac */ /* 0x000e220008000800 */
[----:B------:R-:W-:Y:S01]  /*33920*/  IMAD R155, R155, R2, RZ ;  /* 0x000000029b9b7224 */ /* 0x000fe200078e02ff */
[----:B------:R-:W-:Y:S02]  /*33930*/  LEA.HI.X.SX32 R21, R153, R68, 0x1, P1 ;  /* 0x0000004499157211 */ /* 0x000fe400008f0eff */
[C---:B------:R-:W-:Y:S01]  /*33940*/  ISETP.LT.AND P1, PT, R156.reuse, UR8, !P0 ;  /* 0x000000089c007c0c */ /* 0x040fe2000c721270 */
[----:B------:R-:W-:Y:S01]  /*33950*/  IMAD R156, R156, R2, RZ ;  /* 0x000000029c9c7224 */ /* 0x000fe200078e02ff */
[----:B---3--:R-:W-:Y:S01]  /*33960*/  PRMT R41, R37, 0x7632, R41 ;  /* 0x0000763225297816 */ /* 0x008fe20000000029 */
[----:B------:R-:W3:Y:S01]  /*33970*/  LDCU UR6, c[0x0][0x39c] ;  /* 0x00007380ff0677ac */ /* 0x000ee20008000800 */
[----:B------:R-:W-:-:S02]  /*33980*/  LEA R22, P5, R154, R73, 0x1 ;  /* 0x000000499a167211 */ /* 0x000fc400078a08ff */
[CC--:B------:R-:W-:Y:S01]  /*33990*/  LEA R36, P6, R155.reuse, R73.reuse, 0x1 ;  /* 0x000000499b247211 */ /* 0x0c0fe200078c08ff */
[----:B------:R4:W-:Y:S01]  /*339a0*/  @P2 STG.E.U16 desc[UR24][R20.64], R41 ;  /* 0x0000002914002986 */ /* 0x0009e2000c101518 */
[----:B------:R-:W-:Y:S01]  /*339b0*/  LEA R40, P2, R156, R73, 0x1 ;  /* 0x000000499c287211 */ /* 0x000fe200078408ff */
[----:B------:R-:W0:Y:S01]  /*339c0*/  LDCU UR8, c[0x0][0x39c] ;  /* 0x00007380ff0877ac */ /* 0x000e220008000800 */
[-C--:B------:R-:W-:Y:S02]  /*339d0*/  LEA.HI.X.SX32 R23, R154, R68.reuse, 0x1, P5 ;  /* 0x000000449a177211 */ /* 0x080fe400028f0eff */
[-C--:B------:R-:W-:Y:S02]  /*339e0*/  LEA.HI.X.SX32 R37, R155, R68.reuse, 0x1, P6 ;  /* 0x000000449b257211 */ /* 0x080fe400030f0eff */
[----:B------:R-:W-:Y:S01]  /*339f0*/  PRMT R0, R38, 0x7632, R0 ;  /* 0x0000763226007816 */ /* 0x000fe20000000000 */
[----:B------:R-:W-:Y:S01]  /*33a00*/  @P3 STG.E.U16 desc[UR24][R22.64], R38 ;  /* 0x0000002616003986 */ /* 0x000fe2000c101518 */
[----:B----4-:R-:W-:-:S03]  /*33a10*/  LEA.HI.X.SX32 R41, R156, R68, 0x1, P2 ;  /* 0x000000449c297211 */ /* 0x010fc600010f0eff */
[----:B------:R-:W-:Y:S04]  /*33a20*/  @P4 STG.E.U16 desc[UR24][R36.64], R0 ;  /* 0x0000000024004986 */ /* 0x000fe8000c101518 */
[----:B------:R4:W-:Y:S04]  /*33a30*/  @P1 STG.E.U16 desc[UR24][R40.64], R39 ;  /* 0x0000002728001986 */ /* 0x0009e8000c101518 */
[----:B----4-:R-:W4:Y:S01]  /*33a40*/  LDL.LU R41, [R1+0x1c] ;  /* 0x00001c0001297983 */ /* 0x010f220000300800 */
[C---:B------:R-:W-:Y:S01]  /*33a50*/  ISETP.LT.AND P2, PT, R157.reuse, UR9, !P0 ;  /* 0x000000099d007c0c */ /* 0x040fe2000c741270 */
[-C--:B------:R-:W-:Y:S01]  /*33a60*/  IMAD R157, R157, R2.reuse, RZ ;  /* 0x000000029d9d7224 */ /* 0x080fe200078e02ff */
[----:B------:R-:W-:Y:S01]  /*33a70*/  PRMT R23, R39, 0x7632, R23 ;  /* 0x0000763227177816 */ /* 0x000fe20000000017 */
[----:B------:R-:W3:Y:S01]  /*33a80*/  LDCU UR9, c[0x0][0x39c] ;  /* 0x00007380ff0977ac */ /* 0x000ee20008000800 */
[C---:B-----5:R-:W-:Y:S01]  /*33a90*/  ISETP.LT.AND P4, PT, R158.reuse, UR10, !P0 ;  /* 0x0000000a9e007c0c */ /* 0x060fe2000c781270 */
[----:B------:R-:W5:Y:S01]  /*33aa0*/  LDL.LU R45, [R1+0x20] ;  /* 0x00002000012d7983 */ /* 0x000f620000300800 */
[-C--:B------:R-:W-:Y:S01]  /*33ab0*/  LEA R20, P1, R157, R73.reuse, 0x1 ;  /* 0x000000499d147211 */ /* 0x080fe200078208ff */
[-C--:B------:R-:W-:Y:S01]  /*33ac0*/  IMAD R158, R158, R2.reuse, RZ ;  /* 0x000000029e9e7224 */ /* 0x080fe200078e02ff */
[C---:B-1----:R-:W-:Y:S01]  /*33ad0*/  ISETP.LT.AND P3, PT, R159.reuse, UR5, !P0 ;  /* 0x000000059f007c0c */ /* 0x042fe2000c761270 */
[----:B------:R-:W-:Y:S01]  /*33ae0*/  IMAD R159, R159, R2, RZ ;  /* 0x000000029f9f7224 */ /* 0x000fe200078e02ff */
[----:B------:R-:W-:Y:S01]  /*33af0*/  LEA.HI.X.SX32 R21, R157, R68, 0x1, P1 ;  /* 0x000000449d157211 */ /* 0x000fe200008f0eff */
[----:B------:R-:W1:Y:S01]  /*33b00*/  LDCU UR5, c[0x0][0x39c] ;  /* 0x00007380ff0577ac */ /* 0x000e620008000800 */
[----:B0-----:R-:W-:Y:S01]  /*33b10*/  ISETP.LT.AND P1, PT, R160, UR4, !P0 ;  /* 0x00000004a0007c0c */ /* 0x001fe2000c721270 */
[----:B------:R-:W5:Y:S01]  /*33b20*/  LDL.LU R44, [R1+0x24] ;  /* 0x00002400012c7983 */ /* 0x000f620000300800 */
[----:B------:R-:W0:Y:S01]  /*33b30*/  LDCU UR4, c[0x0][0x39c] ;  /* 0x00007380ff0477ac */ /* 0x000e220008000800 */
[----:B------:R-:W-:-:S02]  /*33b40*/  LEA R22, P5, R158, R73, 0x1 ;  /* 0x000000499e167211 */ /* 0x000fc400078a08ff */
[----:B------:R1:W-:Y:S01]  /*33b50*/  @P2 STG.E.U16 desc[UR24][R20.64], R23 ;  /* 0x0000001714002986 */ /* 0x0003e2000c101518 */
[C---:B------:R-:W-:Y:S01]  /*33b60*/  LEA R36, P2, R159.reuse, R73, 0x1 ;  /* 0x000000499f247211 */ /* 0x040fe200078408ff */
[----:B------:R-:W-:Y:S01]  /*33b70*/  IMAD R160, R160, R2, RZ ;  /* 0x00000002a0a07224 */ /* 0x000fe200078e02ff */
[----:B------:R-:W-:Y:S01]  /*33b80*/  PRMT R0, R48, 0x7632, R0 ;  /* 0x0000763230007816 */ /* 0x000fe20000000000 */
[----:B------:R-:W0:Y:S01]  /*33b90*/  LDCU UR10, c[0x0][0x39c] ;  /* 0x00007380ff0a77ac */ /* 0x000e220008000800 */
[----:B------:R-:W-:Y:S02]  /*33ba0*/  LEA.HI.X.SX32 R37, R159, R68, 0x1, P2 ;  /* 0x000000449f257211 */ /* 0x000fe400010f0eff */
[C---:B---3--:R-:W-:Y:S01]  /*33bb0*/  ISETP.LT.AND P2, PT, R161.reuse, UR6, !P0 ;  /* 0x00000006a1007c0c */ /* 0x048fe2000c741270 */
[----:B------:R-:W-:Y:S01]  /*33bc0*/  IMAD R161, R161, R2, RZ ;  /* 0x00000002a1a17224 */ /* 0x000fe200078e02ff */
[----:B------:R-:W3:Y:S01]  /*33bd0*/  LDCU UR6, c[0x0][0x39c] ;  /* 0x00007380ff0677ac */ /* 0x000ee20008000800 */
[----:B-1----:R-:W-:-:S02]  /*33be0*/  LEA.HI.X.SX32 R23, R158, R68, 0x1, P5 ;  /* 0x000000449e177211 */ /* 0x002fc400028f0eff */
[----:B------:R-:W-:-:S03]  /*33bf0*/  LEA R38, P5, R160, R73, 0x1 ;  /* 0x00000049a0267211 */ /* 0x000fc600078a08ff */
[----:B------:R1:W-:Y:S01]  /*33c00*/  @P4 STG.E.U16 desc[UR24][R22.64], R48 ;  /* 0x0000003016004986 */ /* 0x0003e2000c101518 */
[----:B------:R-:W-:-:S03]  /*33c10*/  LEA R20, P4, R161, R73, 0x1 ;  /* 0x00000049a1147211 */ /* 0x000fc600078808ff */
[----:B------:R3:W-:Y:S01]  /*33c20*/  @P3 STG.E.U16 desc[UR24][R36.64], R0 ;  /* 0x0000000024003986 */ /* 0x0007e2000c101518 */
[C---:B------:R-:W-:Y:S01]  /*33c30*/  ISETP.LT.AND P3, PT, R162.reuse, UR8, !P0 ;  /* 0x00000008a2007c0c */ /* 0x040fe2000c761270 */
[----:B------:R-:W-:Y:S01]  /*33c40*/  IMAD R162, R162, R2, RZ ;  /* 0x00000002a2a27224 */ /* 0x000fe200078e02ff */
[-C--:B------:R-:W-:Y:S01]  /*33c50*/  LEA.HI.X.SX32 R39, R160, R68.reuse, 0x1, P5 ;  /* 0x00000044a0277211 */ /* 0x080fe200028f0eff */
[----:B------:R-:W2:Y:S01]  /*33c60*/  LDCU UR8, c[0x0][0x39c] ;  /* 0x00007380ff0877ac */ /* 0x000ea20008000800 */
[----:B------:R-:W-:Y:S02]  /*33c70*/  LEA.HI.X.SX32 R21, R161, R68, 0x1, P4 ;  /* 0x00000044a1157211 */ /* 0x000fe400020f0eff */
[C---:B0-----:R-:W-:Y:S02]  /*33c80*/  ISETP.LT.AND P4, PT, R164.reuse, UR4, !P0 ;  /* 0x00000004a4007c0c */ /* 0x041fe4000c781270 */
[----:B-1----:R-:W-:Y:S01]  /*33c90*/  PRMT R23, R49, 0x7632, R23 ;  /* 0x0000763231177816 */ /* 0x002fe20000000017 */
[-C--:B------:R-:W-:Y:S01]  /*33ca0*/  IMAD R164, R164, R2.reuse, RZ ;  /* 0x00000002a4a47224 */ /* 0x080fe200078e02ff */
[CC--:B------:R-:W-:Y:S01]  /*33cb0*/  LEA R22, P5, R162.reuse, R73.reuse, 0x1 ;  /* 0x00000049a2167211 */ /* 0x0c0fe200078a08ff */
[----:B------:R-:W-:Y:S01]  /*33cc0*/  @P1 STG.E.U16 desc[UR24][R38.64], R49 ;  /* 0x0000003126001986 */ /* 0x000fe2000c101518 */
[C---:B------:R-:W-:Y:S01]  /*33cd0*/  ISETP.LT.AND P1, PT, R163.reuse, UR9, !P0 ;  /* 0x00000009a3007c0c */ /* 0x040fe2000c721270 */
[-C--:B------:R-:W-:Y:S01]  /*33ce0*/  IMAD R163, R163, R2.reuse, RZ ;  /* 0x00000002a3a37224 */ /* 0x080fe200078e02ff */
[----:B------:R-:W0:Y:S01]  /*33cf0*/  LDCU UR4, c[0x0][0x39c] ;  /* 0x00007380ff0477ac */ /* 0x000e220008000800 */
[----:B------:R1:W-:Y:S03]  /*33d00*/  @P2 STG.E.U16 desc[UR24][R20.64], R23 ;  /* 0x0000001714002986 */ /* 0x0003e6000c101518 */
[----:B---3--:R-:W-:Y:S01]  /*33d10*/  LEA R36, P2, R163, R73, 0x1 ;  /* 0x00000049a3247211 */ /* 0x008fe200078408ff */
[----:B--2---:R-:W-:Y:S01]  /*33d20*/  IMAD R0, R75, R2, RZ ;  /* 0x000000024b007224 */ /* 0x004fe200078e02ff */
[----:B------:R-:W4:Y:S01]  /*33d30*/  LDCU UR9, c[0x0][0x39c] ;  /* 0x00007380ff0977ac */ /* 0x000f220008000800 */
[----:B-1----:R-:W-:-:S02]  /*33d40*/  LEA.HI.X.SX32 R23, R162, R68, 0x1, P5 ;  /* 0x00000044a2177211 */ /* 0x002fc400028f0eff */
[----:B------:R-:W-:-:S04]  /*33d50*/  LEA R38, P5, R164, R73, 0x1 ;  /* 0x00000049a4267211 */ /* 0x000fc800078a08ff */
[----:B------:R-:W-:Y:S02]  /*33d60*/  LEA.HI.X.SX32 R39, R164, R68, 0x1, P5 ;  /* 0x00000044a4277211 */ /* 0x000fe400028f0eff */
[C---:B------:R-:W-:Y:S01]  /*33d70*/  ISETP.LT.AND P5, PT, R165.reuse, UR5, !P0 ;  /* 0x00000005a5007c0c */ /* 0x040fe2000c7a1270 */
[----:B------:R-:W-:Y:S01]  /*33d80*/  IMAD R165, R165, R2, RZ ;  /* 0x00000002a5a57224 */ /* 0x000fe200078e02ff */
[----:B------:R-:W-:Y:S01]  /*33d90*/  LEA.HI.X.SX32 R37, R163, R68, 0x1, P2 ;  /* 0x00000044a3257211 */ /* 0x000fe200010f0eff */
[----:B------:R-:W1:Y:S01]  /*33da0*/  LDCU UR5, c[0x0][0x39c] ;  /* 0x00007380ff0577ac */ /* 0x000e620008000800 */
[----:B------:R-:W-:Y:S01]  /*33db0*/  PRMT R21, R50, 0x7632, R21 ;  /* 0x0000763232157816 */ /* 0x000fe20000000015 */
[----:B------:R2:W-:Y:S01]  /*33dc0*/  @P3 STG.E.U16 desc[UR24][R22.64], R50 ;  /* 0x0000003216003986 */ /* 0x0005e2000c101518 */
[----:B------:R-:W-:-:S03]  /*33dd0*/  LEA R20, P2, R165, R73, 0x1 ;  /* 0x00000049a5147211 */ /* 0x000fc600078408ff */
[----:B------:R3:W-:Y:S01]  /*33de0*/  @P1 STG.E.U16 desc[UR24][R36.64], R21 ;  /* 0x0000001524001986 */ /* 0x0007e2000c101518 */
[----:B------:R-:W-:Y:S01]  /*33df0*/  ISETP.LT.AND P1, PT, R75, UR6, !P0 ;  /* 0x000000064b007c0c */ /* 0x000fe2000c721270 */
[----:B------:R-:W1:Y:S02]  /*33e00*/  LDCU UR6, c[0x0][0x39c] ;  /* 0x00007380ff0677ac */ /* 0x000e640008000800 */
[----:B------:R-:W-:Y:S01]  /*33e10*/  @P4 STG.E.U16 desc[UR24][R38.64], R51 ;  /* 0x0000003326004986 */ /* 0x000fe2000c101518 */
[----:B--2---:R-:W-:Y:S02]  /*33e20*/  PRMT R23, R51, 0x7632, R23 ;  /* 0x0000763233177816 */ /* 0x004fe40000000017 */
[----:B------:R-:W-:Y:S02]  /*33e30*/  LEA R22, P3, R0, R73, 0x1 ;  /* 0x0000004900167211 */ /* 0x000fe400078608ff */
[----:B---3--:R-:W-:Y:S02]  /*33e40*/  LEA.HI.X.SX32 R21, R165, R68, 0x1, P2 ;  /* 0x00000044a5157211 */ /* 0x008fe400010f0eff */
[C---:B0-----:R-:W-:Y:S01]  /*33e50*/  ISETP.LT.AND P2, PT, R74.reuse, UR4, !P0 ;  /* 0x000000044a007c0c */ /* 0x041fe2000c741270 */
[----:B------:R-:W0:Y:S02]  /*33e60*/  LDCU UR4, c[0x0][0x39c] ;  /* 0x00007380ff0477ac */ /* 0x000e240008000800 */
[----:B------:R2:W-:Y:S01]  /*33e70*/  @P5 STG.E.U16 desc[UR24][R20.64], R23 ;  /* 0x0000001714005986 */ /* 0x0005e2000c101518 */
[----:B------:R-:W-:-:S05]  /*33e80*/  IMAD R37, R74, R2, RZ ;  /* 0x000000024a257224 */ /* 0x000fca00078e02ff */
[-C--:B------:R-:W-:Y:S02]  /*33e90*/  LEA R36, P4, R37, R73.reuse, 0x1 ;  /* 0x0000004925247211 */ /* 0x080fe400078808ff */
[----:B--2---:R-:W-:Y:S01]  /*33ea0*/  LEA.HI.X.SX32 R23, R0, R68, 0x1, P3 ;  /* 0x0000004400177211 */ /* 0x004fe200018f0eff */
[C---:B------:R-:W-:Y:S01]  /*33eb0*/  IMAD R0, R71.reuse, R2, RZ ;  /* 0x0000000247007224 */ /* 0x040fe200078e02ff */
[----:B-1----:R-:W-:Y:S01]  /*33ec0*/  ISETP.LT.AND P3, PT, R71, UR5, !P0 ;  /* 0x0000000547007c0c */ /* 0x002fe2000c761270 */
[----:B------:R-:W1:Y:S02]  /*33ed0*/  LDCU UR5, c[0x0][0x39c] ;  /* 0x00007380ff0577ac */ /* 0x000e640008000800 */
[----:B------:R2:W-:Y:S01]  /*33ee0*/  @P1 STG.E.U16 desc[UR24][R22.64], R52 ;  /* 0x0000003416001986 */ /* 0x0005e2000c101518 */
[----:B------:R-:W-:Y:S02]  /*33ef0*/  LEA R38, P1, R0, R73, 0x1 ;  /* 0x0000004900267211 */ /* 0x000fe400078208ff */
[----:B------:R-:W-:-:S02]  /*33f00*/  LEA.HI.X.SX32 R37, R37, R68, 0x1, P4 ;  /* 0x0000004425257211 */ /* 0x000fc400020f0eff */
[----:B------:R-:W-:Y:S02]  /*33f10*/  PRMT R21, R52, 0x7632, R21 ;  /* 0x0000763234157816 */ /* 0x000fe40000000015 */
[----:B------:R-:W-:Y:S01]  /*33f20*/  LEA.HI.X.SX32 R39, R0, R68, 0x1, P1 ;  /* 0x0000004400277211 */ /* 0x000fe200008f0eff */
[CC--:B------:R-:W-:Y:S01]  /*33f30*/  IMAD R0, R70.reuse, R2.reuse, RZ ;  /* 0x0000000246007224 */ /* 0x0c0fe200078e02ff */
[----:B------:R-:W-:Y:S01]  /*33f40*/  ISETP.LT.AND P4, PT, R70, UR8, !P0 ;  /* 0x0000000846007c0c */ /* 0x000fe2000c781270 */
[----:B------:R3:W-:Y:S01]  /*33f50*/  @P2 STG.E.U16 desc[UR24][R36.64], R21 ;  /* 0x0000001524002986 */ /* 0x0007e2000c101518 */
[C---:B------:R-:W-:Y:S01]  /*33f60*/  IMAD R40, R69.reuse, R2, RZ ;  /* 0x0000000245287224 */ /* 0x040fe200078e02ff */
[----:B0-----:R-:W-:Y:S01]  /*33f70*/  ISETP.LT.AND P1, PT, R69, UR4, !P0 ;  /* 0x0000000445007c0c */ /* 0x001fe2000c721270 */
[----:B------:R-:W0:Y:S01]  /*33f80*/  LDCU UR4, c[0x0][0x39c] ;  /* 0x00007380ff0477ac */ /* 0x000e220008000800 */
[-C--:B------:R-:W-:Y:S01]  /*33f90*/  LEA R20, P2, R0, R73.reuse, 0x1 ;  /* 0x0000004900147211 */ /* 0x080fe200078408ff */
[----:B------:R-:W-:Y:S01]  /*33fa0*/  @P3 STG.E.U16 desc[UR24][R38.64], R53 ;  /* 0x0000003526003986 */ /* 0x000fe2000c101518 */
[----:B--2---:R-:W-:Y:S01]  /*33fb0*/  LEA R22, P3, R40, R73, 0x1 ;  /* 0x0000004928167211 */ /* 0x004fe200078608ff */
[----:B------:R-:W2:Y:S01]  /*33fc0*/  LDCU UR8, c[0x0][0x39c] ;  /* 0x00007380ff0877ac */ /* 0x000ea20008000800 */
[----:B---3--:R-:W-:-:S02]  /*33fd0*/  LEA.HI.X.SX32 R21, R0, R68, 0x1, P2 ;  /* 0x0000004400157211 */ /* 0x008fc400010f0eff */
[----:B------:R-:W-:Y:S02]  /*33fe0*/  PRMT R37, R53, 0x7632, R37 ;  /* 0x0000763235257816 */ /* 0x000fe40000000025 */
[----:B------:R-:W-:-:S03]  /*33ff0*/  LEA.HI.X.SX32 R23, R40, R68, 0x1, P3 ;  /* 0x0000004428177211 */ /* 0x000fc600018f0eff */
[----:B------:R3:W-:Y:S04]  /*34000*/  @P4 STG.E.U16 desc[UR24][R20.64], R37 ;  /* 0x0000002514004986 */ /* 0x0007e8000c101518 */
[----:B------:R0:W-:Y:S01]  /*34010*/  @P1 STG.E.U16 desc[UR24][R22.64], R54 ;  /* 0x0000003616001986 */ /* 0x0001e2000c101518 */
[C---:B------:R-:W-:Y:S01]  /*34020*/  IMAD R0, R43.reuse, R2, RZ ;  /* 0x000000022b007224 */ /* 0x040fe200078e02ff */
[----:B------:R-:W-:Y:S01]  /*34030*/  ISETP.LT.AND P5, PT, R43, UR6, !P0 ;  /* 0x000000062b007c0c */ /* 0x000fe2000c7a1270 */
[----:B------:R-:W0:Y:S01]  /*34040*/  LDCU UR6, c[0x0][0x39c] ;  /* 0x00007380ff0677ac */ /* 0x000e220008000800 */
[----:B------:R-:W2:Y:S02]  /*34050*/  LDL.LU R43, [R1+0x28] ;  /* 0x00002800012b7983 */ /* 0x000ea40000300800 */
[----:B------:R-:W-:-:S04]  /*34060*/  LEA R36, P2, R0, R73, 0x1 ;  /* 0x0000004900247211 */ /* 0x000fc800078408ff */
[----:B---3--:R-:W-:Y:S01]  /*34070*/  LEA.HI.X.SX32 R37, R0, R68, 0x1, P2 ;  /* 0x0000004400257211 */ /* 0x008fe200010f0eff */
[CC--:B------:R-:W-:Y:S01]  /*34080*/  IMAD R0, R42.reuse, R2.reuse, RZ ;  /* 0x000000022a007224 */ /* 0x0c0fe200078e02ff */
[----:B-1----:R-:W-:Y:S01]  /*34090*/  ISETP.LT.AND P1, PT, R42, UR5, !P0 ;  /* 0x000000052a007c0c */ /* 0x002fe2000c721270 */
[----:B------:R-:W1:Y:S01]  /*340a0*/  LDCU UR5, c[0x0][0x39c] ;  /* 0x00007380ff0577ac */ /* 0x000e620008000800 */
[----:B------:R-:W3:Y:S01]  /*340b0*/  LDL.LU R42, [R1+0x2c] ;  /* 0x00002c00012a7983 */ /* 0x000ee20000300800 */
[C---:B----4-:R-:W-:Y:S01]  /*340c0*/  ISETP.LT.AND P2, PT, R41.reuse, UR9, !P0 ;  /* 0x0000000929007c0c */ /* 0x050fe2000c741270 */
[-C--:B------:R-:W-:Y:S01]  /*340d0*/  IMAD R38, R41, R2.reuse, RZ ;  /* 0x0000000229267224 */ /* 0x080fe200078e02ff */
[----:B------:R-:W-:Y:S01]  /*340e0*/  PRMT R21, R54, 0x7632, R21 ;  /* 0x0000763236157816 */ /* 0x000fe20000000015 */
[----:B------:R-:W1:Y:S01]  /*340f0*/  LDL.LU R41, [R1+0x30] ;  /* 0x0000300001297983 */ /* 0x000e620000300800 */
[----:B-----5:R-:W-:-:S03]  /*34100*/  IMAD R39, R45, R2, RZ ;  /* 0x000000022d277224 */ /* 0x020fc600078e02ff */
[----:B------:R4:W-:Y:S01]  /*34110*/  @P5 STG.E.U16 desc[UR24][R36.64], R21 ;  /* 0x0000001524005986 */ /* 0x0009e2000c101518 */
[-C--:B------:R-:W-:Y:S01]  /*34120*/  LEA R20, P5, R0, R73.reuse, 0x1 ;  /* 0x0000004900147211 */ /* 0x080fe200078a08ff */
[----:B------:R-:W5:Y:S01]  /*34130*/  LDCU UR9, c[0x0][0x39c] ;  /* 0x00007380ff0977ac */ /* 0x000f620008000800 */
[CC--:B0-----:R-:W-:Y:S02]  /*34140*/  LEA R22, P4, R38.reuse, R73.reuse, 0x1 ;  /* 0x0000004926167211 */ /* 0x0c1fe400078808ff */
[----:B------:R-:W-:Y:S01]  /*34150*/  ISETP.LT.AND P3, PT, R45, UR4, !P0 ;  /* 0x000000042d007c0c */ /* 0x000fe2000c761270 */
[----:B------:R-:W0:Y:S01]  /*34160*/  LDCU UR4, c[0x0][0x39c] ;  /* 0x00007380ff0477ac */ /* 0x000e220008000800 */
[-C--:B------:R-:W-:Y:S02]  /*34170*/  LEA.HI.X.SX32 R23, R38, R68.reuse, 0x1, P4 ;  /* 0x0000004426177211 */ /* 0x080fe400020f0eff */
[----:B----4-:R-:W-:Y:S01]  /*34180*/  LEA.HI.X.SX32 R21, R0, R68, 0x1, P5 ;  /* 0x0000004400157211 */ /* 0x010fe200028f0eff */
[C---:B------:R-:W-:Y:S01]  /*34190*/  IMAD R0, R44.reuse, R2, RZ ;  /* 0x000000022c007224 */ /* 0x040fe200078e02ff */
[----:B------:R-:W-:Y:S01]  /*341a0*/  ISETP.LT.AND P5, PT, R44, UR6, !P0 ;  /* 0x000000062c007c0c */ /* 0x000fe2000c7a1270 */
[----:B------:R-:W4:Y:S01]  /*341b0*/  LDCU UR6, c[0x0][0x39c] ;  /* 0x00007380ff0677ac */ /* 0x000f220008000800 */
[----:B------:R-:W4:Y:S01]  /*341c0*/  LDL.LU R44, [R1+0x34] ;  /* 0x00003400012c7983 */ /* 0x000f220000300800 */
[----:B------:R-:W-:-:S03]  /*341d0*/  LEA R36, P6, R39, R73, 0x1 ;  /* 0x0000004927247211 */ /* 0x000fc600078c08ff */
[----:B------:R0:W-:Y:S01]  /*341e0*/  @P1 STG.E.U16 desc[UR24][R20.64], R55 ;  /* 0x0000003714001986 */ /* 0x0001e2000c101518 */
[C---:B------:R-:W-:Y:S02]  /*341f0*/  LEA R38, P1, R0.reuse, R73, 0x1 ;  /* 0x0000004900267211 */ /* 0x040fe400078208ff */
[----:B------:R-:W-:Y:S01]  /*34200*/  PRMT R40, R55, 0x7632, R40 ;  /* 0x0000763237287816 */ /* 0x000fe20000000028 */
[----:B------:R-:W5:Y:S01]  /*34210*/  LDL.LU R46, [R1+0x38] ;  /* 0x00003800012e7983 */ /* 0x000f620000300800 */
[-C--:B------:R-:W-:Y:S02]  /*34220*/  LEA.HI.X.SX32 R37, R39, R68.reuse, 0x1, P6 ;  /* 0x0000004427257211 */ /* 0x080fe400030f0eff */
[----:B------:R-:W-:Y:S01]  /*34230*/  LEA.HI.X.SX32 R39, R0, R68, 0x1, P1 ;  /* 0x0000004400277211 */ /* 0x000fe200008f0eff */
[----:B------:R2:W-:Y:S04]  /*34240*/  @P2 STG.E.U16 desc[UR24][R22.64], R40 ;  /* 0x0000002816002986 */ /* 0x0005e8000c101518 */
[----:B------:R1:W-:Y:S01]  /*34250*/  @P3 STG.E.U16 desc[UR24][R36.64], R28 ;  /* 0x0000001c24003986 */ /* 0x0003e2000c101518 */
[----:B0-----:R-:W-:-:S02]  /*34260*/  PRMT R21, R28, 0x7632, R21 ;  /* 0x000076321c157816 */ /* 0x001fc40000000015 */
[C---:B--2---:R-:W-:Y:S01]  /*34270*/  ISETP.LT.AND P4, PT, R43.reuse, UR8, !P0 ;  /* 0x000000082b007c0c */ /* 0x044fe2000c781270 */
[-C--:B------:R-:W-:Y:S01]  /*34280*/  IMAD R0, R43, R2.reuse, RZ ;  /* 0x000000022b007224 */ /* 0x080fe200078e02ff */
[----:B------:R-:W0:Y:S01]  /*34290*/  LDCU UR8, c[0x0][0x39c] ;  /* 0x00007380ff0877ac */ /* 0x000e220008000800 */
[----:B------:R-:W0:Y:S01]  /*342a0*/  LDL.LU R43, [R1+0x3c] ;  /* 0x00003c00012b7983 */ /* 0x000e220000300800 */
[C---:B---3--:R-:W-:Y:S01]  /*342b0*/  ISETP.LT.AND P3, PT, R42.reuse, UR10, !P0 ;  /* 0x0000000a2a007c0c */ /* 0x048fe2000c761270 */
[-C--:B------:R-:W-:Y:S01]  /*342c0*/  IMAD R23, R42, R2.reuse, RZ ;  /* 0x000000022a177224 */ /* 0x080fe200078e02ff */
[C---:B-1----:R-:W-:Y:S01]  /*342d0*/  ISETP.LT.AND P1, PT, R41.reuse, UR5, !P0 ;  /* 0x0000000529007c0c */ /* 0x042fe2000c721270 */
[----:B------:R-:W2:Y:S01]  /*342e0*/  LDL.LU R42, [R1+0x40] ;  /* 0x00004000012a7983 */ /* 0x000ea20000300800 */
[----:B------:R-:W-:Y:S01]  /*342f0*/  IMAD R28, R41, R2, RZ ;  /* 0x00000002291c7224 */ /* 0x000fe200078e02ff */
[-C--:B------:R-:W-:Y:S01]  /*34300*/  LEA R20, P2, R0, R73.reuse, 0x1 ;  /* 0x0000004900147211 */ /* 0x080fe200078408ff */
[----:B------:R-:W2:Y:S01]  /*34310*/  LDCU UR5, c[0x0][0x39c] ;  /* 0x00007380ff0577ac */ /* 0x000ea20008000800 */
[----:B------:R-:W3:Y:S02]  /*34320*/  LDL.LU R41, [R1+0x44] ;  /* 0x0000440001297983 */ /* 0x000ee40000300800 */
[-C--:B------:R-:W-:Y:S01]  /*34330*/  LEA R36, P6, R28, R73.reuse, 0x1 ;  /* 0x000000491c247211 */ /* 0x080fe200078c08ff */
[----:B------:R-:W1:Y:S01]  /*34340*/  LDCU UR10, c[0x0][0x39c] ;  /* 0x00007380ff0a77ac */ /* 0x000e620008000800 */
[----:B------:R4:W-:Y:S01]  /*34350*/  @P5 STG.E.U16 desc[UR24][R38.64], R21 ;  /* 0x0000001526005986 */ /* 0x0009e2000c101518 */
[----:B------:R-:W-:-:S02]  /*34360*/  LEA R22, P5, R23, R73, 0x1 ;  /* 0x0000004917167211 */ /* 0x000fc400078a08ff */
[-C--:B------:R-:W-:Y:S01]  /*34370*/  LEA.HI.X.SX32 R37, R28, R68.reuse, 0x1, P6 ;  /* 0x000000441c257211 */ /* 0x080fe200030f0eff */
[----:B------:R-:W3:Y:S01]  /*34380*/  LDL.LU R45, [R1+0x48] ;  /* 0x00004800012d7983 */ /* 0x000ee20000300800 */
[-C--:B------:R-:W-:Y:S02]  /*34390*/  LEA.HI.X.SX32 R23, R23, R68.reuse, 0x1, P5 ;  /* 0x0000004417177211 */ /* 0x080fe400028f0eff */
[----:B------:R-:W-:Y:S02]  /*343a0*/  LOP3.LUT R40, R3, 0x82, RZ, 0xfc, !PT ;  /* 0x0000008203287812 */ /* 0x000fe400078efcff */
[----:B----4-:R-:W-:Y:S02]  /*343b0*/  LEA.HI.X.SX32 R21, R0, R68, 0x1, P2 ;  /* 0x0000004400157211 */ /* 0x010fe400010f0eff */
[----:B------:R-:W-:Y:S01]  /*343c0*/  PRMT R39, R29, 0x7632, R39 ;  /* 0x000076321d277816 */ /* 0x000fe20000000027 */
[C---:B------:R-:W-:Y:S02]  /*343d0*/  IMAD R0, R44.reuse, R2, RZ ;  /* 0x000000022c007224 */ /* 0x040fe400078e02ff */
[----:B------:R-:W-:Y:S01]  /*343e0*/  @P4 STG.E.U16 desc[UR24][R20.64], R29 ;  /* 0x0000001d14004986 */ /* 0x000fe2000c101518 */
[----:B------:R-:W-:Y:S01]  /*343f0*/  ISETP.LT.AND P5, PT, R44, UR4, !P0 ;  /* 0x000000042c007c0c */ /* 0x000fe2000c7a1270 */
[----:B------:R-:W4:Y:S02]  /*34400*/  LDCU UR4, c[0x0][0x39c] ;  /* 0x00007380ff0477ac */ /* 0x000f240008000800 */
[----:B------:R1:W-:Y:S01]  /*34410*/  @P3 STG.E.U16 desc[UR24][R22.64], R39 ;  /* 0x0000002716003986 */ /* 0x0003e2000c101518 */
[----:B-----5:R-:W-:Y:S01]  /*34420*/  ISETP.LT.AND P2, PT, R40, UR9, !P0 ;  /* 0x0000000928007c0c */ /* 0x020fe2000c741270 */
[----:B------:R-:W5:Y:S02]  /*34430*/  LDCU UR9, c[0x0][0x39c] ;  /* 0x00007380ff0977ac */ /* 0x000f640008000800 */
[----:B------:R-:W-:Y:S01]  /*34440*/  @P1 STG.E.U16 desc[UR24][R36.64], R30 ;  /* 0x0000001e24001986 */ /* 0x000fe2000c101518 */
[----:B------:R-:W-:-:S03]  /*34450*/  LEA R38, P1, R0, R73, 0x1 ;  /* 0x0000004900267211 */ /* 0x000fc600078208ff */
[----:B------:R-:W4:Y:S01]  /*34460*/  LDL.LU R44, [R1+0x4c] ;  /* 0x00004c00012c7983 */ /* 0x000f220000300800 */
[----:B-1----:R-:W-:Y:S02]  /*34470*/  LEA.HI.X.SX32 R39, R0, R68, 0x1, P1 ;  /* 0x0000004400277211 */ /* 0x002fe400008f0eff */
[----:B------:R-:W-:-:S05]  /*34480*/  PRMT R23, R30, 0x7632, R23 ;  /* 0x000076321e177816 */ /* 0x000fca0000000017 */
[----:B------:R1:W-:Y:S01]  /*34490*/  @P5 STG.E.U16 desc[UR24][R38.64], R23 ;  /* 0x0000001726005986 */ /* 0x0003e2000c101518 */
[C---:B0-----:R-:W-:Y:S01]  /*344a0*/  ISETP.LT.AND P3, PT, R43.reuse, UR8, !P0 ;  /* 0x000000082b007c0c */ /* 0x041fe2000c761270 */
[-C--:B------:R-:W-:Y:S01]  /*344b0*/  IMAD R0, R43, R2.reuse, RZ ;  /* 0x000000022b007224 */ /* 0x080fe200078e02ff */
[C---:B--2---:R-:W-:Y:S01]  /*344c0*/  ISETP.LT.AND P1, PT, R42.reuse, UR5, !P0 ;  /* 0x000000052a007c0c */ /* 0x044fe2000c721270 */
[----:B------:R-:W2:Y:S01]  /*344d0*/  LDL.LU R43, [R1+0x50] ;  /* 0x00005000012b7983 */ /* 0x000ea20000300800 */
[-C--:B------:R-:W-:Y:S02]  /*344e0*/  IMAD R29, R42, R2.reuse, RZ ;  /* 0x000000022a1d7224 */ /* 0x080fe400078e02ff */
[-C--:B------:R-:W-:Y:S01]  /*344f0*/  LEA R22, P5, R0, R73.reuse, 0x1 ;  /* 0x0000004900167211 */ /* 0x080fe200078a08ff */
[C---:B------:R-:W-:Y:S01]  /*34500*/  IMAD R21, R46.reuse, R2, RZ ;  /* 0x000000022e157224 */ /* 0x040fe200078e02ff */
[----:B------:R-:W2:Y:S01]  /*34510*/  LDL.LU R42, [R1+0x54] ;  /* 0x00005400012a7983 */ /* 0x000ea20000300800 */
[----:B------:R-:W-:Y:S01]  /*34520*/  ISETP.LT.AND P4, PT, R46, UR6, !P0 ;  /* 0x000000062e007c0c */ /* 0x000fe2000c781270 */
[----:B------:R-:W0:Y:S01]  /*34530*/  LDCU UR5, c[0x0][0x39c] ;  /* 0x00007380ff0577ac */ /* 0x000e220008000800 */
[----:B-1----:R-:W-:Y:S01]  /*34540*/  LEA.HI.X.SX32 R23, R0, R68, 0x1, P5 ;  /* 0x0000004400177211 */ /* 0x002fe200028f0eff */
[C---:B---3--:R-:W-:Y:S01]  /*34550*/  IMAD R0, R41.reuse, R2, RZ ;  /* 0x0000000229007224 */ /* 0x048fe200078e02ff */
[----:B-----5:R-:W-:Y:S01]  /*34560*/  ISETP.LT.AND P5, PT, R41, UR9, !P0 ;  /* 0x0000000929007c0c */ /* 0x020fe2000c7a1270 */
[----:B------:R-:W1:Y:S01]  /*34570*/  LDCU UR6, c[0x0][0x39c] ;  /* 0x00007380ff0677ac */ /* 0x000e620008000800 */
[----:B------:R-:W3:Y:S01]  /*34580*/  LDL.LU R41, [R1+0x58] ;  /* 0x0000580001297983 */ /* 0x000ee20000300800 */
[----:B------:R-:W-:-:S02]  /*34590*/  LEA R20, P6, R21, R73, 0x1 ;  /* 0x0000004915147211 */ /* 0x000fc400078c08ff */
[----:B------:R-:W-:Y:S01]  /*345a0*/  PRMT R30, R31, 0x7632, R30 ;  /* 0x000076321f1e7816 */ /* 0x000fe2000000001e */
[----:B------:R-:W5:Y:S01]  /*345b0*/  LDL.LU R40, [R1+0x5c] ;  /* 0x00005c0001287983 */ /* 0x000f620000300800 */
[----:B------:R-:W-:Y:S01]  /*345c0*/  LEA.HI.X.SX32 R21, R21, R68, 0x1, P6 ;  /* 0x0000004415157211 */ /* 0x000fe200030f0eff */
[----:B------:R-:W0:Y:S01]  /*345d0*/  LDCU UR8, c[0x0][0x39c] ;  /* 0x00007380ff0877ac */ /* 0x000e220008000800 */
[----:B------:R-:W-:-:S03]  /*345e0*/  LEA R28, P6, R29, R73, 0x1 ;  /* 0x000000491d1c7211 */ /* 0x000fc600078c08ff */
[----:B------:R1:W-:Y:S01]  /*345f0*/  @P4 STG.E.U16 desc[UR24][R20.64], R31 ;  /* 0x0000001f14004986 */ /* 0x0003e2000c101518 */
[----:B------:R-:W0:Y:S03]  /*34600*/  LDCU UR9, c[0x0][0x39c] ;  /* 0x00007380ff0977ac */ /* 0x000e260008000800 */
[----:B------:R0:W-:Y:S01]  /*34610*/  @P3 STG.E.U16 desc[UR24][R22.64], R30 ;  /* 0x0000001e16003986 */ /* 0x0001e2000c101518 */
[C---:B------:R-:W-:Y:S02]  /*34620*/  LEA R36, P3, R0.reuse, R73, 0x1 ;  /* 0x0000004900247211 */ /* 0x040fe400078608ff */
[-C--:B------:R-:W-:Y:S02]  /*34630*/  LEA.HI.X.SX32 R29, R29, R68.reuse, 0x1, P6 ;  /* 0x000000441d1d7211 */ /* 0x080fe400030f0eff */
[----:B------:R-:W-:Y:S01]  /*34640*/  LEA.HI.X.SX32 R37, R0, R68, 0x1, P3 ;  /* 0x0000004400257211 */ /* 0x000fe200018f0eff */
[----:B------:R-:W-:Y:S01]  /*34650*/  IMAD R0, R45, R2, RZ ;  /* 0x000000022d007224 */ /* 0x000fe200078e02ff */
[----:B-1----:R-:W-:-:S02]  /*34660*/  PRMT R21, R32, 0x7632, R21 ;  /* 0x0000763220157816 */ /* 0x002fc40000000015 */
[----:B------:R-:W-:Y:S01]  /*34670*/  ISETP.LT.AND P3, PT, R45, UR10, !P0 ;  /* 0x0000000a2d007c0c */ /* 0x000fe2000c761270 */
[----:B------:R1:W-:Y:S01]  /*34680*/  @P1 STG.E.U16 desc[UR24][R28.64], R32 ;  /* 0x000000201c001986 */ /* 0x0003e2000c101518 */
[C---:B----4-:R-:W-:Y:S01]  /*34690*/  IMAD R38, R44.reuse, R2, RZ ;  /* 0x000000022c267224 */ /* 0x050fe200078e02ff */
[----:B------:R-:W-:Y:S01]  /*346a0*/  ISETP.LT.AND P4, PT, R44, UR4, !P0 ;  /* 0x000000042c007c0c */ /* 0x000fe2000c781270 */
[----:B------:R-:W4:Y:S01]  /*346b0*/  LDCU UR4, c[0x0][0x39c] ;  /* 0x00007380ff0477ac */ /* 0x000f220008000800 */
[----:B------:R4:W-:Y:S01]  /*346c0*/  @P5 STG.E.U16 desc[UR24][R36.64], R21 ;  /* 0x0000001524005986 */ /* 0x0009e2000c101518 */
[----:B0-----:R-:W-:-:S03]  /*346d0*/  LEA R30, P5, R0, R73, 0x1 ;  /* 0x00000049001e7211 */ /* 0x001fc600078a08ff */
[----:B------:R-:W5:Y:S01]  /*346e0*/  LDL.LU R44, [R1+0x60] ;  /* 0x00006000012c7983 */ /* 0x000f620000300800 */
[----:B------:R-:W-:Y:S02]  /*346f0*/  LEA.HI.X.SX32 R31, R0, R68, 0x1, P5 ;  /* 0x00000044001f7211 */ /* 0x000fe400028f0eff */
[----:B-1----:R-:W-:-:S03]  /*34700*/  LEA R28, P6, R38, R73, 0x1 ;  /* 0x00000049261c7211 */ /* 0x002fc600078c08ff */
[----:B------:R5:W-:Y:S01]  /*34710*/  @P3 STG.E.U16 desc[UR24][R30.64], R33 ;  /* 0x000000211e003986 */ /* 0x000be2000c101518 */
[----:B------:R-:W-:Y:S02]  /*34720*/  LEA.HI.X.SX32 R29, R38, R68, 0x1, P6 ;  /* 0x00000044261d7211 */ /* 0x000fe400030f0eff */
[----:B------:R-:W-:-:S05]  /*34730*/  PRMT R32, R33, 0x7632, R32 ;  /* 0x0000763221207816 */ /* 0x000fca0000000020 */
[----:B------:R-:W-:Y:S01]  /*34740*/  @P4 STG.E.U16 desc[UR24][R28.64], R32 ;  /* 0x000000201c004986 */ /* 0x000fe2000c101518 */
[----:B----4-:R-:W-:Y:S01]  /*34750*/  PRMT R37, R34, 0x7632, R37 ;  /* 0x0000763222257816 */ /* 0x010fe20000000025 */
[CC--:B--2---:R-:W-:Y:S01]  /*34760*/  IMAD R20, R43.reuse, R2.reuse, RZ ;  /* 0x000000022b147224 */ /* 0x0c4fe200078e02ff */
[----:B------:R-:W-:Y:S01]  /*34770*/  ISETP.LT.AND P1, PT, R43, UR5, !P0 ;  /* 0x000000052b007c0c */ /* 0x000fe2000c721270 */
[----:B------:R-:W0:Y:S01]  /*34780*/  LDCU UR5, c[0x0][0x39c] ;  /* 0x00007380ff0577ac */ /* 0x000e220008000800 */
[----:B------:R-:W2:Y:S01]  /*34790*/  LDL.LU R43, [R1+0x64] ;  /* 0x00006400012b7983 */ /* 0x000ea20000300800 */
[C---:B------:R-:W-:Y:S01]  /*347a0*/  ISETP.LT.AND P3, PT, R42.reuse, UR6, !P0 ;  /* 0x000000062a007c0c */ /* 0x040fe2000c761270 */
[----:B------:R-:W-:Y:S01]  /*347b0*/  IMAD R0, R42, R2, RZ ;  /* 0x000000022a007224 */ /* 0x000fe200078e02ff */
[C---:B------:R-:W-:Y:S01]  /*347c0*/  LEA R38, P5, R20.reuse, R73, 0x1 ;  /* 0x0000004914267211 */ /* 0x040fe200078a08ff */
[----:B------:R-:W4:Y:S01]  /*347d0*/  LDL.LU R42, [R1+0x68] ;  /* 0x00006800012a7983 */ /* 0x000f220000300800 */
[----:B------:R-:W1:Y:S02]  /*347e0*/  LDCU UR6, c[0x0][0x39c] ;  /* 0x00007380ff0677ac */ /* 0x000e640008000800 */
[----:B------:R-:W-:Y:S01]  /*347f0*/  LEA.HI.X.SX32 R39, R20, R68, 0x1, P5 ;  /* 0x0000004414277211 */ /* 0x000fe200028f0eff */
[----:B---3--:R-:W-:-:S02]  /*34800*/  IMAD R36, R41, R2, RZ ;  /* 0x0000000229247224 */ /* 0x008fc400078e02ff */
[C---:B-----5:R-:W-:Y:S02]  /*34810*/  IMAD R33, R40.reuse, R2, RZ ;  /* 0x0000000228217224 */ /* 0x060fe400078e02ff */
[----:B------:R3:W-:Y:S01]  /*34820*/  @P1 STG.E.U16 desc[UR24][R38.64], R34 ;  /* 0x0000002226001986 */ /* 0x0007e2000c101518 */
[----:B------:R-:W-:Y:S01]  /*34830*/  ISETP.LT.AND P1, PT, R41, UR4, !P0 ;  /* 0x0000000429007c0c */ /* 0x000fe2000c721270 */
[----:B------:R-:W5:Y:S02]  /*34840*/  LDCU UR4, c[0x0][0x39c] ;  /* 0x00007380ff0477ac */ /* 0x000f640008000800 */
[----:B------:R-:W4:Y:S01]  /*34850*/  LDL.LU R41, [R1+0x6c] ;  /* 0x00006c0001297983 */ /* 0x000f220000300800 */
[----:B0-----:R-:W-:Y:S01]  /*34860*/  ISETP.LT.AND P4, PT, R40, UR5, !P0 ;  /* 0x0000000528007c0c */ /* 0x001fe2000c781270 */
[----:B------:R-:W0:Y:S02]  /*34870*/  LDCU UR5, c[0x0][0x39c] ;  /* 0x00007380ff0577ac */ /* 0x000e240008000800 */
[----:B------:R-:W4:Y:S04]  /*34880*/  LDL.LU R40, [R1+0x70] ;  /* 0x0000700001287983 */ /* 0x000f280000300800 */
[----:B---3--:R-:W3:Y:S01]  /*34890*/  LDL.LU R39, [R1+0x74] ;  /* 0x0000740001277983 */ /* 0x008ee20000300800 */
[----:B------:R-:W-:-:S03]  /*348a0*/  LEA R30, P6, R0, R73, 0x1 ;  /* 0x00000049001e7211 */ /* 0x000fc600078c08ff */
[----:B------:R-:W3:Y:S01]  /*348b0*/  LDL.LU R38, [R1+0x78] ;  /* 0x0000780001267983 */ /* 0x000ee20000300800 */
[----:B------:R-:W-:-:S03]  /*348c0*/  LEA.HI.X.SX32 R31, R0, R68, 0x1, P6 ;  /* 0x00000044001f7211 */ /* 0x000fc600030f0eff */
[----:B------:R-:W0:Y:S04]  /*348d0*/  LDS.128 R20, [R72] ;  /* 0x0000000048147984 */ /* 0x000e280000000c00 */
[----:B------:R1:W-:Y:S04]  /*348e0*/  @P3 STG.E.U16 desc[UR24][R30.64], R37 ;  /* 0x000000251e003986 */ /* 0x0003e8000c101518 */
[----:B-1----:R-:W3:Y:S01]  /*348f0*/  LDL.LU R37, [R1+0x7c] ;  /* 0x00007c0001257983 */ /* 0x002ee20000300800 */
[-C--:B------:R-:W-:Y:S02]  /*34900*/  LEA R28, P5, R36, R73.reuse, 0x1 ;  /* 0x00000049241c7211 */ /* 0x080fe400078a08ff */
[----:B------:R-:W-:-:S02]  /*34910*/  LEA R32, P6, R33, R73, 0x1 ;  /* 0x0000004921207211 */ /* 0x000fc400078c08ff */
[----:B------:R-:W-:Y:S01]  /*34920*/  LEA.HI.X.SX32 R29, R36, R68, 0x1, P5 ;  /* 0x00000044241d7211 */ /* 0x000fe200028f0eff */
[C---:B------:R-:W-:Y:S01]  /*34930*/  IMAD R0, R44.reuse, R2, RZ ;  /* 0x000000022c007224 */ /* 0x040fe200078e02ff */
[-C--:B------:R-:W-:Y:S02]  /*34940*/  LEA.HI.X.SX32 R33, R33, R68.reuse, 0x1, P6 ;  /* 0x0000004421217211 */ /* 0x080fe400030f0eff */
[----:B------:R-:W-:Y:S01]  /*34950*/  PRMT R31, R35, 0x7632, R31 ;  /* 0x00007632231f7816 */ /* 0x000fe2000000001f */
[----:B------:R-:W-:Y:S01]  /*34960*/  @P1 STG.E.U16 desc[UR24][R28.64], R35 ;  /* 0x000000231c001986 */ /* 0x000fe2000c101518 */
[----:B------:R-:W-:Y:S01]  /*34970*/  ISETP.LT.AND P1, PT, R44, UR8, !P0 ;  /* 0x000000082c007c0c */ /* 0x000fe2000c721270 */
[----:B------:R-:W1:Y:S01]  /*34980*/  LDCU UR8, c[0x0][0x39c] ;  /* 0x00007380ff0877ac */ /* 0x000e620008000800 */
[C---:B------:R-:W-:Y:S01]  /*34990*/  LEA R30, P5, R0.reuse, R73, 0x1 ;  /* 0x00000049001e7211 */ /* 0x040fe200078a08ff */
[----:B------:R0:W-:Y:S03]  /*349a0*/  @P4 STG.E.U16 desc[UR24][R32.64], R31 ;  /* 0x0000001f20004986 */ /* 0x0001e6000c101518 */
[----:B0-----:R-:W-:-:S02]  /*349b0*/  LEA.HI.X.SX32 R31, R0, R68, 0x1, P5 ;  /* 0x00000044001f7211 */ /* 0x001fc400028f0eff */
[----:B------:R-:W-:Y:S02]  /*349c0*/  LOP3.LUT R0, R3, 0x84, RZ, 0xfc, !PT ;  /* 0x0000008403007812 */ /* 0x000fe400078efcff */
[----:B------:R-:W-:-:S03]  /*349d0*/  PRMT R35, R20, 0x7632, R35 ;  /* 0x0000763214237816 */ /* 0x000fc60000000023 */
[----:B------:R0:W-:Y:S01]  /*349e0*/  @P1 STG.E.U16 desc[UR24][R30.64], R20 ;  /* 0x000000141e001986 */ /* 0x0001e2000c101518 */
[----:B------:R-:W-:Y:S02]  /*349f0*/  ISETP.LT.AND P1, PT, R0, UR9, !P0 ;  /* 0x0000000900007c0c */ /* 0x000fe4000c721270 */
[----:B0-----:R-:W-:Y:S01]  /*34a00*/  PRMT R31, R22, 0x7632, R31 ;  /* 0x00007632161f7816 */ /* 0x001fe2000000001f */
[CC--:B--2---:R-:W-:Y:S01]  /*34a10*/  IMAD R34, R43.reuse, R2.reuse, RZ ;  /* 0x000000022b227224 */ /* 0x0c4fe200078e02ff */
[----:B-----5:R-:W-:Y:S01]  /*34a20*/  ISETP.LT.AND P4, PT, R43, UR4, !P0 ;  /* 0x000000042b007c0c */ /* 0x020fe2000c781270 */
[----:B------:R-:W0:Y:S01]  /*34a30*/  LDCU UR4, c[0x0][0x39c] ;  /* 0x00007380ff0477ac */ /* 0x000e220008000800 */
[C---:B----4-:R-:W-:Y:S01]  /*34a40*/  IMAD R36, R42.reuse, R2, RZ ;  /* 0x000000022a247224 */ /* 0x050fe200078e02ff */
[----:B------:R-:W-:Y:S01]  /*34a50*/  ISETP.LT.AND P3, PT, R42, UR5, !P0 ;  /* 0x000000052a007c0c */ /* 0x000fe2000c761270 */
[----:B------:R-:W2:Y:S01]  /*34a60*/  LDCU UR5, c[0x0][0x39c] ;  /* 0x00007380ff0577ac */ /* 0x000ea20008000800 */
[----:B------:R-:W-:-:S02]  /*34a70*/  LEA R28, P6, R34, R73, 0x1 ;  /* 0x00000049221c7211 */ /* 0x000fc400078c08ff */
[-C--:B------:R-:W-:Y:S02]  /*34a80*/  LEA R32, P5, R36, R73.reuse, 0x1 ;  /* 0x0000004924207211 */ /* 0x080fe400078a08ff */
[-C--:B------:R-:W-:Y:S02]  /*34a90*/  LEA.HI.X.SX32 R29, R34, R68.reuse, 0x1, P6 ;  /* 0x00000044221d7211 */ /* 0x080fe400030f0eff */
[----:B------:R-:W-:Y:S01]  /*34aa0*/  LEA.HI.X.SX32 R33, R36, R68, 0x1, P5 ;  /* 0x0000004424217211 */ /* 0x000fe200028f0eff */
[CC--:B------:R-:W-:Y:S01]  /*34ab0*/  IMAD R0, R41.reuse, R2.reuse, RZ ;  /* 0x0000000229007224 */ /* 0x0c0fe200078e02ff */
[----:B------:R-:W-:Y:S01]  /*34ac0*/  ISETP.LT.AND P6, PT, R41, UR6, !P0 ;  /* 0x0000000629007c0c */ /* 0x000fe2000c7c1270 */
[----:B------:R4:W-:Y:S01]  /*34ad0*/  @P4 STG.E.U16 desc[UR24][R28.64], R35 ;  /* 0x000000231c004986 */ /* 0x0009e2000c101518 */
[----:B------:R-:W5:Y:S03]  /*34ae0*/  LDCU UR6, c[0x0][0x39c] ;  /* 0x00007380ff0677ac */ /* 0x000f660008000800 */
[----:B------:R1:W-:Y:S01]  /*34af0*/  @P3 STG.E.U16 desc[UR24][R32.64], R21 ;  /* 0x0000001520003986 */ /* 0x0003e2000c101518 */
[----:B------:R-:W-:Y:S01]  /*34b00*/  LEA R34, P3, R0, R73, 0x1 ;  /* 0x0000004900227211 */ /* 0x000fe200078608ff */
[C---:B------:R-:W-:Y:S01]  /*34b10*/  IMAD R30, R40.reuse, R2, RZ ;  /* 0x00000002281e7224 */ /* 0x040fe200078e02ff */
[----:B0-----:R-:W-:Y:S01]  /*34b20*/  ISETP.LT.AND P4, PT, R40, UR4, !P0 ;  /* 0x0000000428007c0c */ /* 0x001fe2000c781270 */
[----:B------:R-:W0:Y:S01]  /*34b30*/  LDCU UR4, c[0x0][0x39c] ;  /* 0x00007380ff0477ac */ /* 0x000e220008000800 */
[----:B----4-:R-:W-:-:S02]  /*34b40*/  PRMT R29, R21, 0x7632, R29 ;  /* 0x00007632151d7816 */ /* 0x010fc4000000001d */
[----:B------:R-:W-:Y:S01]  /*34b50*/  LEA.HI.X.SX32 R35, R0, R68, 0x1, P3 ;  /* 0x0000004400237211 */ /* 0x000fe200018f0eff */
[C---:B---3--:R-:W-:Y:S01]  /*34b60*/  IMAD R0, R39.reuse, R2, RZ ;  /* 0x0000000227007224 */ /* 0x048fe200078e02ff */
[----:B--2---:R-:W-:Y:S01]  /*34b70*/  ISETP.LT.AND P3, PT, R39, UR5, !P0 ;  /* 0x0000000527007c0c */ /* 0x004fe2000c761270 */
[----:B------:R-:W2:Y:S01]  /*34b80*/  LDCU UR5, c[0x0][0x39c] ;  /* 0x00007380ff0577ac */ /* 0x000ea20008000800 */
[-C--:B------:R-:W-:Y:S01]  /*34b90*/  LEA R28, P5, R30, R73.reuse, 0x1 ;  /* 0x000000491e1c7211 */ /* 0x080fe200078a08ff */
[----:B------:R3:W-:Y:S01]  /*34ba0*/  @P6 STG.E.U16 desc[UR24][R34.64], R29 ;  /* 0x0000001d22006986 */ /* 0x0007e2000c101518 */
[----:B------:R-:W-:-:S04]  /*34bb0*/  LEA R20, P6, R0, R73, 0x1 ;  /* 0x0000004900147211 */ /* 0x000fc800078c08ff */
[----:B-1----:R-:W-:Y:S01]  /*34bc0*/  LEA.HI.X.SX32 R21, R0, R68, 0x1, P6 ;  /* 0x0000004400157211 */ /* 0x002fe200030f0eff */
[----:B------:R-:W-:Y:S01]  /*34bd0*/  IMAD R0, R38, R2, RZ ;  /* 0x0000000226007224 */ /* 0x000fe200078e02ff */
[----:B---3--:R-:W-:Y:S01]  /*34be0*/  LEA.HI.X.SX32 R29, R30, R68, 0x1, P5 ;  /* 0x000000441e1d7211 */ /* 0x008fe200028f0eff */
[----:B------:R-:W-:Y:S01]  /*34bf0*/  IMAD R32, R37, R2, RZ ;  /* 0x0000000225207224 */ /* 0x000fe200078e02ff */
[----:B------:R-:W-:-:S03]  /*34c00*/  LOP3.LUT R33, R3, 0x80, RZ, 0xfc, !PT ;  /* 0x0000008003217812 */ /* 0x000fc600078efcff */
[----:B------:R1:W-:Y:S04]  /*34c10*/  @P4 STG.E.U16 desc[UR24][R28.64], R22 ;  /* 0x000000161c004986 */ /* 0x0003e8000c101518 */
[----:B------:R3:W-:Y:S01]  /*34c20*/  @P3 STG.E.U16 desc[UR24][R20.64], R31 ;  /* 0x0000001f14003986 */ /* 0x0007e2000c101518 */
[-C--:B------:R-:W-:Y:S02]  /*34c30*/  LEA R30, P3, R0, R73.reuse, 0x1 ;  /* 0x00000049001e7211 */ /* 0x080fe400078608ff */
[----:B-----5:R-:W-:Y:S01]  /*34c40*/  ISETP.LT.AND P5, PT, R38, UR6, !P0 ;  /* 0x0000000626007c0c */ /* 0x020fe2000c7a1270 */
[----:B------:R-:W4:Y:S01]  /*34c50*/  LDCU UR6, c[0x0][0x39c] ;  /* 0x00007380ff0677ac */ /* 0x000f220008000800 */
[----:B-1----:R-:W-:Y:S02]  /*34c60*/  LEA R28, P6, R32, R73, 0x1 ;  /* 0x00000049201c7211 */ /* 0x002fe400078c08ff */
[----:B---3--:R-:W-:-:S02]  /*34c70*/  LEA.HI.X.SX32 R31, R0, R68, 0x1, P3 ;  /* 0x00000044001f7211 */ /* 0x008fc400018f0eff */
[C---:B0-----:R-:W-:Y:S01]  /*34c80*/  ISETP.LT.AND P3, PT, R33.reuse, UR4, !P0 ;  /* 0x0000000421007c0c */ /* 0x041fe2000c761270 */
[----:B------:R-:W-:Y:S01]  /*34c90*/  IMAD R33, R33, R2, RZ ;  /* 0x0000000221217224 */ /* 0x000fe200078e02ff */
[----:B------:R-:W-:Y:S02]  /*34ca0*/  LEA.HI.X.SX32 R29, R32, R68, 0x1, P6 ;  /* 0x00000044201d7211 */ /* 0x000fe400030f0eff */
[----:B------:R-:W-:-:S03]  /*34cb0*/  ISETP.LT.AND P4, PT, R37, UR8, !P0 ;  /* 0x0000000825007c0c */ /* 0x000fc6000c781270 */
[----:B------:R0:W-:Y:S01]  /*34cc0*/  @P5 STG.E.U16 desc[UR24][R30.64], R23 ;  /* 0x000000171e005986 */ /* 0x0001e2000c101518 */
[C---:B------:R-:W-:Y:S01]  /*34cd0*/  LEA R20, P6, R33.reuse, R73, 0x1 ;  /* 0x0000004921147211 */ /* 0x040fe200078c08ff */
[----:B------:R-:W1:Y:S03]  /*34ce0*/  LDCU UR4, c[0x0][0x39c] ;  /* 0x00007380ff0477ac */ /* 0x000e660008000800 */
[----:B------:R-:W-:Y:S01]  /*34cf0*/  LEA.HI.X.SX32 R21, R33, R68, 0x1, P6 ;  /* 0x0000004421157211 */ /* 0x000fe200030f0eff */
[----:B------:R-:W-:Y:S01]  /*34d00*/  IMAD R33, R2, 0x2, R33 ;  /* 0x0000000202217824 */ /* 0x000fe200078e0221 */
[----:B------:R-:W-:-:S03]  /*34d10*/  PRMT R32, R23, 0x7632, R32 ;  /* 0x0000763217207816 */ /* 0x000fc60000000020 */
[----:B0-----:R-:W-:Y:S02]  /*34d20*/  IMAD R31, R2, 0x2, R33 ;  /* 0x00000002021f7824 */ /* 0x001fe400078e0221 */
[----:B------:R0:W-:Y:S01]  /*34d30*/  @P4 STG.E.U16 desc[UR24][R28.64], R32 ;  /* 0x000000201c004986 */ /* 0x0001e2000c101518 */
[----:B------:R-:W-:-:S03]  /*34d40*/  LOP3.LUT R0, R3, 0x86, RZ, 0xfc, !PT ;  /* 0x0000008603007812 */ /* 0x000fc600078efcff */
[----:B------:R3:W-:Y:S01]  /*34d50*/  @P3 STG.E.U16 desc[UR24][R20.64], R4 ;  /* 0x0000000414003986 */ /* 0x0007e2000c101518 */
[-C--:B------:R-:W-:Y:S02]  /*34d60*/  LEA R22, P3, R33, R73.reuse, 0x1 ;  /* 0x0000004921167211 */ /* 0x080fe400078608ff */
[C---:B0-----:R-:W-:Y:S02]  /*34d70*/  LEA R28, P6, R31.reuse, R73, 0x1 ;  /* 0x000000491f1c7211 */ /* 0x041fe400078c08ff */
[----:B--2---:R-:W-:Y:S01]  /*34d80*/  ISETP.LT.AND P5, PT, R0, UR5, !P0 ;  /* 0x0000000500007c0c */ /* 0x004fe2000c7a1270 */
[----:B------:R-:W0:Y:S01]  /*34d90*/  LDCU UR5, c[0x0][0x39c] ;  /* 0x00007380ff0577ac */ /* 0x000e220008000800 */
[-C--:B------:R-:W-:Y:S01]  /*34da0*/  LEA.HI.X.SX32 R29, R31, R68.reuse, 0x1, P6 ;  /* 0x000000441f1d7211 */ /* 0x080fe200030f0eff */
[----:B------:R-:W-:Y:S01]  /*34db0*/  IMAD R31, R2, 0x2, R31 ;  /* 0x00000002021f7824 */ /* 0x000fe200078e021f */
[----:B------:R-:W-:Y:S02]  /*34dc0*/  LOP3.LUT R0, R3, 0x88, RZ, 0xfc, !PT ;  /* 0x0000008803007812 */ /* 0x000fe400078efcff */
[----:B------:R-:W-:-:S02]  /*34dd0*/  LEA.HI.X.SX32 R23, R33, R68, 0x1, P3 ;  /* 0x0000004421177211 */ /* 0x000fc400018f0eff */
[----:B---3--:R-:W-:Y:S01]  /*34de0*/  PRMT R21, R4, 0x7632, R21 ;  /* 0x0000763204157816 */ /* 0x008fe20000000015 */
[----:B------:R-:W-:Y:S01]  /*34df0*/  IMAD R33, R2, 0x2, R31 ;  /* 0x0000000202217824 */ /* 0x000fe200078e021f */
[----:B------:R-:W-:Y:S02]  /*34e00*/  LEA R20, P6, R31, R73, 0x1 ;  /* 0x000000491f147211 */ /* 0x000fe400078c08ff */
[----:B----4-:R-:W-:Y:S01]  /*34e10*/  ISETP.LT.AND P4, PT, R0, UR6, !P0 ;  /* 0x0000000600007c0c */ /* 0x010fe2000c781270 */
[----:B------:R2:W-:Y:S01]  /*34e20*/  @P2 STG.E.U16 desc[UR24][R22.64], R21 ;  /* 0x0000001516002986 */ /* 0x0005e2000c101518 */
[----:B------:R-:W3:Y:S01]  /*34e30*/  LDCU UR6, c[0x0][0x39c] ;  /* 0x00007380ff0677ac */ /* 0x000ee20008000800 */
[----:B------:R-:W-:Y:S02]  /*34e40*/  LOP3.LUT R0, R3, 0x8a, RZ, 0xfc, !PT ;  /* 0x0000008a03007812 */ /* 0x000fe400078efcff */
[----:B------:R-:W-:Y:S02]  /*34e50*/  PRMT R30, R5, 0x7632, R30 ;  /* 0x00007632051e7816 */ /* 0x000fe4000000001e */
[----:B-1----:R-:W-:Y:S01]  /*34e60*/  ISETP.LT.AND P3, PT, R0, UR4, !P0 ;  /* 0x0000000400007c0c */ /* 0x002fe2000c761270 */
[----:B------:R-:W1:Y:S01]  /*34e70*/  LDCU UR4, c[0x0][0x39c] ;  /* 0x00007380ff0477ac */ /* 0x000e620008000800 */
[----:B--2---:R-:W-:-:S02]  /*34e80*/  LEA.HI.X.SX32 R21, R31, R68, 0x1, P6 ;  /* 0x000000441f157211 */ /* 0x004fc400030f0eff */
[C---:B------:R-:W-:Y:S01]  /*34e90*/  LEA R22, P6, R33.reuse, R73, 0x1 ;  /* 0x0000004921167211 */ /* 0x040fe200078c08ff */
[----:B------:R2:W-:Y:S03]  /*34ea0*/  @P1 STG.E.U16 desc[UR24][R28.64], R5 ;  /* 0x000000051c001986 */ /* 0x0005e6000c101518 */
[----:B------:R-:W-:Y:S01]  /*34eb0*/  LEA.HI.X.SX32 R23, R33, R68, 0x1, P6 ;  /* 0x0000004421177211 */ /* 0x000fe200030f0eff */
[----:B------:R-:W-:Y:S01]  /*34ec0*/  IMAD R33, R2, 0x2, R33 ;  /* 0x0000000202217824 */ /* 0x000fe200078e0221 */
[----:B------:R4:W-:Y:S01]  /*34ed0*/  @P5 STG.E.U16 desc[UR24][R20.64], R30 ;  /* 0x0000001e14005986 */ /* 0x0009e2000c101518 */
[----:B------:R-:W-:-:S03]  /*34ee0*/  LOP3.LUT R0, R3, 0x8c, RZ, 0xfc, !PT ;  /* 0x0000008c03007812 */ /* 0x000fc600078efcff */
[----:B------:R-:W-:Y:S01]  /*34ef0*/  @P4 STG.E.U16 desc[UR24][R22.64], R6 ;  /* 0x0000000616004986 */ /* 0x000fe2000c101518 */
[CC--:B------:R-:W-:Y:S01]  /*34f00*/  LEA R4, P4, R33.reuse, R73.reuse, 0x1 ;  /* 0x0000004921047211 */ /* 0x0c0fe200078808ff */
[----:B--2---:R-:W-:Y:S01]  /*34f10*/  IMAD R29, R2, 0x2, R33 ;  /* 0x00000002021d7824 */ /* 0x004fe200078e0221 */
[----:B0-----:R-:W-:Y:S01]  /*34f20*/  ISETP.LT.AND P2, PT, R0, UR5, !P0 ;  /* 0x0000000500007c0c */ /* 0x001fe2000c741270 */
[----:B------:R-:W0:Y:S01]  /*34f30*/  LDCU UR5, c[0x0][0x39c] ;  /* 0x00007380ff0577ac */ /* 0x000e220008000800 */
[----:B------:R-:W-:Y:S02]  /*34f40*/  LEA.HI.X.SX32 R5, R33, R68, 0x1, P4 ;  /* 0x0000004421057211 */ /* 0x000fe400020f0eff */
[----:B----4-:R-:W-:Y:S02]  /*34f50*/  PRMT R21, R6, 0x7632, R21 ;  /* 0x0000763206157816 */ /* 0x010fe40000000015 */
[----:B------:R-:W-:Y:S02]  /*34f60*/  LOP3.LUT R0, R3, 0x8e, RZ, 0xfc, !PT ;  /* 0x0000008e03007812 */ /* 0x000fe400078efcff */
[----:B------:R-:W-:Y:S01]  /*34f70*/  LEA R20, P6, R29, R73, 0x1 ;  /* 0x000000491d147211 */ /* 0x000fe200078c08ff */
[----:B------:R2:W-:Y:S01]  /*34f80*/  @P3 STG.E.U16 desc[UR24][R4.64], R21 ;  /* 0x0000001504003986 */ /* 0x0005e2000c101518 */
[----:B---3--:R-:W-:Y:S01]  /*34f90*/  ISETP.LT.AND P1, PT, R0, UR6, !P0 ;  /* 0x0000000600007c0c */ /* 0x008fe2000c721270 */
[----:B------:R-:W3:Y:S01]  /*34fa0*/  LDCU UR6, c[0x0][0x39c] ;  /* 0x00007380ff0677ac */ /* 0x000ee20008000800 */
[----:B------:R-:W-:-:S04]  /*34fb0*/  LOP3.LUT R0, R3, 0x90, RZ, 0xfc, !PT ;  /* 0x0000009003007812 */ /* 0x000fc800078efcff */
[----:B-1----:R-:W-:Y:S01]  /*34fc0*/  ISETP.LT.AND P5, PT, R0, UR4, !P0 ;  /* 0x0000000400007c0c */ /* 0x002fe2000c7a1270 */
[----:B------:R-:W1:Y:S01]  /*34fd0*/  LDCU UR4, c[0x0][0x39c] ;  /* 0x00007380ff0477ac */ /* 0x000e620008000800 */
[----:B--2---:R-:W-:Y:S01]  /*34fe0*/  LEA.HI.X.SX32 R21, R29, R68, 0x1, P6 ;  /* 0x000000441d157211 */ /* 0x004fe200030f0eff */
[----:B------:R-:W-:Y:S01]  /*34ff0*/  IMAD R29, R2, 0x2, R29 ;  /* 0x00000002021d7824 */ /* 0x000fe200078e021d */
[----:B------:R-:W-:-:S03]  /*35000*/  LOP3.LUT R0, R3, 0x92, RZ, 0xfc, !PT ;  /* 0x0000009203007812 */ /* 0x000fc600078efcff */
[----:B------:R-:W-:Y:S01]  /*35010*/  IMAD R31, R2, 0x2, R29 ;  /* 0x00000002021f7824 */ /* 0x000fe200078e021d */
[----:B------:R-:W-:-:S04]  /*35020*/  LEA R22, P6, R29, R73, 0x1 ;  /* 0x000000491d167211 */ /* 0x000fc800078c08ff */
[-C--:B------:R-:W-:Y:S02]  /*35030*/  LEA.HI.X.SX32 R23, R29, R68.reuse, 0x1, P6 ;  /* 0x000000441d177211 */ /* 0x080fe400030f0eff */
[----:B------:R-:W-:Y:S02]  /*35040*/  LEA R4, P6, R31, R73, 0x1 ;  /* 0x000000491f047211 */ /* 0x000fe400078c08ff */
[----:B0-----:R-:W-:Y:S01]  /*35050*/  ISETP.LT.AND P4, PT, R0, UR5, !P0 ;  /* 0x0000000500007c0c */ /* 0x001fe2000c781270 */
[----:B------:R-:W0:Y:S01]  /*35060*/  LDCU UR5, c[0x0][0x39c] ;  /* 0x00007380ff0577ac */ /* 0x000e220008000800 */
[----:B------:R-:W-:Y:S02]  /*35070*/  LOP3.LUT R0, R3, 0x94, RZ, 0xfc, !PT ;  /* 0x0000009403007812 */ /* 0x000fe400078efcff */
[----:B------:R-:W-:Y:S01]  /*35080*/  LEA.HI.X.SX32 R5, R31, R68, 0x1, P6 ;  /* 0x000000441f057211 */ /* 0x000fe200030f0eff */
[----:B------:R-:W-:Y:S01]  /*35090*/  IMAD R31, R2, 0x2, R31 ;  /* 0x00000002021f7824 */ /* 0x000fe200078e021f */
[----:B---3--:R-:W-:Y:S01]  /*350a0*/  ISETP.LT.AND P3, PT, R0, UR6, !P0 ;  /* 0x0000000600007c0c */ /* 0x008fe2000c761270 */
[----:B------:R2:W-:Y:S01]  /*350b0*/  @P2 STG.E.U16 desc[UR24][R20.64], R7 ;  /* 0x0000000714002986 */ /* 0x0005e2000c101518 */
[----:B------:R-:W-:Y:S01]  /*350c0*/  LOP3.LUT R0, R3, 0x96, RZ, 0xfc, !PT ;  /* 0x0000009603007812 */ /* 0x000fe200078efcff */
[----:B------:R-:W-:Y:S01]  /*350d0*/  IMAD R29, R2, 0x2, R31 ;  /* 0x00000002021d7824 */ /* 0x000fe200078e021f */
[----:B------:R-:W3:Y:S02]  /*350e0*/  LDCU UR6, c[0x0][0x39c] ;  /* 0x00007380ff0677ac */ /* 0x000ee40008000800 */
[----:B-1----:R-:W-:Y:S01]  /*350f0*/  ISETP.LT.AND P2, PT, R0, UR4, !P0 ;  /* 0x0000000400007c0c */ /* 0x002fe2000c741270 */
[----:B------:R-:W1:Y:S01]  /*35100*/  LDCU UR4, c[0x0][0x39c] ;  /* 0x00007380ff0477ac */ /* 0x000e620008000800 */
[----:B--2---:R-:W-:-:S02]  /*35110*/  PRMT R21, R7, 0x7632, R21 ;  /* 0x0000763207157816 */ /* 0x004fc40000000015 */
[----:B------:R-:W-:-:S03]  /*35120*/  LEA R20, P6, R29, R73, 0x1 ;  /* 0x000000491d147211 */ /* 0x000fc600078c08ff */
[----:B------:R2:W-:Y:S01]  /*35130*/  @P1 STG.E.U16 desc[UR24][R22.64], R21 ;  /* 0x0000001516001986 */ /* 0x0005e2000c101518 */
[----:B------:R-:W-:-:S03]  /*35140*/  LOP3.LUT R0, R3, 0x98, RZ, 0xfc, !PT ;  /* 0x0000009803007812 */ /* 0x000fc600078efcff */
[----:B------:R4:W-:Y:S01]  /*35150*/  @P5 STG.E.U16 desc[UR24][R4.64], R8 ;  /* 0x0000000804005986 */ /* 0x0009e2000c101518 */
[-C--:B------:R-:W-:Y:S02]  /*35160*/  LEA R6, P5, R31, R73.reuse, 0x1 ;  /* 0x000000491f067211 */ /* 0x080fe400078a08ff */
[----:B0-----:R-:W-:Y:S01]  /*35170*/  ISETP.LT.AND P1, PT, R0, UR5, !P0 ;  /* 0x0000000500007c0c */ /* 0x001fe2000c721270 */
[----:B------:R-:W0:Y:S01]  /*35180*/  LDCU UR5, c[0x0][0x39c] ;  /* 0x00007380ff0577ac */ /* 0x000e220008000800 */
[-C--:B--2---:R-:W-:Y:S01]  /*35190*/  LEA.HI.X.SX32 R21, R29, R68.reuse, 0x1, P6 ;  /* 0x000000441d157211 */ /* 0x084fe200030f0eff */
[----:B------:R-:W-:Y:S01]  /*351a0*/  IMAD R29, R2, 0x2, R29 ;  /* 0x00000002021d7824 */ /* 0x000fe200078e021d */
[----:B------:R-:W-:Y:S02]  /*351b0*/  LEA.HI.X.SX32 R7, R31, R68, 0x1, P5 ;  /* 0x000000441f077211 */ /* 0x000fe400028f0eff */
[----:B----4-:R-:W-:Y:S01]  /*351c0*/  PRMT R5, R8, 0x7632, R5 ;  /* 0x0000763208057816 */ /* 0x010fe20000000005 */
[----:B------:R-:W-:Y:S01]  /*351d0*/  IMAD R23, R2, 0x2, R29 ;  /* 0x0000000202177824 */ /* 0x000fe200078e021d */
[----:B------:R-:W-:-:S02]  /*351e0*/  LEA R4, P6, R29, R73, 0x1 ;  /* 0x000000491d047211 */ /* 0x000fc400078c08ff */
[----:B------:R-:W-:Y:S01]  /*351f0*/  LOP3.LUT R0, R3, 0x9a, RZ, 0xfc, !PT ;  /* 0x0000009a03007812 */ /* 0x000fe200078efcff */
[----:B------:R2:W-:Y:S01]  /*35200*/  @P4 STG.E.U16 desc[UR24][R6.64], R5 ;  /* 0x0000000506004986 */ /* 0x0005e2000c101518 */
[----:B------:R-:W-:Y:S02]  /*35210*/  PRMT R22, R9, 0x7632, R22 ;  /* 0x0000763209167816 */ /* 0x000fe40000000016 */
[----:B-1----:R-:W-:Y:S01]  /*35220*/  ISETP.LT.AND P5, PT, R0, UR4, !P0 ;  /* 0x0000000400007c0c */ /* 0x002fe2000c7a1270 */
[----:B------:R-:W1:Y:S01]  /*35230*/  LDCU UR4, c[0x0][0x39c] ;  /* 0x00007380ff0477ac */ /* 0x000e620008000800 */
[----:B------:R-:W-:Y:S02]  /*35240*/  LOP3.LUT R0, R3, 0x9c, RZ, 0xfc, !PT ;  /* 0x0000009c03007812 */ /* 0x000fe400078efcff */
[-C--:B--2---:R-:W-:Y:S02]  /*35250*/  LEA.HI.X.SX32 R5, R29, R68.reuse, 0x1, P6 ;  /* 0x000000441d057211 */ /* 0x084fe400030f0eff */
[CC--:B------:R-:W-:Y:S01]  /*35260*/  LEA R6, P6, R23.reuse, R73.reuse, 0x1 ;  /* 0x0000004917067211 */ /* 0x0c0fe200078c08ff */
[----:B------:R2:W-:Y:S03]  /*35270*/  @P3 STG.E.U16 desc[UR24][R20.64], R9 ;  /* 0x0000000914003986 */ /* 0x0005e6000c101518 */
[-C--:B------:R-:W-:Y:S01]  /*35280*/  LEA.HI.X.SX32 R7, R23, R68.reuse, 0x1, P6 ;  /* 0x0000004417077211 */ /* 0x080fe200030f0eff */
[----:B------:R-:W-:Y:S01]  /*35290*/  IMAD R23, R2, 0x2, R23 ;  /* 0x0000000202177824 */ /* 0x000fe200078e0217 */
[----:B---3--:R-:W-:Y:S01]  /*352a0*/  ISETP.LT.AND P4, PT, R0, UR6, !P0 ;  /* 0x0000000600007c0c */ /* 0x008fe2000c781270 */
[----:B------:R3:W-:Y:S01]  /*352b0*/  @P2 STG.E.U16 desc[UR24][R4.64], R22 ;  /* 0x0000001604002986 */ /* 0x0007e2000c101518 */
[----:B------:R-:W-:Y:S01]  /*352c0*/  LOP3.LUT R0, R3, 0x9e, RZ, 0xfc, !PT ;  /* 0x0000009e03007812 */ /* 0x000fe200078efcff */
[----:B------:R-:W4:Y:S02]  /*352d0*/  LDCU UR6, c[0x0][0x39c] ;  /* 0x00007380ff0677ac */ /* 0x000f240008000800 */
[----:B------:R-:W-:Y:S01]  /*352e0*/  @P1 STG.E.U16 desc[UR24][R6.64], R10 ;  /* 0x0000000a06001986 */ /* 0x000fe2000c101518 */
[C---:B------:R-:W-:Y:S01]  /*352f0*/  LEA R8, P1, R23.reuse, R73, 0x1 ;  /* 0x0000004917087211 */ /* 0x040fe200078208ff */
[----:B--2---:R-:W-:Y:S01]  /*35300*/  IMAD R21, R2, 0x2, R23 ;  /* 0x0000000202157824 */ /* 0x004fe200078e0217 */
[----:B0-----:R-:W-:Y:S01]  /*35310*/  ISETP.LT.AND P3, PT, R0, UR5, !P0 ;  /* 0x0000000500007c0c */ /* 0x001fe2000c761270 */
[----:B------:R-:W0:Y:S01]  /*35320*/  LDCU UR5, c[0x0][0x39c] ;  /* 0x00007380ff0577ac */ /* 0x000e220008000800 */
[----:B------:R-:W-:-:S02]  /*35330*/  LEA.HI.X.SX32 R9, R23, R68, 0x1, P1 ;  /* 0x0000004417097211 */ /* 0x000fc400008f0eff */
[----:B---3--:R-:W-:Y:S02]  /*35340*/  PRMT R5, R10, 0x7632, R5 ;  /* 0x000076320a057816 */ /* 0x008fe40000000005 */
[----:B------:R-:W-:Y:S02]  /*35350*/  LEA R4, P6, R21, R73, 0x1 ;  /* 0x0000004915047211 */ /* 0x000fe400078c08ff */
[C---:B------:R-:W-:Y:S01]  /*35360*/  LOP3.LUT R0, R3.reuse, 0xa0, RZ, 0xfc, !PT ;  /* 0x000000a003007812 */ /* 0x040fe200078efcff */
[----:B------:R2:W-:Y:S03]  /*35370*/  @P5 STG.E.U16 desc[UR24][R8.64], R5 ;  /* 0x0000000508005986 */ /* 0x0005e6000c101518 */
[----:B-1----:R-:W-:Y:S01]  /*35380*/  ISETP.LT.AND P2, PT, R0, UR4, !P0 ;  /* 0x0000000400007c0c */ /* 0x002fe2000c741270 */
[----:B------:R-:W1:Y:S01]  /*35390*/  LDCU UR4, c[0x0][0x39c] ;  /* 0x00007380ff0477ac */ /* 0x000e620008000800 */
[----:B------:R-:W-:-:S02]  /*353a0*/  LOP3.LUT R0, R3, 0xa2, RZ, 0xfc, !PT ;  /* 0x000000a203007812 */ /* 0x000fc400078efcff */
[----:B--2---:R-:W-:Y:S01]  /*353b0*/  LEA.HI.X.SX32 R5, R21, R68, 0x1, P6 ;  /* 0x0000004415057211 */ /* 0x004fe200030f0eff */
[----:B------:R-:W-:-:S04]  /*353c0*/  IMAD R21, R2, 0x2, R21 ;  /* 0x0000000202157824 */ /* 0x000fc800078e0215 */
[----:B------:R-:W-:Y:S01]  /*353d0*/  IMAD R23, R2, 0x2, R21 ;  /* 0x0000000202177824 */ /* 0x000fe200078e0215 */
[CC--:B------:R-:W-:Y:S02]  /*353e0*/  LEA R6, P6, R21.reuse, R73.reuse, 0x1 ;  /* 0x0000004915067211 */ /* 0x0c0fe400078c08ff */
[----:B0-----:R-:W-:Y:S01]  /*353f0*/  ISETP.LT.AND P1, PT, R0, UR5, !P0 ;  /* 0x0000000500007c0c */ /* 0x001fe2000c721270 */
[----:B------:R-:W0:Y:S01]  /*35400*/  LDCU UR5, c[0x0][0x39c] ;  /* 0x00007380ff0577ac */ /* 0x000e220008000800 */
[-C--:B------:R-:W-:Y:S02]  /*35410*/  LEA.HI.X.SX32 R7, R21, R68.reuse, 0x1, P6 ;  /* 0x0000004415077211 */ /* 0x080fe400030f0eff */
[----:B------:R-:W-:Y:S01]  /*35420*/  LEA R8, P6, R23, R73, 0x1 ;  /* 0x0000004917087211 */ /* 0x000fe200078c08ff */
[----:B------:R2:W-:Y:S01]  /*35430*/  @P4 STG.E.U16 desc[UR24][R4.64], R11 ;  /* 0x0000000b04004986 */ /* 0x0005e2000c101518 */
[----:B------:R-:W-:Y:S02]  /*35440*/  LOP3.LUT R0, R3, 0xa4, RZ, 0xfc, !PT ;  /* 0x000000a403007812 */ /* 0x000fe400078efcff */
[----:B------:R-:W-:Y:S01]  /*35450*/  LEA.HI.X.SX32 R9, R23, R68, 0x1, P6 ;  /* 0x0000004417097211 */ /* 0x000fe200030f0eff */
[----:B------:R-:W-:Y:S01]  /*35460*/  IMAD R23, R2, 0x2, R23 ;  /* 0x0000000202177824 */ /* 0x000fe200078e0217 */
[----:B----4-:R-:W-:Y:S01]  /*35470*/  ISETP.LT.AND P5, PT, R0, UR6, !P0 ;  /* 0x0000000600007c0c */ /* 0x010fe2000c7a1270 */
[----:B------:R-:W3:Y:S01]  /*35480*/  LDCU UR6, c[0x0][0x39c] ;  /* 0x00007380ff0677ac */ /* 0x000ee20008000800 */
[----:B------:R-:W-:-:S02]  /*35490*/  LOP3.LUT R0, R3, 0xa6, RZ, 0xfc, !PT ;  /* 0x000000a603007812 */ /* 0x000fc400078efcff */
[----:B--2---:R-:W-:Y:S01]  /*354a0*/  PRMT R5, R11, 0x7632, R5 ;  /* 0x000076320b057816 */ /* 0x004fe20000000005 */
[----:B------:R-:W-:Y:S01]  /*354b0*/  IMAD R11, R2, 0x2, R23 ;  /* 0x00000002020b7824 */ /* 0x000fe200078e0217 */
[----:B-1----:R-:W-:Y:S01]  /*354c0*/  ISETP.LT.AND P4, PT, R0, UR4, !P0 ;  /* 0x0000000400007c0c */ /* 0x002fe2000c781270 */
[----:B------:R-:W1:Y:S02]  /*354d0*/  LDCU UR4, c[0x0][0x39c] ;  /* 0x00007380ff0477ac */ /* 0x000e640008000800 */
[----:B------:R2:W-:Y:S04]  /*354e0*/  @P3 STG.E.U16 desc[UR24][R6.64], R5 ;  /* 0x0000000506003986 */ /* 0x0005e8000c101518 */
[----:B------:R-:W-:Y:S01]  /*354f0*/  @P2 STG.E.U16 desc[UR24][R8.64], R12 ;  /* 0x0000000c08002986 */ /* 0x000fe2000c101518 */
[----:B------:R-:W-:-:S02]  /*35500*/  LEA R4, P2, R23, R73, 0x1 ;  /* 0x0000004917047211 */ /* 0x000fc400078408ff */
[----:B------:R-:W-:Y:S02]  /*35510*/  LOP3.LUT R0, R3, 0xa8, RZ, 0xfc, !PT ;  /* 0x000000a803007812 */ /* 0x000fe400078efcff */
[----:B--2---:R-:W-:Y:S02]  /*35520*/  LEA.HI.X.SX32 R5, R23, R68, 0x1, P2 ;  /* 0x0000004417057211 */ /* 0x004fe400010f0eff */
[----:B------:R-:W-:Y:S02]  /*35530*/  PRMT R7, R12, 0x7632, R7 ;  /* 0x000076320c077816 */ /* 0x000fe40000000007 */
[----:B------:R-:W-:Y:S02]  /*35540*/  LEA R6, P6, R11, R73, 0x1 ;  /* 0x000000490b067211 */ /* 0x000fe400078c08ff */
[----:B0-----:R-:W-:Y:S01]  /*35550*/  ISETP.LT.AND P3, PT, R0, UR5, !P0 ;  /* 0x0000000500007c0c */ /* 0x001fe2000c761270 */
[----:B------:R0:W-:Y:S01]  /*35560*/  @P1 STG.E.U16 desc[UR24][R4.64], R7 ;  /* 0x0000000704001986 */ /* 0x0001e2000c101518 */
[----:B------:R-:W2:Y:S01]  /*35570*/  LDCU UR5, c[0x0][0x39c] ;  /* 0x00007380ff0577ac */ /* 0x000ea20008000800 */
[----:B------:R-:W-:-:S02]  /*35580*/  LOP3.LUT R0, R3, 0xaa, RZ, 0xfc, !PT ;  /* 0x000000aa03007812 */ /* 0x000fc400078efcff */
[-C--:B0-----:R-:W-:Y:S01]  /*35590*/  LEA.HI.X.SX32 R7, R11, R68.reuse, 0x1, P6 ;  /* 0x000000440b077211 */ /* 0x081fe200030f0eff */
[----:B------:R-:W-:Y:S01]  /*355a0*/  IMAD R11, R2, 0x2, R11 ;  /* 0x00000002020b7824 */ /* 0x000fe200078e020b */
[----:B-1----:R-:W-:Y:S01]  /*355b0*/  ISETP.LT.AND P2, PT, R0, UR4, !P0 ;  /* 0x0000000400007c0c */ /* 0x002fe2000c741270 */
[----:B------:R-:W0:Y:S02]  /*355c0*/  LDCU UR4, c[0x0][0x39c] ;  /* 0x00007380ff0477ac */ /* 0x000e240008000800 */
[----:B------:R-:W-:Y:S01]  /*355d0*/  IMAD R21, R2, 0x2, R11 ;  /* 0x0000000202157824 */ /* 0x000fe200078e020b */
[----:B------:R-:W-:Y:S02]  /*355e0*/  LEA R8, P6, R11, R73, 0x1 ;  /* 0x000000490b087211 */ /* 0x000fe400078c08ff */
[----:B------:R-:W-:Y:S02]  /*355f0*/  LOP3.LUT R0, R3, 0xac, RZ, 0xfc, !PT ;  /* 0x000000ac03007812 */ /* 0x000fe400078efcff */
[----:B------:R-:W-:-:S02]  /*35600*/  LEA.HI.X.SX32 R9, R11, R68, 0x1, P6 ;  /* 0x000000440b097211 */ /* 0x000fc400030f0eff */
[----:B------:R-:W-:Y:S02]  /*35610*/  LEA R4, P6, R21, R73, 0x1 ;  /* 0x0000004915047211 */ /* 0x000fe400078c08ff */
[----:B---3--:R-:W-:Y:S01]  /*35620*/  ISETP.LT.AND P1, PT, R0, UR6, !P0 ;  /* 0x0000000600007c0c */ /* 0x008fe2000c721270 */
[----:B------:R1:W-:Y:S01]  /*35630*/  @P5 STG.E.U16 desc[UR24][R6.64], R13 ;  /* 0x0000000d06005986 */ /* 0x0003e2000c101518 */
[----:B------:R-:W-:Y:S01]  /*35640*/  LOP3.LUT R0, R3, 0xae, RZ, 0xfc, !PT ;  /* 0x000000ae03007812 */ /* 0x000fe200078efcff */
[----:B------:R-:W3:Y:S01]  /*35650*/  LDCU UR6, c[0x0][0x39c] ;  /* 0x00007380ff0677ac */ /* 0x000ee20008000800 */
[----:B------:R-:W-:Y:S01]  /*35660*/  LEA.HI.X.SX32 R5, R21, R68, 0x1, P6 ;  /* 0x0000004415057211 */ /* 0x000fe200030f0eff */
[----:B------:R-:W-:Y:S01]  /*35670*/  IMAD R21, R2, 0x2, R21 ;  /* 0x0000000202157824 */ /* 0x000fe200078e0215 */
[----:B--2---:R-:W-:Y:S01]  /*35680*/  ISETP.LT.AND P5, PT, R0, UR5, !P0 ;  /* 0x0000000500007c0c */ /* 0x004fe2000c7a1270 */
[----:B------:R-:W2:Y:S02]  /*35690*/  LDCU UR5, c[0x0][0x39c] ;  /* 0x00007380ff0577ac */ /* 0x000ea40008000800 */
[----:B------:R-:W-:Y:S01]  /*356a0*/  IMAD R11, R2, 0x2, R21 ;  /* 0x00000002020b7824 */ /* 0x000fe200078e0215 */
[----:B-1----:R-:W-:-:S02]  /*356b0*/  PRMT R7, R13, 0x7632, R7 ;  /* 0x000076320d077816 */ /* 0x002fc40000000007 */
[----:B------:R-:W-:-:S03]  /*356c0*/  LOP3.LUT R0, R3, 0xb0, RZ, 0xfc, !PT ;  /* 0x000000b003007812 */ /* 0x000fc600078efcff */
[----:B------:R1:W-:Y:S01]  /*356d0*/  @P4 STG.E.U16 desc[UR24][R8.64], R7 ;  /* 0x0000000708004986 */ /* 0x0003e2000c101518 */
[----:B0-----:R-:W-:Y:S01]  /*356e0*/  ISETP.LT.AND P4, PT, R0, UR4, !P0 ;  /* 0x0000000400007c0c */ /* 0x001fe2000c781270 */
[----:B------:R-:W0:Y:S02]  /*356f0*/  LDCU UR4, c[0x0][0x39c] ;  /* 0x00007380ff0477ac */ /* 0x000e240008000800 */
[----:B------:R4:W-:Y:S01]  /*35700*/  @P3 STG.E.U16 desc[UR24][R4.64], R14 ;  /* 0x0000000e04003986 */ /* 0x0009e2000c101518 */
[-C--:B------:R-:W-:Y:S02]  /*35710*/  LEA R6, P3, R21, R73.reuse, 0x1 ;  /* 0x0000004915067211 */ /* 0x080fe400078608ff */
[----:B-1----:R-:W-:-:S04]  /*35720*/  LEA R8, P6, R11, R73, 0x1 ;  /* 0x000000490b087211 */ /* 0x002fc800078c08ff */
[-C--:B------:R-:W-:Y:S01]  /*35730*/  LEA.HI.X.SX32 R9, R11, R68.reuse, 0x1, P6 ;  /* 0x000000440b097211 */ /* 0x080fe200030f0eff */
[----:B------:R-:W-:Y:S01]  /*35740*/  IMAD R11, R2, 0x2, R11 ;  /* 0x00000002020b7824 */ /* 0x000fe200078e020b */
[-C--:B------:R-:W-:Y:S02]  /*35750*/  LEA.HI.X.SX32 R7, R21, R68.reuse, 0x1, P3 ;  /* 0x0000004415077211 */ /* 0x080fe400018f0eff */
[----:B----4-:R-:W-:Y:S01]  /*35760*/  PRMT R5, R14, 0x7632, R5 ;  /* 0x000076320e057816 */ /* 0x010fe20000000005 */
[----:B------:R-:W-:Y:S01]  /*35770*/  IMAD R13, R2, 0x2, R11 ;  /* 0x00000002020d7824 */ /* 0x000fe200078e020b */
[----:B------:R-:W-:Y:S02]  /*35780*/  LOP3.LUT R0, R3, 0xb2, RZ, 0xfc, !PT ;  /* 0x000000b203007812 */ /* 0x000fe400078efcff */
[----:B------:R-:W-:Y:S01]  /*35790*/  LEA R4, P6, R11, R73, 0x1 ;  /* 0x000000490b047211 */ /* 0x000fe200078c08ff */
[----:B------:R1:W-:Y:S01]  /*357a0*/  @P2 STG.E.U16 desc[UR24][R6.64], R5 ;  /* 0x0000000506002986 */ /* 0x0003e2000c101518 */
[----:B--2---:R-:W-:Y:S01]  /*357b0*/  ISETP.LT.AND P3, PT, R0, UR5, !P0 ;  /* 0x0000000500007c0c */ /* 0x004fe2000c761270 */
[----:B------:R-:W2:Y:S01]  /*357c0*/  LDCU UR5, c[0x0][0x39c] ;  /* 0x00007380ff0577ac */ /* 0x000ea20008000800 */
[----:B------:R-:W-:Y:S01]  /*357d0*/  LOP3.LUT R0, R3, 0xb4, RZ, 0xfc, !PT ;  /* 0x000000b403007812 */ /* 0x000fe200078efcff */
[----:B------:R4:W-:Y:S03]  /*357e0*/  @P1 STG.E.U16 desc[UR24][R8.64], R15 ;  /* 0x0000000f08001986 */ /* 0x0009e6000c101518 */
[----:B---3--:R-:W-:Y:S01]  /*357f0*/  ISETP.LT.AND P2, PT, R0, UR6, !P0 ;  /* 0x0000000600007c0c */ /* 0x008fe2000c741270 */
[----:B------:R-:W3:Y:S01]  /*35800*/  LDCU UR6, c[0x0][0x39c] ;  /* 0x00007380ff0677ac */ /* 0x000ee20008000800 */
[----:B-1----:R-:W-:-:S02]  /*35810*/  LEA.HI.X.SX32 R5, R11, R68, 0x1, P6 ;  /* 0x000000440b057211 */ /* 0x002fc400030f0eff */
[----:B------:R-:W-:Y:S02]  /*35820*/  LEA R6, P6, R13, R73, 0x1 ;  /* 0x000000490d067211 */ /* 0x000fe400078c08ff */
[----:B----4-:R-:W-:Y:S02]  /*35830*/  PRMT R9, R15, 0x7632, R9 ;  /* 0x000076320f097816 */ /* 0x010fe40000000009 */
[----:B------:R-:W-:Y:S02]  /*35840*/  LOP3.LUT R0, R3, 0xb6, RZ, 0xfc, !PT ;  /* 0x000000b603007812 */ /* 0x000fe400078efcff */
[----:B------:R-:W-:Y:S01]  /*35850*/  LEA.HI.X.SX32 R7, R13, R68, 0x1, P6 ;  /* 0x000000440d077211 */ /* 0x000fe200030f0eff */
[----:B------:R-:W-:Y:S01]  /*35860*/  IMAD R13, R2, 0x2, R13 ;  /* 0x00000002020d7824 */ /* 0x000fe200078e020d */
[----:B0-----:R-:W-:Y:S01]  /*35870*/  ISETP.LT.AND P1, PT, R0, UR4, !P0 ;  /* 0x0000000400007c0c */ /* 0x001fe2000c721270 */
[----:B------:R0:W-:Y:S01]  /*35880*/  @P5 STG.E.U16 desc[UR24][R4.64], R9 ;  /* 0x0000000904005986 */ /* 0x0001e2000c101518 */
[----:B------:R-:W1:Y:S01]  /*35890*/  LDCU UR4, c[0x0][0x39c] ;  /* 0x00007380ff0477ac */ /* 0x000e620008000800 */
[----:B------:R-:W-:-:S02]  /*358a0*/  IMAD R11, R2, 0x2, R13 ;  /* 0x00000002020b7824 */ /* 0x000fc400078e020d */
[----:B------:R-:W-:Y:S01]  /*358b0*/  @P4 STG.E.U16 desc[UR24][R6.64], R16 ;  /* 0x0000001006004986 */ /* 0x000fe2000c101518 */
[-C--:B------:R-:W-:Y:S02]  /*358c0*/  LEA R8, P4, R13, R73.reuse, 0x1 ;  /* 0x000000490d087211 */ /* 0x080fe400078808ff */
[----:B------:R-:W-:Y:S02]  /*358d0*/  LOP3.LUT R0, R3, 0xb8, RZ, 0xfc, !PT ;  /* 0x000000b803007812 */ /* 0x000fe400078efcff */
[----:B0-----:R-:W-:Y:S02]  /*358e0*/  LEA.HI.X.SX32 R9, R13, R68, 0x1, P4 ;  /* 0x000000440d097211 */ /* 0x001fe400020f0eff */
[----:B------:R-:W-:Y:S02]  /*358f0*/  PRMT R5, R16, 0x7632, R5 ;  /* 0x0000763210057816 */ /* 0x000fe40000000005 */
[----:B------:R-:W-:Y:S02]  /*35900*/  LEA R4, P6, R11, R73, 0x1 ;  /* 0x000000490b047211 */ /* 0x000fe400078c08ff */
[----:B--2---:R-:W-:Y:S01]  /*35910*/  ISETP.LT.AND P5, PT, R0, UR5, !P0 ;  /* 0x0000000500007c0c */ /* 0x004fe2000c7a1270 */
[----:B------:R-:W0:Y:S01]  /*35920*/  LDCU UR5, c[0x0][0x39c] ;  /* 0x00007380ff0577ac */ /* 0x000e220008000800 */
[----:B------:R2:W-:Y:S01]  /*35930*/  @P3 STG.E.U16 desc[UR24][R8.64], R5 ;  /* 0x0000000508003986 */ /* 0x0005e2000c101518 */
[----:B------:R-:W-:-:S04]  /*35940*/  LOP3.LUT R0, R3, 0xba, RZ, 0xfc, !PT ;  /* 0x000000ba03007812 */ /* 0x000fc800078efcff */
[----:B-1----:R-:W-:Y:S01]  /*35950*/  ISETP.LT.AND P4, PT, R0, UR4, !P0 ;  /* 0x0000000400007c0c */ /* 0x002fe2000c781270 */
[----:B------:R-:W1:Y:S01]  /*35960*/  LDCU UR4, c[0x0][0x39c] ;  /* 0x00007380ff0477ac */ /* 0x000e620008000800 */
[----:B--2---:R-:W-:Y:S01]  /*35970*/  LEA.HI.X.SX32 R5, R11, R68, 0x1, P6 ;  /* 0x000000440b057211 */ /* 0x004fe200030f0eff */
[----:B------:R-:W-:Y:S01]  /*35980*/  IMAD R11, R2, 0x2, R11 ;  /* 0x00000002020b7824 */ /* 0x000fe200078e020b */
[----:B------:R-:W-:-:S03]  /*35990*/  LOP3.LUT R0, R3, 0xbc, RZ, 0xfc, !PT ;  /* 0x000000bc03007812 */ /* 0x000fc600078efcff */
[----:B------:R-:W-:Y:S01]  /*359a0*/  IMAD R13, R2, 0x2, R11 ;  /* 0x00000002020d7824 */ /* 0x000fe200078e020b */
[CC--:B------:R-:W-:Y:S01]  /*359b0*/  LEA R6, P6, R11.reuse, R73.reuse, 0x1 ;  /* 0x000000490b067211 */ /* 0x0c0fe200078c08ff */
[----:B------:R2:W-:Y:S01]  /*359c0*/  @P2 STG.E.U16 desc[UR24][R4.64], R17 ;  /* 0x0000001104002986 */ /* 0x0005e2000c101518 */
[----:B---3--:R-:W-:Y:S01]  /*359d0*/  ISETP.LT.AND P3, PT, R0, UR6, !P0 ;  /* 0x0000000600007c0c */ /* 0x008fe2000c761270 */
[----:B------:R-:W3:Y:S01]  /*359e0*/  LDCU UR6, c[0x0][0x39c] ;  /* 0x00007380ff0677ac */ /* 0x000ee20008000800 */
[-C--:B------:R-:W-:Y:S02]  /*359f0*/  LEA.HI.X.SX32 R7, R11, R68.reuse, 0x1, P6 ;  /* 0x000000440b077211 */ /* 0x080fe400030f0eff */
[----:B------:R-:W-:Y:S02]  /*35a00*/  LEA R8, P6, R13, R73, 0x1 ;  /* 0x000000490d087211 */ /* 0x000fe400078c08ff */
[----:B------:R-:W-:Y:S02]  /*35a10*/  LOP3.LUT R0, R3, 0xbe, RZ, 0xfc, !PT ;  /* 0x000000be03007812 */ /* 0x000fe400078efcff */
[----:B------:R-:W-:Y:S01]  /*35a20*/  LEA.HI.X.SX32 R9, R13, R68, 0x1, P6 ;  /* 0x000000440d097211 */ /* 0x000fe200030f0eff */
[----:B------:R-:W-:Y:S01]  /*35a30*/  IMAD R13, R2, 0x2, R13 ;  /* 0x00000002020d7824 */ /* 0x000fe200078e020d */
[----:B--2---:R-:W-:-:S02]  /*35a40*/  PRMT R5, R17, 0x7632, R5 ;  /* 0x0000763211057816 */ /* 0x004fc40000000005 */
[----:B0-----:R-:W-:Y:S01]  /*35a50*/  ISETP.LT.AND P2, PT, R0, UR5, !P0 ;  /* 0x0000000500007c0c */ /* 0x001fe2000c741270 */
[----:B------:R-:W0:Y:S02]  /*35a60*/  LDCU UR5, c[0x0][0x39c] ;  /* 0x00007380ff0577ac */ /* 0x000e240008000800 */
[----:B------:R2:W-:Y:S01]  /*35a70*/  @P1 STG.E.U16 desc[UR24][R6.64], R5 ;  /* 0x0000000506001986 */ /* 0x0005e2000c101518 */
[----:B------:R-:W-:-:S03]  /*35a80*/  IMAD R11, R2, 0x2, R13 ;  /* 0x00000002020b7824 */ /* 0x000fc600078e020d */
[----:B------:R-:W-:Y:S01]  /*35a90*/  @P5 STG.E.U16 desc[UR24][R8.64], R18 ;  /* 0x0000001208005986 */ /* 0x000fe2000c101518 */
[-C--:B------:R-:W-:Y:S02]  /*35aa0*/  LEA R4, P5, R13, R73.reuse, 0x1 ;  /* 0x000000490d047211 */ /* 0x080fe400078a08ff */
[----:B------:R-:W-:Y:S02]  /*35ab0*/  LOP3.LUT R0, R3, 0xc0, RZ, 0xfc, !PT ;  /* 0x000000c003007812 */ /* 0x000fe400078efcff */
[----:B--2---:R-:W-:Y:S02]  /*35ac0*/  LEA.HI.X.SX32 R5, R13, R68, 0x1, P5 ;  /* 0x000000440d057211 */ /* 0x004fe400028f0eff */
[----:B------:R-:W-:Y:S02]  /*35ad0*/  PRMT R7, R18, 0x7632, R7 ;  /* 0x0000763212077816 */ /* 0x000fe40000000007 */
[----:B-1----:R-:W-:Y:S01]  /*35ae0*/  ISETP.LT.AND P1, PT, R0, UR4, !P0 ;  /* 0x0000000400007c0c */ /* 0x002fe2000c721270 */
[----:B------:R-:W1:Y:S01]  /*35af0*/  LDCU UR4, c[0x0][0x39c] ;  /* 0x00007380ff0477ac */ /* 0x000e620008000800 */
[----:B------:R-:W-:Y:S01]  /*35b00*/  LEA R6, P6, R11, R73, 0x1 ;  /* 0x000000490b067211 */ /* 0x000fe200078c08ff */
[----:B------:R2:W-:Y:S01]  /*35b10*/  @P4 STG.E.U16 desc[UR24][R4.64], R7 ;  /* 0x0000000704004986 */ /* 0x0005e2000c101518 */
[----:B------:R-:W-:-:S04]  /*35b20*/  LOP3.LUT R0, R3, 0xc2, RZ, 0xfc, !PT ;  /* 0x000000c203007812 */ /* 0x000fc800078efcff */
[----:B0-----:R-:W-:Y:S01]  /*35b30*/  ISETP.LT.AND P5, PT, R0, UR5, !P0 ;  /* 0x0000000500007c0c */ /* 0x001fe2000c7a1270 */
[----:B------:R-:W0:Y:S01]  /*35b40*/  LDCU UR5, c[0x0][0x39c] ;  /* 0x00007380ff0577ac */ /* 0x000e220008000800 */
[----:B--2---:R-:W-:Y:S01]  /*35b50*/  LEA.HI.X.SX32 R7, R11, R68, 0x1, P6 ;  /* 0x000000440b077211 */ /* 0x004fe200030f0eff */
[----:B------:R-:W-:Y:S01]  /*35b60*/  IMAD R11, R2, 0x2, R11 ;  /* 0x00000002020b7824 */ /* 0x000fe200078e020b */
[----:B------:R-:W-:-:S03]  /*35b70*/  LOP3.LUT R0, R3, 0xc4, RZ, 0xfc, !PT ;  /* 0x000000c403007812 */ /* 0x000fc600078efcff */
[----:B------:R-:W-:Y:S01]  /*35b80*/  IMAD R13, R2, 0x2, R11 ;  /* 0x00000002020d7824 */ /* 0x000fe200078e020b */
[CC--:B------:R-:W-:Y:S02]  /*35b90*/  LEA R8, P6, R11.reuse, R73.reuse, 0x1 ;  /* 0x000000490b087211 */ /* 0x0c0fe400078c08ff */
[----:B---3--:R-:W-:Y:S01]  /*35ba0*/  ISETP.LT.AND P4, PT, R0, UR6, !P0 ;  /* 0x0000000600007c0c */ /* 0x008fe2000c781270 */
[----:B------:R2:W-:Y:S01]  /*35bb0*/  @P3 STG.E.U16 desc[UR24][R6.64], R19 ;  /* 0x0000001306003986 */ /* 0x0005e2000c101518 */
[-C--:B------:R-:W-:Y:S01]  /*35bc0*/  LEA.HI.X.SX32 R9, R11, R68.reuse, 0x1, P6 ;  /* 0x000000440b097211 */ /* 0x080fe200030f0eff */
[----:B------:R-:W3:Y:S01]  /*35bd0*/  LDCU UR6, c[0x0][0x39c] ;  /* 0x00007380ff0677ac */ /* 0x000ee20008000800 */
[----:B------:R-:W-:Y:S02]  /*35be0*/  LOP3.LUT R0, R3, 0xc6, RZ, 0xfc, !PT ;  /* 0x000000c603007812 */ /* 0x000fe400078efcff */
[C---:B------:R-:W-:Y:S02]  /*35bf0*/  LEA R4, P6, R13.reuse, R73, 0x1 ;  /* 0x000000490d047211 */ /* 0x040fe400078c08ff */
[----:B-1----:R-:W-:Y:S01]  /*35c00*/  ISETP.LT.AND P3, PT, R0, UR4, !P0 ;  /* 0x0000000400007c0c */ /* 0x002fe2000c761270 */
[----:B------:R-:W1:Y:S01]  /*35c10*/  LDCU UR4, c[0x0][0x39c] ;  /* 0x00007380ff0477ac */ /* 0x000e620008000800 */
[----:B------:R-:W-:Y:S01]  /*35c20*/  LEA.HI.X.SX32 R5, R13, R68, 0x1, P6 ;  /* 0x000000440d057211 */ /* 0x000fe200030f0eff */
[----:B------:R-:W-:Y:S01]  /*35c30*/  IMAD R13, R2, 0x2, R13 ;  /* 0x00000002020d7824 */ /* 0x000fe200078e020d */
[----:B--2---:R-:W-:-:S03]  /*35c40*/  PRMT R7, R19, 0x7632, R7 ;  /* 0x0000763213077816 */ /* 0x004fc60000000007 */
[----:B------:R-:W-:Y:S01]  /*35c50*/  IMAD R11, R2, 0x2, R13 ;  /* 0x00000002020b7824 */ /* 0x000fe200078e020d */
[----:B------:R-:W-:Y:S01]  /*35c60*/  LOP3.LUT R0, R3, 0xc8, RZ, 0xfc, !PT ;  /* 0x000000c803007812 */ /* 0x000fe200078efcff */
[----:B------:R2:W-:Y:S03]  /*35c70*/  @P2 STG.E.U16 desc[UR24][R8.64], R7 ;  /* 0x0000000708002986 */ /* 0x0005e6000c101518 */
[----:B0-----:R-:W-:Y:S01]  /*35c80*/  ISETP.LT.AND P2, PT, R0, UR5, !P0 ;  /* 0x0000000500007c0c */ /* 0x001fe2000c741270 */
[----:B------:R-:W0:Y:S01]  /*35c90*/  LDCU UR5, c[0x0][0x39c] ;  /* 0x00007380ff0577ac */ /* 0x000e220008000800 */
[----:B------:R4:W-:Y:S01]  /*35ca0*/  @P1 STG.E.U16 desc[UR24][R4.64], R24 ;  /* 0x0000001804001986 */ /* 0x0009e2000c101518 */
[----:B------:R-:W-:Y:S02]  /*35cb0*/  LEA R6, P1, R13, R73, 0x1 ;  /* 0x000000490d067211 */ /* 0x000fe400078208ff */
[----:B------:R-:W-:-:S02]  /*35cc0*/  LOP3.LUT R0, R3, 0xca, RZ, 0xfc, !PT ;  /* 0x000000ca03007812 */ /* 0x000fc400078efcff */
[----:B--2---:R-:W-:-:S04]  /*35cd0*/  LEA R8, P6, R11, R73, 0x1 ;  /* 0x000000490b087211 */ /* 0x004fc800078c08ff */
[-C--:B------:R-:W-:Y:S01]  /*35ce0*/  LEA.HI.X.SX32 R9, R11, R68.reuse, 0x1, P6 ;  /* 0x000000440b097211 */ /* 0x080fe200030f0eff */
[----:B------:R-:W-:Y:S01]  /*35cf0*/  IMAD R11, R2, 0x2, R11 ;  /* 0x00000002020b7824 */ /* 0x000fe200078e020b */
[-C--:B------:R-:W-:Y:S02]  /*35d00*/  LEA.HI.X.SX32 R7, R13, R68.reuse, 0x1, P1 ;  /* 0x000000440d077211 */ /* 0x080fe400008f0eff */
[----:B----4-:R-:W-:Y:S01]  /*35d10*/  PRMT R5, R24, 0x7632, R5 ;  /* 0x0000763218057816 */ /* 0x010fe20000000005 */
[----:B------:R-:W-:Y:S01]  /*35d20*/  IMAD R13, R2, 0x2, R11 ;  /* 0x00000002020d7824 */ /* 0x000fe200078e020b */
[----:B-1----:R-:W-:Y:S01]  /*35d30*/  ISETP.LT.AND P1, PT, R0, UR4, !P0 ;  /* 0x0000000400007c0c */ /* 0x002fe2000c721270 */
[----:B------:R-:W1:Y:S01]  /*35d40*/  LDCU UR4, c[0x0][0x39c] ;  /* 0x00007380ff0477ac */ /* 0x000e620008000800 */
[----:B------:R-:W-:Y:S02]  /*35d50*/  LOP3.LUT R0, R3, 0xcc, RZ, 0xfc, !PT ;  /* 0x000000cc03007812 */ /* 0x000fe400078efcff */
[----:B------:R-:W-:Y:S01]  /*35d60*/  LEA R4, P6, R11, R73, 0x1 ;  /* 0x000000490b047211 */ /* 0x000fe200078c08ff */
[----:B------:R2:W-:Y:S01]  /*35d70*/  @P5 STG.E.U16 desc[UR24][R6.64], R5 ;  /* 0x0000000506005986 */ /* 0x0005e2000c101518 */
[----:B---3--:R-:W-:Y:S01]  /*35d80*/  ISETP.LT.AND P5, PT, R0, UR6, !P0 ;  /* 0x0000000600007c0c */ /* 0x008fe2000c7a1270 */
[----:B------:R-:W3:Y:S01]  /*35d90*/  LDCU UR6, c[0x0][0x39c] ;  /* 0x00007380ff0677ac */ /* 0x000ee20008000800 */
[----:B------:R-:W-:Y:S01]  /*35da0*/  LOP3.LUT R0, R3, 0xce, RZ, 0xfc, !PT ;  /* 0x000000ce03007812 */ /* 0x000fe200078efcff */
[----:B------:R4:W-:Y:S03]  /*35db0*/  @P4 STG.E.U16 desc[UR24][R8.64], R25 ;  /* 0x0000001908004986 */ /* 0x0009e6000c101518 */
[----:B0-----:R-:W-:Y:S01]  /*35dc0*/  ISETP.LT.AND P4, PT, R0, UR5, !P0 ;  /* 0x0000000500007c0c */ /* 0x001fe2000c781270 */
[----:B------:R-:W0:Y:S01]  /*35dd0*/  LDCU UR5, c[0x0][0x39c] ;  /* 0x00007380ff0577ac */ /* 0x000e220008000800 */
[----:B--2---:R-:W-:-:S02]  /*35de0*/  LEA.HI.X.SX32 R5, R11, R68, 0x1, P6 ;  /* 0x000000440b057211 */ /* 0x004fc400030f0eff */
[-C--:B------:R-:W-:Y:S02]  /*35df0*/  LEA R6, P6, R13, R73.reuse, 0x1 ;  /* 0x000000490d067211 */ /* 0x080fe400078c08ff */
[----:B----4-:R-:W-:Y:S02]  /*35e00*/  PRMT R9, R25, 0x7632, R9 ;  /* 0x0000763219097816 */ /* 0x010fe40000000009 */
[----:B------:R-:W-:Y:S01]  /*35e10*/  LEA.HI.X.SX32 R7, R13, R68, 0x1, P6 ;  /* 0x000000440d077211 */ /* 0x000fe200030f0eff */
[C---:B------:R-:W-:Y:S02]  /*35e20*/  IMAD R13, R2.reuse, 0x2, R13 ;  /* 0x00000002020d7824 */ /* 0x040fe400078e020d */
[----:B------:R2:W-:Y:S01]  /*35e30*/  @P3 STG.E.U16 desc[UR24][R4.64], R9 ;  /* 0x0000000904003986 */ /* 0x0005e2000c101518 */
[----:B------:R-:W-:Y:S01]  /*35e40*/  LOP3.LUT R0, R3, 0xd0, RZ, 0xfc, !PT ;  /* 0x000000d003007812 */ /* 0x000fe200078efcff */
[----:B------:R-:W-:Y:S02]  /*35e50*/  IMAD R11, R2, 0x2, R13 ;  /* 0x00000002020b7824 */ /* 0x000fe400078e020d */
[----:B------:R-:W-:Y:S01]  /*35e60*/  @P2 STG.E.U16 desc[UR24][R6.64], R26 ;  /* 0x0000001a06002986 */ /* 0x000fe2000c101518 */
[----:B------:R-:W-:-:S02]  /*35e70*/  LEA R8, P2, R13, R73, 0x1 ;  /* 0x000000490d087211 */ /* 0x000fc400078408ff */
[----:B-1----:R-:W-:Y:S01]  /*35e80*/  ISETP.LT.AND P3, PT, R0, UR4, !P0 ;  /* 0x0000000400007c0c */ /* 0x002fe2000c761270 */
[----:B------:R-:W1:Y:S01]  /*35e90*/  LDCU UR4, c[0x0][0x39c] ;  /* 0x00007380ff0477ac */ /* 0x000e620008000800 */
[----:B--2---:R-:W-:Y:S02]  /*35ea0*/  LEA.HI.X.SX32 R9, R13, R68, 0x1, P2 ;  /* 0x000000440d097211 */ /* 0x004fe400010f0eff */
[----:B------:R-:W-:Y:S02]  /*35eb0*/  PRMT R5, R26, 0x7632, R5 ;  /* 0x000076321a057816 */ /* 0x000fe40000000005 */
[----:B------:R-:W-:Y:S02]  /*35ec0*/  LEA R4, P6, R11, R73, 0x1 ;  /* 0x000000490b047211 */ /* 0x000fe400078c08ff */
[C---:B------:R-:W-:Y:S01]  /*35ed0*/  LOP3.LUT R0, R3.reuse, 0xd2, RZ, 0xfc, !PT ;  /* 0x000000d203007812 */ /* 0x040fe200078efcff */
[----:B------:R2:W-:Y:S03]  /*35ee0*/  @P1 STG.E.U16 desc[UR24][R8.64], R5 ;  /* 0x0000000508001986 */ /* 0x0005e6000c101518 */
[----:B0-----:R-:W-:Y:S01]  /*35ef0*/  ISETP.LT.AND P2, PT, R0, UR5, !P0 ;  /* 0x0000000500007c0c */ /* 0x001fe2000c741270 */
[----:B------:R-:W0:Y:S01]  /*35f00*/  LDCU UR5, c[0x0][0x39c] ;  /* 0x00007380ff0577ac */ /* 0x000e220008000800 */
[----:B------:R-:W-:-:S02]  /*35f10*/  LOP3.LUT R0, R3, 0xd4, RZ, 0xfc, !PT ;  /* 0x000000d403007812 */ /* 0x000fc400078efcff */
[-C--:B--2---:R-:W-:Y:S01]  /*35f20*/  LEA.HI.X.SX32 R5, R11, R68.reuse, 0x1, P6 ;  /* 0x000000440b057211 */ /* 0x084fe200030f0eff */
[----:B------:R-:W-:Y:S01]  /*35f30*/  IMAD R11, R2, 0x2, R11 ;  /* 0x00000002020b7824 */ /* 0x000fe200078e020b */
[----:B---3--:R-:W-:Y:S01]  /*35f40*/  ISETP.LT.AND P1, PT, R0, UR6, !P0 ;  /* 0x0000000600007c0c */ /* 0x008fe2000c721270 */
[----:B------:R-:W2:Y:S02]  /*35f50*/  LDCU UR6, c[0x0][0x39c] ;  /* 0x00007380ff0677ac */ /* 0x000ea40008000800 */
[----:B------:R-:W-:Y:S01]  /*35f60*/  IMAD R13, R2, 0x2, R11 ;  /* 0x00000002020d7824 */ /* 0x000fe200078e020b */
[-C--:B------:R-:W-:Y:S02]  /*35f70*/  LEA R6, P6, R11, R73.reuse, 0x1 ;  /* 0x000000490b067211 */ /* 0x080fe400078c08ff */
[----:B------:R-:W-:Y:S02]  /*35f80*/  LOP3.LUT R0, R3, 0xd6, RZ, 0xfc, !PT ;  /* 0x000000d603007812 */ /* 0x000fe400078efcff */
[----:B------:R-:W-:Y:S01]  /*35f90*/  LEA.HI.X.SX32 R7, R11, R68, 0x1, P6 ;  /* 0x000000440b077211 */ /* 0x000fe200030f0eff */
[----:B------:R3:W-:Y:S01]  /*35fa0*/  @P5 STG.E.U16 desc[UR24][R4.64], R27 ;  /* 0x0000001b04005986 */ /* 0x0007e2000c101518 */
[----:B------:R-:W-:-:S02]  /*35fb0*/  LEA R8, P6, R13, R73, 0x1 ;  /* 0x000000490d087211 */ /* 0x000fc400078c08ff */
[----:B-1----:R-:W-:Y:S01]  /*35fc0*/  ISETP.LT.AND P5, PT, R0, UR4, !P0 ;  /* 0x0000000400007c0c */ /* 0x002fe2000c7a1270 */
[----:B------:R-:W1:Y:S01]  /*35fd0*/  LDCU UR4, c[0x0][0x39c] ;  /* 0x00007380ff0477ac */ /* 0x000e620008000800 */
[----:B------:R-:W-:Y:S01]  /*35fe0*/  LEA.HI.X.SX32 R9, R13, R68, 0x1, P6 ;  /* 0x000000440d097211 */ /* 0x000fe200030f0eff */
[C---:B------:R-:W-:Y:S01]  /*35ff0*/  IMAD R13, R2.reuse, 0x2, R13 ;  /* 0x00000002020d7824 */ /* 0x040fe200078e020d */
[----:B------:R-:W-:Y:S02]  /*36000*/  LOP3.LUT R0, R3, 0xd8, RZ, 0xfc, !PT ;  /* 0x000000d803007812 */ /* 0x000fe400078efcff */
[----:B---3--:R-:W-:Y:S01]  /*36010*/  PRMT R5, R27, 0x7632, R5 ;  /* 0x000076321b057816 */ /* 0x008fe20000000005 */
[----:B------:R-:W-:-:S04]  /*36020*/  IMAD R11, R2, 0x2, R13 ;  /* 0x00000002020b7824 */ /* 0x000fc800078e020d */
[----:B------:R3:W-:Y:S01]  /*36030*/  @P4 STG.E.U16 desc[UR24][R6.64], R5 ;  /* 0x0000000506004986 */ /* 0x0007e2000c101518 */
[----:B0-----:R-:W-:Y:S01]  /*36040*/  ISETP.LT.AND P4, PT, R0, UR5, !P0 ;  /* 0x0000000500007c0c */ /* 0x001fe2000c781270 */
[----:B------:R-:W0:Y:S02]  /*36050*/  LDCU UR5, c[0x0][0x39c] ;  /* 0x00007380ff0577ac */ /* 0x000e240008000800 */
[----:B------:R-:W-:Y:S01]  /*36060*/  @P3 STG.E.U16 desc[UR24][R8.64], R56 ;  /* 0x0000003808003986 */ /* 0x000fe2000c101518 */
[----:B------:R-:W-:Y:S02]  /*36070*/  LEA R4, P3, R13, R73, 0x1 ;  /* 0x000000490d047211 */ /* 0x000fe400078608ff */
[----:B------:R-:W-:Y:S02]  /*36080*/  LOP3.LUT R0, R3, 0xda, RZ, 0xfc, !PT ;  /* 0x000000da03007812 */ /* 0x000fe400078efcff */
[----:B---3--:R-:W-:Y:S02]  /*36090*/  LEA.HI.X.SX32 R5, R13, R68, 0x1, P3 ;  /* 0x000000440d057211 */ /* 0x008fe400018f0eff */
[----:B------:R-:W-:-:S02]  /*360a0*/  PRMT R7, R56, 0x7632, R7 ;  /* 0x0000763238077816 */ /* 0x000fc40000000007 */
[----:B------:R-:W-:-:S03]  /*360b0*/  LEA R6, P6, R11, R73, 0x1 ;  /* 0x000000490b067211 */ /* 0x000fc600078c08ff */
[----:B------:R3:W-:Y:S01]  /*360c0*/  @P2 STG.E.U16 desc[UR24][R4.64], R7 ;  /* 0x0000000704002986 */ /* 0x0007e2000c101518 */
[----:B-1----:R-:W-:Y:S01]  /*360d0*/  ISETP.LT.AND P3, PT, R0, UR4, !P0 ;  /* 0x0000000400007c0c */ /* 0x002fe2000c761270 */
[----:B------:R-:W1:Y:S01]  /*360e0*/  LDCU UR4, c[0x0][0x39c] ;  /* 0x00007380ff0477ac */ /* 0x000e620008000800 */
[----:B------:R-:W-:Y:S02]  /*360f0*/  LOP3.LUT R0, R3, 0xdc, RZ, 0xfc, !PT ;  /* 0x000000dc03007812 */ /* 0x000fe400078efcff */
[-C--:B---3--:R-:W-:Y:S01]  /*36100*/  LEA.HI.X.SX32 R7, R11, R68.reuse, 0x1, P6 ;  /* 0x000000440b077211 */ /* 0x088fe200030f0eff */
[----:B------:R-:W-:Y:S01]  /*36110*/  IMAD R11, R2, 0x2, R11 ;  /* 0x00000002020b7824 */ /* 0x000fe200078e020b */
[----:B--2---:R-:W-:Y:S01]  /*36120*/  ISETP.LT.AND P2, PT, R0, UR6, !P0 ;  /* 0x0000000600007c0c */ /* 0x004fe2000c741270 */
[----:B------:R-:W2:Y:S01]  /*36130*/  LDCU UR6, c[0x0][0x39c] ;  /* 0x00007380ff0677ac */ /* 0x000ea20008000800 */
[----:B------:R-:W-:Y:S01]  /*36140*/  LOP3.LUT R0, R3, 0xde, RZ, 0xfc, !PT ;  /* 0x000000de03007812 */ /* 0x000fe200078efcff */
[----:B------:R-:W-:Y:S01]  /*36150*/  IMAD R13, R2, 0x2, R11 ;  /* 0x00000002020d7824 */ /* 0x000fe200078e020b */
[C---:B------:R-:W-:Y:S01]  /*36160*/  LEA R8, P6, R11.reuse, R73, 0x1 ;  /* 0x000000490b087211 */ /* 0x040fe200078c08ff */
[----:B------:R3:W-:Y:S01]  /*36170*/  @P1 STG.E.U16 desc[UR24][R6.64], R57 ;  /* 0x0000003906001986 */ /* 0x0007e2000c101518 */
[----:B0-----:R-:W-:Y:S01]  /*36180*/  ISETP.LT.AND P1, PT, R0, UR5, !P0 ;  /* 0x0000000500007c0c */ /* 0x001fe2000c721270 */
[----:B------:R-:W0:Y:S01]  /*36190*/  LDCU UR5, c[0x0][0x39c] ;  /* 0x00007380ff0577ac */ /* 0x000e220008000800 */
[----:B------:R-:W-:-:S02]  /*361a0*/  LEA.HI.X.SX32 R9, R11, R68, 0x1, P6 ;  /* 0x000000440b097211 */ /* 0x000fc400030f0eff */
[----:B------:R-:W-:Y:S02]  /*361b0*/  LEA R4, P6, R13, R73, 0x1 ;  /* 0x000000490d047211 */ /* 0x000fe400078c08ff */
[----:B------:R-:W-:Y:S02]  /*361c0*/  LOP3.LUT R0, R3, 0xe0, RZ, 0xfc, !PT ;  /* 0x000000e003007812 */ /* 0x000fe400078efcff */
[----:B------:R-:W-:Y:S01]  /*361d0*/  LEA.HI.X.SX32 R5, R13, R68, 0x1, P6 ;  /* 0x000000440d057211 */ /* 0x000fe200030f0eff */
[----:B------:R-:W-:Y:S01]  /*361e0*/  IMAD R13, R2, 0x2, R13 ;  /* 0x00000002020d7824 */ /* 0x000fe200078e020d */
[----:B---3--:R-:W-:-:S03]  /*361f0*/  PRMT R7, R57, 0x7632, R7 ;  /* 0x0000763239077816 */ /* 0x008fc60000000007 */
[----:B------:R-:W-:Y:S02]  /*36200*/  IMAD R11, R2, 0x2, R13 ;  /* 0x00000002020b7824 */ /* 0x000fe400078e020d */
[----:B------:R3:W-:Y:S01]  /*36210*/  @P5 STG.E.U16 desc[UR24][R8.64], R7 ;  /* 0x0000000708005986 */ /* 0x0007e2000c101518 */
[----:B-1----:R-:W-:Y:S01]  /*36220*/  ISETP.LT.AND P5, PT, R0, UR4, !P0 ;  /* 0x0000000400007c0c */ /* 0x002fe2000c7a1270 */
[----:B------:R-:W1:Y:S02]  /*36230*/  LDCU UR4, c[0x0][0x39c] ;  /* 0x00007380ff0477ac */ /* 0x000e640008000800 */
[----:B------:R4:W-:Y:S01]  /*36240*/  @P4 STG.E.U16 desc[UR24][R4.64], R58 ;  /* 0x0000003a04004986 */ /* 0x0009e2000c101518 */
[-C--:B------:R-:W-:Y:S02]  /*36250*/  LEA R6, P4, R13, R73.reuse, 0x1 ;  /* 0x000000490d067211 */ /* 0x080fe400078808ff */
[----:B------:R-:W-:Y:S02]  /*36260*/  LOP3.LUT R0, R3, 0xe2, RZ, 0xfc, !PT ;  /* 0x000000e203007812 */ /* 0x000fe400078efcff */
[----:B---3--:R-:W-:-:S02]  /*36270*/  LEA R8, P6, R11, R73, 0x1 ;  /* 0x000000490b087211 */ /* 0x008fc400078c08ff */
[-C--:B------:R-:W-:Y:S02]  /*36280*/  LEA.HI.X.SX32 R7, R13, R68.reuse, 0x1, P4 ;  /* 0x000000440d077211 */ /* 0x080fe400020f0eff */
[----:B----4-:R-:W-:Y:S02]  /*36290*/  PRMT R5, R58, 0x7632, R5 ;  /* 0x000076323a057816 */ /* 0x010fe40000000005 */
[-C--:B------:R-:W-:Y:S01]  /*362a0*/  LEA.HI.X.SX32 R9, R11, R68.reuse, 0x1, P6 ;  /* 0x000000440b097211 */ /* 0x080fe200030f0eff */
[----:B------:R-:W-:Y:S01]  /*362b0*/  IMAD R11, R2, 0x2, R11 ;  /* 0x00000002020b7824 */ /* 0x000fe200078e020b */
[----:B0-----:R-:W-:Y:S01]  /*362c0*/  ISETP.LT.AND P4, PT, R0, UR5, !P0 ;  /* 0x0000000500007c0c */ /* 0x001fe2000c781270 */
[----:B------:R-:W0:Y:S01]  /*362d0*/  LDCU UR5, c[0x0][0x39c] ;  /* 0x00007380ff0577ac */ /* 0x000e220008000800 */
[----:B------:R-:W-:Y:S01]  /*362e0*/  LOP3.LUT R0, R3, 0xe4, RZ, 0xfc, !PT ;  /* 0x000000e403007812 */ /* 0x000fe200078efcff */
[----:B------:R3:W-:Y:S01]  /*362f0*/  @P3 STG.E.U16 desc[UR24][R6.64], R5 ;  /* 0x0000000506003986 */ /* 0x0007e2000c101518 */
[----:B------:R-:W-:Y:S01]  /*36300*/  LEA R4, P6, R11, R73, 0x1 ;  /* 0x000000490b047211 */ /* 0x000fe200078c08ff */
[----:B------:R-:W-:Y:S01]  /*36310*/  IMAD R13, R2, 0x2, R11 ;  /* 0x00000002020d7824 */ /* 0x000fe200078e020b */
[----:B--2---:R-:W-:Y:S01]  /*36320*/  ISETP.LT.AND P3, PT, R0, UR6, !P0 ;  /* 0x0000000600007c0c */ /* 0x004fe2000c761270 */
[----:B------:R2:W-:Y:S01]  /*36330*/  @P2 STG.E.U16 desc[UR24][R8.64], R59 ;  /* 0x0000003b08002986 */ /* 0x0005e2000c101518 */
[----:B------:R-:W-:Y:S01]  /*36340*/  LOP3.LUT R0, R3, 0xe6, RZ, 0xfc, !PT ;  /* 0x000000e603007812 */ /* 0x000fe200078efcff */
[----:B------:R-:W4:Y:S03]  /*36350*/  LDCU UR6, c[0x0][0x39c] ;  /* 0x00007380ff0677ac */ /* 0x000f260008000800 */
[----:B-1----:R-:W-:Y:S01]  /*36360*/  ISETP.LT.AND P2, PT, R0, UR4, !P0 ;  /* 0x0000000400007c0c */ /* 0x002fe2000c741270 */
[----:B------:R-:W1:Y:S01]  /*36370*/  LDCU UR4, c[0x0][0x39c] ;  /* 0x00007380ff0477ac */ /* 0x000e620008000800 */
[----:B---3--:R-:W-:-:S02]  /*36380*/  LEA.HI.X.SX32 R5, R11, R68, 0x1, P6 ;  /* 0x000000440b057211 */ /* 0x008fc400030f0eff */
[-C--:B------:R-:W-:Y:S02]  /*36390*/  LEA R6, P6, R13, R73.reuse, 0x1 ;  /* 0x000000490d067211 */ /* 0x080fe400078c08ff */
[----:B--2---:R-:W-:Y:S02]  /*363a0*/  PRMT R9, R59, 0x7632, R9 ;  /* 0x000076323b097816 */ /* 0x004fe40000000009 */
[----:B------:R-:W-:Y:S01]  /*363b0*/  LEA.HI.X.SX32 R7, R13, R68, 0x1, P6 ;  /* 0x000000440d077211 */ /* 0x000fe200030f0eff */
[C---:B------:R-:W-:Y:S01]  /*363c0*/  IMAD R13, R2.reuse, 0x2, R13 ;  /* 0x00000002020d7824 */ /* 0x040fe200078e020d */
[----:B------:R-:W-:Y:S01]  /*363d0*/  LOP3.LUT R0, R3, 0xe8, RZ, 0xfc, !PT ;  /* 0x000000e803007812 */ /* 0x000fe200078efcff */
[----:B------:R2:W-:Y:S02]  /*363e0*/  @P1 STG.E.U16 desc[UR24][R4.64], R9 ;  /* 0x0000000904001986 */ /* 0x0005e4000c101518 */
[----:B------:R-:W-:Y:S01]  /*363f0*/  IMAD R15, R2, 0x2, R13 ;  /* 0x00000002020f7824 */ /* 0x000fe200078e020d */
[----:B0-----:R-:W-:Y:S01]  /*36400*/  ISETP.LT.AND P1, PT, R0, UR5, !P0 ;  /* 0x0000000500007c0c */ /* 0x001fe2000c721270 */
[----:B------:R-:W0:Y:S01]  /*36410*/  LDCU UR5, c[0x0][0x39c] ;  /* 0x00007380ff0577ac */ /* 0x000e220008000800 */
[----:B------:R-:W-:Y:S01]  /*36420*/  @P5 STG.E.U16 desc[UR24][R6.64], R60 ;  /* 0x0000003c06005986 */ /* 0x000fe2000c101518 */
[----:B------:R-:W-:-:S02]  /*36430*/  LEA R8, P5, R13, R73, 0x1 ;  /* 0x000000490d087211 */ /* 0x000fc400078a08ff */
[-C--:B------:R-:W-:Y:S02]  /*36440*/  LEA R10, P6, R15, R73.reuse, 0x1 ;  /* 0x000000490f0a7211 */ /* 0x080fe400078c08ff */
[----:B------:R-:W-:Y:S02]  /*36450*/  LOP3.LUT R0, R3, 0xea, RZ, 0xfc, !PT ;  /* 0x000000ea03007812 */ /* 0x000fe400078efcff */
[-C--:B--2---:R-:W-:Y:S02]  /*36460*/  LEA.HI.X.SX32 R9, R13, R68.reuse, 0x1, P5 ;  /* 0x000000440d097211 */ /* 0x084fe400028f0eff */
[----:B------:R-:W-:Y:S02]  /*36470*/  PRMT R5, R60, 0x7632, R5 ;  /* 0x000076323c057816 */ /* 0x000fe40000000005 */
[-C--:B------:R-:W-:Y:S01]  /*36480*/  LEA.HI.X.SX32 R11, R15, R68.reuse, 0x1, P6 ;  /* 0x000000440f0b7211 */ /* 0x080fe200030f0eff */
[----:B------:R-:W-:Y:S01]  /*36490*/  IMAD R15, R2, 0x2, R15 ;  /* 0x00000002020f7824 */ /* 0x000fe200078e020f */
[----:B-1----:R-:W-:Y:S01]  /*364a0*/  ISETP.LT.AND P5, PT, R0, UR4, !P0 ;  /* 0x0000000400007c0c */ /* 0x002fe2000c7a1270 */
[----:B------:R-:W1:Y:S01]  /*364b0*/  LDCU UR4, c[0x0][0x39c] ;  /* 0x00007380ff0477ac */ /* 0x000e620008000800 */
[----:B------:R-:W-:Y:S01]  /*364c0*/  LOP3.LUT R0, R3, 0xec, RZ, 0xfc, !PT ;  /* 0x000000ec03007812 */ /* 0x000fe200078efcff */
[----:B------:R2:W-:Y:S01]  /*364d0*/  @P4 STG.E.U16 desc[UR24][R8.64], R5 ;  /* 0x0000000508004986 */ /* 0x0005e2000c101518 */
[-C--:B------:R-:W-:Y:S01]  /*364e0*/  LEA R12, P6, R15, R73.reuse, 0x1 ;  /* 0x000000490f0c7211 */ /* 0x080fe200078c08ff */
[----:B------:R-:W-:Y:S01]  /*364f0*/  IMAD R17, R2, 0x2, R15 ;  /* 0x0000000202117824 */ /* 0x000fe200078e020f */
[----:B----4-:R-:W-:Y:S01]  /*36500*/  ISETP.LT.AND P4, PT, R0, UR6, !P0 ;  /* 0x0000000600007c0c */ /* 0x010fe2000c781270 */
[----:B------:R-:W3:Y:S01]  /*36510*/  LDS.128 R4, [R72+0x800] ;  /* 0x0008000048047984 */ /* 0x000ee20000000c00 */
[----:B------:R-:W-:Y:S01]  /*36520*/  LOP3.LUT R0, R3, 0xee, RZ, 0xfc, !PT ;  /* 0x000000ee03007812 */ /* 0x000fe200078efcff */
[----:B------:R-:W4:Y:S01]  /*36530*/  LDCU UR6, c[0x0][0x39c] ;  /* 0x00007380ff0677ac */ /* 0x000f220008000800 */
[----:B------:R-:W-:Y:S01]  /*36540*/  LEA.HI.X.SX32 R13, R15, R68, 0x1, P6 ;  /* 0x000000440f0d7211 */ /* 0x000fe200030f0eff */
[----:B------:R5:W-:Y:S01]  /*36550*/  @P3 STG.E.U16 desc[UR24][R10.64], R61 ;  /* 0x0000003d0a003986 */ /* 0x000be2000c101518 */
[----:B0-----:R-:W-:Y:S01]  /*36560*/  ISETP.LT.AND P3, PT, R0, UR5, !P0 ;  /* 0x0000000500007c0c */ /* 0x001fe2000c761270 */
[----:B------:R-:W0:Y:S01]  /*36570*/  LDCU UR5, c[0x0][0x39c] ;  /* 0x00007380ff0577ac */ /* 0x000e220008000800 */
[----:B--2---:R-:W-:-:S02]  /*36580*/  LEA R8, P6, R17, R73, 0x1 ;  /* 0x0000004911087211 */ /* 0x004fc400078c08ff */
[----:B------:R-:W-:Y:S02]  /*36590*/  LOP3.LUT R0, R3, 0xf0, RZ, 0xfc, !PT ;  /* 0x000000f003007812 */ /* 0x000fe400078efcff */
[----:B------:R-:W-:Y:S01]  /*365a0*/  LEA.HI.X.SX32 R9, R17, R68, 0x1, P6 ;  /* 0x0000004411097211 */ /* 0x000fe200030f0eff */
[----:B------:R-:W-:Y:S01]  /*365b0*/  IMAD R17, R2, 0x2, R17 ;  /* 0x0000000202117824 */ /* 0x000fe200078e0211 */
[----:B-----5:R-:W-:-:S03]  /*365c0*/  PRMT R11, R61, 0x7632, R11 ;  /* 0x000076323d0b7816 */ /* 0x020fc6000000000b */
[----:B------:R-:W-:Y:S02]  /*365d0*/  IMAD R15, R2, 0x2, R17 ;  /* 0x00000002020f7824 */ /* 0x000fe400078e0211 */
[----:B------:R2:W-:Y:S01]  /*365e0*/  @P2 STG.E.U16 desc[UR24][R12.64], R11 ;  /* 0x0000000b0c002986 */ /* 0x0005e2000c101518 */
[----:B-1----:R-:W-:Y:S01]  /*365f0*/  ISETP.LT.AND P2, PT, R0, UR4, !P0 ;  /* 0x0000000400007c0c */ /* 0x002fe2000c741270 */
[----:B------:R-:W1:Y:S02]  /*36600*/  LDCU UR4, c[0x0][0x39c] ;  /* 0x00007380ff0477ac */ /* 0x000e640008000800 */
[----:B------:R5:W-:Y:S01]  /*36610*/  @P1 STG.E.U16 desc[UR24][R8.64], R62 ;  /* 0x0000003e08001986 */ /* 0x000be2000c101518 */
[-C--:B------:R-:W-:Y:S02]  /*36620*/  LEA R10, P1, R17, R73.reuse, 0x1 ;  /* 0x00000049110a7211 */ /* 0x080fe400078208ff */
[----:B------:R-:W-:Y:S02]  /*36630*/  LOP3.LUT R0, R3, 0xf2, RZ, 0xfc, !PT ;  /* 0x000000f203007812 */ /* 0x000fe400078efcff */
[----:B--2---:R-:W-:-:S02]  /*36640*/  LEA R12, P6, R15, R73, 0x1 ;  /* 0x000000490f0c7211 */ /* 0x004fc400078c08ff */
[-C--:B------:R-:W-:Y:S02]  /*36650*/  LEA.HI.X.SX32 R11, R17, R68.reuse, 0x1, P1 ;  /* 0x00000044110b7211 */ /* 0x080fe400008f0eff */
[----:B-----5:R-:W-:Y:S02]  /*36660*/  PRMT R9, R62, 0x7632, R9 ;  /* 0x000076323e097816 */ /* 0x020fe40000000009 */
[----:B------:R-:W-:Y:S01]  /*36670*/  LEA.HI.X.SX32 R13, R15, R68, 0x1, P6 ;  /* 0x000000440f0d7211 */ /* 0x000fe200030f0eff */
[----:B------:R-:W-:Y:S01]  /*36680*/  IMAD R15, R2, 0x2, R15 ;  /* 0x00000002020f7824 */ /* 0x000fe200078e020f */
[----:B0-----:R-:W-:Y:S01]  /*36690*/  ISETP.LT.AND P1, PT, R0, UR5, !P0 ;  /* 0x0000000500007c0c */ /* 0x001fe2000c721270 */
[----:B------:R0:W-:Y:S01]  /*366a0*/  @P5 STG.E.U16 desc[UR24][R10.64], R9 ;  /* 0x000000090a005986 */ /* 0x0001e2000c101518 */
[----:B------:R-:W-:Y:S01]  /*366b0*/  LOP3.LUT R0, R3, 0xf4, RZ, 0xfc, !PT ;  /* 0x000000f403007812 */ /* 0x000fe200078efcff */
[----:B------:R-:W-:Y:S01]  /*366c0*/  IMAD R17, R2, 0x2, R15 ;  /* 0x0000000202117824 */ /* 0x000fe200078e020f */
[----:B------:R-:W-:Y:S01]  /*366d0*/  LEA R8, P6, R15, R73, 0x1 ;  /* 0x000000490f087211 */ /* 0x000fe200078c08ff */
[----:B------:R-:W2:Y:S01]  /*366e0*/  LDCU UR5, c[0x0][0x39c] ;  /* 0x00007380ff0577ac */ /* 0x000ea20008000800 */
[----:B----4-:R-:W-:-:S02]  /*366f0*/  ISETP.LT.AND P5, PT, R0, UR6, !P0 ;  /* 0x0000000600007c0c */ /* 0x010fc4000c7a1270 */
[----:B------:R-:W-:Y:S01]  /*36700*/  LOP3.LUT R0, R3, 0xf6, RZ, 0xfc, !PT ;  /* 0x000000f603007812 */ /* 0x000fe200078efcff */
[----:B------:R4:W-:Y:S03]  /*36710*/  @P4 STG.E.U16 desc[UR24][R12.64], R63 ;  /* 0x0000003f0c004986 */ /* 0x0009e6000c101518 */
[----:B-1----:R-:W-:Y:S01]  /*36720*/  ISETP.LT.AND P4, PT, R0, UR4, !P0 ;  /* 0x0000000400007c0c */ /* 0x002fe2000c781270 */
[----:B------:R-:W1:Y:S01]  /*36730*/  LDCU UR4, c[0x0][0x39c] ;  /* 0x00007380ff0477ac */ /* 0x000e620008000800 */
[----:B0-----:R-:W-:Y:S02]  /*36740*/  LEA.HI.X.SX32 R9, R15, R68, 0x1, P6 ;  /* 0x000000440f097211 */ /* 0x001fe400030f0eff */
[----:B------:R-:W-:Y:S01]  /*36750*/  LEA R10, P6, R17, R73, 0x1 ;  /* 0x00000049110a7211 */ /* 0x000fe200078c08ff */
[----:B------:R-:W-:-:S03]  /*36760*/  IMAD R15, R2, 0x2, R17 ;  /* 0x00000002020f7824 */ /* 0x000fc600078e0211 */
[----:B------:R-:W-:Y:S02]  /*36770*/  LEA.HI.X.SX32 R11, R17, R68, 0x1, P6 ;  /* 0x00000044110b7211 */ /* 0x000fe400030f0eff */
[----:B----4-:R-:W-:Y:S01]  /*36780*/  PRMT R13, R63, 0x7632, R13 ;  /* 0x000076323f0d7816 */ /* 0x010fe2000000000d */
[----:B------:R-:W-:Y:S01]  /*36790*/  IMAD R17, R2, 0x2, R15 ;  /* 0x0000000202117824 */ /* 0x000fe200078e020f */
[----:B------:R-:W-:-:S03]  /*367a0*/  LOP3.LUT R0, R3, 0xf8, RZ, 0xfc, !PT ;  /* 0x000000f803007812 */ /* 0x000fc600078efcff */
[----:B------:R0:W-:Y:S01]  /*367b0*/  @P3 STG.E.U16 desc[UR24][R8.64], R13 ;  /* 0x0000000d08003986 */ /* 0x0001e2000c101518 */
[----:B------:R-:W-:-:S03]  /*367c0*/  IMAD R19, R2, 0x2, R17 ;  /* 0x0000000202137824 */ /* 0x000fc600078e0211 */
[----:B---3--:R-:W-:Y:S01]  /*367d0*/  @P2 STG.E.U16 desc[UR24][R10.64], R4 ;  /* 0x000000040a002986 */ /* 0x008fe2000c101518 */
[-C--:B------:R-:W-:Y:S02]  /*367e0*/  LEA R12, P2, R15, R73.reuse, 0x1 ;  /* 0x000000490f0c7211 */ /* 0x080fe400078408ff */
[----:B--2---:R-:W-:Y:S01]  /*367f0*/  ISETP.LT.AND P3, PT, R0, UR5, !P0 ;  /* 0x0000000500007c0c */ /* 0x004fe2000c761270 */
[----:B------:R-:W2:Y:S01]  /*36800*/  LDCU UR5, c[0x0][0x39c] ;  /* 0x00007380ff0577ac */ /* 0x000ea20008000800 */
[----:B------:R-:W-:Y:S02]  /*36810*/  LOP3.LUT R0, R3, 0xfa, RZ, 0xfc, !PT ;  /* 0x000000fa03007812 */ /* 0x000fe400078efcff */
[----:B0-----:R-:W-:Y:S01]  /*36820*/  LEA.HI.X.SX32 R13, R15, R68, 0x1, P2 ;  /* 0x000000440f0d7211 */ /* 0x001fe200010f0eff */
[----:B------:R-:W-:Y:S01]  /*36830*/  IMAD R15, R2, 0x2, R19 ;  /* 0x00000002020f7824 */ /* 0x000fe200078e0213 */
[----:B------:R-:W-:Y:S02]  /*36840*/  PRMT R9, R4, 0x7632, R9 ;  /* 0x0000763204097816 */ /* 0x000fe40000000009 */
[----:B-1----:R-:W-:Y:S01]  /*36850*/  ISETP.LT.AND P2, PT, R0, UR4, !P0 ;  /* 0x0000000400007c0c */ /* 0x002fe2000c741270 */
[C---:B------:R-:W-:Y:S01]  /*36860*/  IMAD R21, R2.reuse, 0x2, R15 ;  /* 0x0000000202157824 */ /* 0x040fe200078e020f */
[----:B------:R-:W0:Y:S01]  /*36870*/  LDCU UR4, c[0x0][0x39c] ;  /* 0x00007380ff0477ac */ /* 0x000e220008000800 */
[----:B------:R1:W-:Y:S01]  /*36880*/  @P1 STG.E.U16 desc[UR24][R12.64], R9 ;  /* 0x000000090c001986 */ /* 0x0003e2000c101518 */
[----:B------:R-:W-:Y:S01]  /*36890*/  LEA R8, P1, R17, R73, 0x1 ;  /* 0x0000004911087211 */ /* 0x000fe200078208ff */
[----:B------:R-:W-:-:S04]  /*368a0*/  IMAD R23, R2, 0x2, R21 ;  /* 0x0000000202177824 */ /* 0x000fc800078e0215 */
[----:B------:R-:W-:Y:S01]  /*368b0*/  IMAD R0, R2, 0x2, R23 ;  /* 0x0000000202007824 */ /* 0x000fe200078e0217 */
[-C--:B-1----:R-:W-:Y:S02]  /*368c0*/  LEA.HI.X.SX32 R9, R17, R68.reuse, 0x1, P1 ;  /* 0x0000004411097211 */ /* 0x082fe400008f0eff */
[-C--:B------:R-:W-:Y:S02]  /*368d0*/  LEA R14, P1, R15, R73.reuse, 0x1 ;  /* 0x000000490f0e7211 */ /* 0x080fe400078208ff */
[-C--:B------:R-:W-:Y:S02]  /*368e0*/  LEA R10, P6, R19, R73.reuse, 0x1 ;  /* 0x00000049130a7211 */ /* 0x080fe400078c08ff */
[----:B------:R-:W-:Y:S02]  /*368f0*/  LEA.HI.X.SX32 R15, R15, R68, 0x1, P1 ;  /* 0x000000440f0f7211 */ /* 0x000fe400008f0eff */
[----:B------:R-:W-:Y:S02]  /*36900*/  LEA R16, P1, R0, R73, 0x1 ;  /* 0x0000004900107211 */ /* 0x000fe400078208ff */
[----:B------:R-:W-:-:S02]  /*36910*/  LOP3.LUT R4, R3, 0xfe, RZ, 0xfc, !PT ;  /* 0x000000fe03047812 */ /* 0x000fc400078efcff */
[----:B------:R-:W-:Y:S02]  /*36920*/  LOP3.LUT R13, R3, 0xfc, RZ, 0xfc, !PT ;  /* 0x000000fc030d7812 */ /* 0x000fe400078efcff */
[-C--:B------:R-:W-:Y:S02]  /*36930*/  LEA.HI.X.SX32 R11, R19, R68.reuse, 0x1, P6 ;  /* 0x00000044130b7211 */ /* 0x080fe400030f0eff */
[----:B------:R-:W-:Y:S02]  /*36940*/  LEA.HI.X.SX32 R17, R0, R68, 0x1, P1 ;  /* 0x0000004400117211 */ /* 0x000fe400008f0eff */
[----:B------:R-:W-:Y:S02]  /*36950*/  LEA R2, P6, R21, R73, 0x1 ;  /* 0x0000004915027211 */ /* 0x000fe400078c08ff */
[----:B--2---:R-:W-:Y:S02]  /*36960*/  ISETP.LT.AND P1, PT, R4, UR5, !P0 ;  /* 0x0000000504007c0c */ /* 0x004fe4000c721270 */
[----:B0-----:R-:W-:-:S02]  /*36970*/  ISETP.LT.AND P0, PT, R13, UR4, !P0 ;  /* 0x000000040d007c0c */ /* 0x001fc4000c701270 */
[-C--:B------:R-:W-:Y:S02]  /*36980*/  LEA.HI.X.SX32 R3, R21, R68.reuse, 0x1, P6 ;  /* 0x0000004415037211 */ /* 0x080fe400030f0eff */
[----:B------:R-:W-:Y:S02]  /*36990*/  LEA R12, P6, R23, R73, 0x1 ;  /* 0x00000049170c7211 */ /* 0x000fe400078c08ff */
[----:B------:R-:W-:Y:S01]  /*369a0*/  PRMT R0, R5, 0x7632, R0 ;  /* 0x0000763205007816 */ /* 0x000fe20000000000 */
[----:B------:R0:W-:Y:S01]  /*369b0*/  @P5 STG.E.U16 desc[UR24][R8.64], R5 ;  /* 0x0000000508005986 */ /* 0x0001e2000c101518 */
[----:B------:R-:W-:Y:S02]  /*369c0*/  PRMT R4, R6, 0x7632, R4 ;  /* 0x0000763206047816 */ /* 0x000fe40000000004 */
[----:B------:R-:W-:Y:S01]  /*369d0*/  LEA.HI.X.SX32 R13, R23, R68, 0x1, P6 ;  /* 0x00000044170d7211 */ /* 0x000fe200030f0eff */
[----:B------:R1:W-:Y:S04]  /*369e0*/  @P4 STG.E.U16 desc[UR24][R10.64], R0 ;  /* 0x000000000a004986 */ /* 0x0003e8000c101518 */
[----:B------:R1:W-:Y:S01]  /*369f0*/  @P3 STG.E.U16 desc[UR24][R14.64], R6 ;  /* 0x000000060e003986 */ /* 0x0003e2000c101518 */
[----:B0-----:R-:W-:-:S03]  /*36a00*/  PRMT R9, R7, 0x7632, R9 ;  /* 0x0000763207097816 */ /* 0x001fc60000000009 */
[----:B------:R1:W-:Y:S04]  /*36a10*/  @P2 STG.E.U16 desc[UR24][R2.64], R4 ;  /* 0x0000000402002986 */ /* 0x0003e8000c101518 */
[----:B------:R1:W-:Y:S04]  /*36a20*/  @P0 STG.E.U16 desc[UR24][R12.64], R7 ;  /* 0x000000070c000986 */ /* 0x0003e8000c101518 */
[----:B------:R1:W-:Y:S01]  /*36a30*/  @P1 STG.E.U16 desc[UR24][R16.64], R9 ;  /* 0x0000000910001986 */ /* 0x0003e2000c101518 */
[----:B------:R-:W-:Y:S06]  /*36a40*/  BAR.SYNC.DEFER_BLOCKING 0x0 ;  /* 0x0000000000007b1d */ /* 0x000fec0000010000 */
[----:B------:R-:W-:Y:S05]  /*36a50*/  BRA.U UP0, `(.L_x_13) ;  /* 0x0000000100a07547 */ /* 0x000fea000b800000 */
[----:B------:R-:W0:Y:S01]  /*36a60*/  S2UR UR5, SR_CgaCtaId ;  /* 0x00000000000579c3 */ /* 0x000e220000008800 */
[----:B------:R-:W-:Y:S01]  /*36a70*/  NOP ;  /* 0x0000000000007918 */ /* 0x000fe20000000000 */
[----:B------:R-:W-:Y:S01]  /*36a80*/  UMOV UR4, 0x50 ;  /* 0x0000005000047882 */ /* 0x000fe20000000000 */
[----:B-1----:R-:W-:Y:S02]  /*36a90*/  IMAD.U32 R0, RZ, RZ, UR7 ;  /* 0x00000007ff007e24 */ /* 0x002fe4000f8e00ff */
[----:B------:R-:W-:Y:S02]  /*36aa0*/  IMAD.MOV.U32 R3, RZ, RZ, 0xff ;  /* 0x000000ffff037424 */ /* 0x000fe400078e00ff */
[----:B------:R-:W-:Y:S01]  /*36ab0*/  IMAD.MOV.U32 R7, RZ, RZ, 0x1 ;  /* 0x00000001ff077424 */ /* 0x000fe200078e00ff */
[----:B------:R-:W-:-:S04]  /*36ac0*/  LOP3.LUT R0, R0, 0xffff, RZ, 0xc0, !PT ;  /* 0x0000ffff00007812 */ /* 0x000fc800078ec0ff */
[----:B------:R-:W-:-:S05]  /*36ad0*/  SHF.R.U32.HI R0, RZ, 0x5, R0 ;  /* 0x00000005ff007819 */ /* 0x000fca0000011600 */
[----:B------:R-:W-:Y:S01]  /*36ae0*/  VIADD R2, R0, 0x10 ;  /* 0x0000001000027836 */ /* 0x000fe20000000000 */
[----:B------:R-:W-:Y:S01]  /*36af0*/  SHF.L.U32 R0, R3, R0, RZ ;  /* 0x0000000003007219 */ /* 0x000fe200000006ff */
[----:B0-----:R-:W-:-:S03]  /*36b00*/  ULEA UR6, UR5, UR4, 0x18 ;  /* 0x0000000405067291 */ /* 0x001fc6000f8ec0ff */
[----:B------:R-:W-:-:S04]  /*36b10*/  SHF.L.U32 R3, R7, R2, RZ ;  /* 0x0000000207037219 */ /* 0x000fc800000006ff */
[----:B------:R-:W-:Y:S02]  /*36b20*/  LOP3.LUT R0, R3, R0, RZ, 0xfc, !PT ;  /* 0x0000000003007212 */ /* 0x000fe400078efcff */
[----:B------:R-:W0:Y:S02]  /*36b30*/  LDS R5, [UR6] ;  /* 0x00000006ff057984 */ /* 0x000e240008000800 */
[C---:B------:R-:W-:Y:S02]  /*36b40*/  LOP3.LUT R2, R0.reuse, 0xffff, RZ, 0xc0, !PT ;  /* 0x0000ffff00027812 */ /* 0x040fe400078ec0ff */
[----:B0-----:R-:W-:-:S04]  /*36b50*/  LOP3.LUT R3, R0, 0xffff, R5, 0x80, !PT ;  /* 0x0000ffff00037812 */ /* 0x001fc800078e8005 */
[----:B------:R-:W-:-:S13]  /*36b60*/  ISETP.NE.AND P0, PT, R3, R2, PT ;  /* 0x000000020300720c */ /* 0x000fda0003f05270 */
[----:B------:R-:W-:Y:S05]  /*36b70*/  @P0 BRA `(.L_x_14) ;  /* 0x0000000000500947 */ /* 0x000fea0003800000 */
[----:B------:R-:W-:Y:S02]  /*36b80*/  SHF.R.U32.HI R5, RZ, 0x10, R5 ;  /* 0x00000010ff057819 */ /* 0x000fe40000011605 */
[----:B------:R-:W-:-:S04]  /*36b90*/  SHF.R.U32.HI R2, RZ, 0x10, R0 ;  /* 0x00000010ff027819 */ /* 0x000fc80000011600 */
[----:B------:R-:W-:-:S04]  /*36ba0*/  LOP3.LUT R5, R5, R2, RZ, 0xc0, !PT ;  /* 0x0000000205057212 */ /* 0x000fc800078ec0ff */
[----:B------:R-:W-:-:S13]  /*36bb0*/  ISETP.NE.AND P0, PT, R5, R2, PT ;  /* 0x000000020500720c */ /* 0x000fda0003f05270 */
[----:B------:R-:W-:Y:S05]  /*36bc0*/  @P0 BRA `(.L_x_15) ;  /* 0x0000000000300947 */ /* 0x000fea0003800000 */
[----:B------:R-:W-:Y:S01]  /*36bd0*/  R2UR UR4, R0 ;  /* 0x00000000000472ca */ /* 0x000fe200000e0000 */
[----:B------:R-:W-:Y:S01]  /*36be0*/  VOTEU.ANY UR5, UPT, PT ;  /* 0x0000000000057886 */ /* 0x000fe200038e0100 */
[----:B------:R-:W0:Y:S01]  /*36bf0*/  S2R R0, SR_LANEID ;  /* 0x0000000000007919 */ /* 0x000e220000000000 */
[----:B------:R-:W-:-:S10]  /*36c00*/  UFLO.U32 UR5, UR5 ;  /* 0x00000005000572bd */ /* 0x000fd400080e0000 */
[----:B------:R-:W-:-:S06]  /*36c10*/  ULOP3.LUT UR4, URZ, UR4, URZ, 0x33, !UPT ;  /* 0x00000004ff047292 */ /* 0x000fcc000f8e33ff */
[----:B------:R-:W-:-:S04]  /*36c20*/  IMAD.U32 R2, RZ, RZ, UR4 ;  /* 0x00000004ff027e24 */ /* 0x000fc8000f8e00ff */
[----:B------:R-:W1:Y:S02]  /*36c30*/  REDUX UR7, R2 ;  /* 0x00000000020773c4 */ /* 0x000e640000000000 */
[----:B------:R2:W-:Y:S01]  /*36c40*/  UTCATOMSWS.AND URZ, UR4 ;  /* 0x0000000400ff79e3 */ /* 0x0005e20008000000 */
[----:B0-----:R-:W-:Y:S01]  /*36c50*/  ISETP.EQ.U32.AND P0, PT, R0, UR5, PT ;  /* 0x0000000500007c0c */ /* 0x001fe2000bf02070 */
[----:B-1----:R-:W-:-:S12]  /*36c60*/  IMAD.U32 R0, RZ, RZ, UR7 ;  /* 0x00000007ff007e24 */ /* 0x002fd8000f8e00ff */
[----:B------:R2:W-:Y:S01]  /*36c70*/  @P0 ATOMS.AND RZ, [UR6], R0 ;  /* 0x00000000ffff098c */ /* 0x0005e2000a800006 */
[----:B------:R-:W-:Y:S05]  /*36c80*/  BRA `(.L_x_13) ;  /* 0x0000000000147947 */ /* 0x000fea0003800000 */
.L_x_15:
[----:B------:R-:W-:-:S07]  /*36c90*/  MOV R2, 0x36cb0 ;  /* 0x00036cb000027802 */ /* 0x000fce0000000f00 */
[----:B------:R-:W-:Y:S05]  /*36ca0*/  CALL.REL.NOINC `($__internal_0_$__cuda_sm10x_tcgen05_guardrail_trap_col_being_dealloced_not_returned_by_alloc) ;  /* 0x00000000002c7944 */ /* 0x000fea0003c00000 */
[----:B------:R-:W-:Y:S05]  /*36cb0*/  BRA `(.L_x_13) ;  /* 0x0000000000087947 */ /* 0x000fea0003800000 */
.L_x_14:
[----:B------:R-:W-:-:S07]  /*36cc0*/  MOV R2, 0x36ce0 ;  /* 0x00036ce000027802 */ /* 0x000fce0000000f00 */
[----:B------:R-:W-:Y:S05]  /*36cd0*/  CALL.REL.NOINC `($__internal_2_$__cuda_sm10x_tcgen05_guardrail_trap_unallocated_columns_being_dealloced) ;  /* 0x0000000000387944 */ /* 0x000fea0003c00000 */
.L_x_13:
[----:B------:R-:W-:Y:S01]  /*36ce0*/  NOP ;  /* 0x0000000000007918 */ /* 0x000fe20000000000 */
[----:B--2---:R-:W-:Y:S05]  /*36cf0*/  EXIT ;  /* 0x000000000000794d */ /* 0x004fea0003800000 */
.L_x_8:
[----:B------:R-:W0:Y:S02]  /*36d00*/  SYNCS.PHASECHK.TRANS64.TRYWAIT P5, [UR8], R9 ;  /* 0x00000009ff0075a7 */ /* 0x000e2400080a1108 */
[----:B0-----:R-:W-:Y:S05]  /*36d10*/  @!P5 BRA `(.L_x_8) ;  /* 0xfffffffc00f8d947 */ /* 0x001fea000383ffff */
[----:B------:R-:W-:Y:S05]  /*36d20*/  BRA `(.L_x_16) ;  /* 0xffffff1000d87947 */ /* 0x000fea000383ffff */
.L_x_12:
[----:B------:R-:W0:Y:S02]  /*36d30*/  SYNCS.PHASECHK.TRANS64.TRYWAIT P0, [UR8], R4 ;  /* 0x00000004ff0075a7 */ /* 0x000e240008001108 */
[----:B0-----:R-:W-:Y:S05]  /*36d40*/  @!P0 BRA `(.L_x_12) ;  /* 0xfffffffc00f88947 */ /* 0x001fea000383ffff */
[----:B------:R-:W-:Y:S05]  /*36d50*/  BRA `(.L_x_11) ;  /* 0xffffffb800a07947 */ /* 0x000fea000383ffff */
        .weak           $__internal_0_$__cuda_sm10x_tcgen05_guardrail_trap_col_being_dealloced_not_returned_by_alloc
        .type           $__internal_0_$__cuda_sm10x_tcgen05_guardrail_trap_col_being_dealloced_not_returned_by_alloc,@function
        .size           $__internal_0_$__cuda_sm10x_tcgen05_guardrail_trap_col_being_dealloced_not_returned_by_alloc,($__internal_1_$__cuda_sm10x_tcgen05_guardrail_trap_phase_invalid_during_alloc - $__internal_0_$__cuda_sm10x_tcgen05_guardrail_trap_col_being_dealloced_not_returned_by_alloc)
$__internal_0_$__cuda_sm10x_tcgen05_guardrail_trap_col_being_dealloced_not_returned_by_alloc:
[----:B------:R-:W-:Y:S05]  /*36d60*/  BPT.TRAP 0x1 ;  /* 0x000000040000795c */ /* 0x000fea0000300000 */
[----:B------:R-:W-:-:S04]  /*36d70*/  IMAD.MOV.U32 R3, RZ, RZ, 0x0 ;  /* 0x00000000ff037424 */ /* 0x000fc800078e00ff */
[----:B------:R-:W-:Y:S05]  /*36d80*/  RET.REL.NODEC R2 `(matmul_kernel) ;  /* 0xfffffc90029c7950 */ /* 0x000fea0003c3ffff */
        .weak           $__internal_1_$__cuda_sm10x_tcgen05_guardrail_trap_phase_invalid_during_alloc
        .type           $__internal_1_$__cuda_sm10x_tcgen05_guardrail_trap_phase_invalid_during_alloc,@function
        .size           $__internal_1_$__cuda_sm10x_tcgen05_guardrail_trap_phase_invalid_during_alloc,($__internal_2_$__cuda_sm10x_tcgen05_guardrail_trap_unallocated_columns_being_dealloced - $__internal_1_$__cuda_sm10x_tcgen05_guardrail_trap_phase_invalid_during_alloc)
$__internal_1_$__cuda_sm10x_tcgen05_guardrail_trap_phase_invalid_during_alloc:
[----:B------:R-:W-:Y:S05]  /*36d90*/  BPT.TRAP 0x1 ;  /* 0x000000040000795c */ /* 0x000fea0000300000 */
[----:B------:R-:W-:-:S04]  /*36da0*/  IMAD.MOV.U32 R3, RZ, RZ, 0x0 ;  /* 0x00000000ff037424 */ /* 0x000fc800078e00ff */
[----:B------:R-:W-:Y:S05]  /*36db0*/  RET.REL.NODEC R2 `(matmul_kernel) ;  /* 0xfffffc9002907950 */ /* 0x000fea0003c3ffff */
        .weak           $__internal_2_$__cuda_sm10x_tcgen05_guardrail_trap_unallocated_columns_being_dealloced
        .type           $__internal_2_$__cuda_sm10x_tcgen05_guardrail_trap_unallocated_columns_being_dealloced,@function
        .size           $__internal_2_$__cuda_sm10x_tcgen05_guardrail_trap_unallocated_columns_being_dealloced,(.L_x_20 - $__internal_2_$__cuda_sm10x_tcgen05_guardrail_trap_unallocated_columns_being_dealloced)
$__internal_2_$__cuda_sm10x_tcgen05_guardrail_trap_unallocated_columns_being_dealloced:
[----:B------:R-:W-:Y:S05]  /*36dc0*/  BPT.TRAP 0x1 ;  /* 0x000000040000795c */ /* 0x000fea0000300000 */
[----:B------:R-:W-:-:S04]  /*36dd0*/  IMAD.MOV.U32 R3, RZ, RZ, 0x0 ;  /* 0x00000000ff037424 */ /* 0x000fc800078e00ff */
[----:B------:R-:W-:Y:S05]  /*36de0*/  RET.REL.NODEC R2 `(matmul_kernel) ;  /* 0xfffffc9002847950 */ /* 0x000fea0003c3ffff */
.L_x_17:
[----:B------:R-:W-:-:S00]  /*36df0*/  BRA `(.L_x_17) ;  /* 0xfffffffc00fc7947 */ /* 0x000fc0000383ffff */
[----:B------:R-:W-:-:S00]  /*36e00*/  NOP ;  /* 0x0000000000007918 */ /* 0x000fc00000000000 */
[----:B------:R-:W-:-:S00]  /*36e10*/  NOP ;  /* 0x0000000000007918 */ /* 0x000fc00000000000 */
[----:B------:R-:W-:-:S00]  /*36e20*/  NOP ;  /* 0x0000000000007918 */ /* 0x000fc00000000000 */
[----:B------:R-:W-:-:S00]  /*36e30*/  NOP ;  /* 0x0000000000007918 */ /* 0x000fc00000000000 */
[----:B------:R-:W-:-:S00]  /*36e40*/  NOP ;  /* 0x0000000000007918 */ /* 0x000fc00000000000 */
[----:B------:R-:W-:-:S00]  /*36e50*/  NOP ;  /* 0x0000000000007918 */ /* 0x000fc00000000000 */
[----:B------:R-:W-:-:S00]  /*36e60*/  NOP ;  /* 0x0000000000007918 */ /* 0x000fc00000000000 */
[----:B------:R-:W-:-:S00]  /*36e70*/  NOP ;  /* 0x0000000000007918 */ /* 0x000fc00000000000 */
.L_x_20:


//--------------------- .nv.shared.matmul_kernel  --------------------------
	.section	.nv.shared.matmul_kernel,"aw",@nobits
	.sectionflags	@""
	.align	16
	.zero		1024


//--------------------- .nv.shared.reserved.0     --------------------------
	.section	.nv.shared.reserved.0,"aw",@nobits
	.align	8
	.weak		__nv_reservedSMEM_offset_0_alias
	.size		__nv_reservedSMEM_offset_0_alias, 0, 64
	.other		__nv_reservedSMEM_offset_0_alias,@"STO_CUDA_RESERVED_SHARED STV_DEFAULT"
__nv_reservedSMEM_offset_0_alias:
	.zero		0
.nv.shared.reserved.0:
	.zero		64
	.weak		__nv_reservedSMEM_allocation_phase
	.type		__nv_reservedSMEM_allocation_phase,@object
	.size		__nv_reservedSMEM_allocation_phase,(.L_0 - __nv_reservedSMEM_allocation_phase)
__nv_reservedSMEM_allocation_phase:
	.zero		1
.L_0:
	.zero		7
	.weak		__nv_reservedSMEM_devtool_atexit_pc
	.type		__nv_reservedSMEM_devtool_atexit_pc,@object
	.size		__nv_reservedSMEM_devtool_atexit_pc,(__nv_reservedSMEM_allocation_mask - __nv_reservedSMEM_devtool_atexit_pc)
__nv_reservedSMEM_devtool_atexit_pc:
	.zero		8
	.weak		__nv_reservedSMEM_allocation_mask
	.type		__nv_reservedSMEM_allocation_mask,@object
	.size		__nv_reservedSMEM_allocation_mask,(.L_2 - __nv_reservedSMEM_allocation_mask)
__nv_reservedSMEM_allocation_mask:
	.zero		4
.L_2:


//--------------------- .nv.constant0.matmul_kernel --------------------------
	.section	.nv.constant0.matmul_kernel,"a",@progbits
	.sectionflags	@""
	.align	4
.nv.constant0.matmul_kernel:
	.zero		976


//--------------------- SYMBOLS --------------------------

	.type		.nv.reservedSmem.offset0,@object
	.size		.nv.reservedSmem.offset0,0x4
	.type		.nv.reservedSmem.cap,@object
	.size		.nv.reservedSmem.cap,0x4
